def matmul_kernel(
    a_ptr,
    b_ptr,
    c_ptr,
    M,
    N,
    K,
    stride_am,
    stride_ak,
    stride_bk,
    stride_bn,
    stride_cm,
    stride_cn,
    BLOCK_M: tl.constexpr,
    BLOCK_N: tl.constexpr,
    BLOCK_K: tl.constexpr,
    GROUP_M: tl.constexpr,
):
    pid = tl.program_id(axis=0)
    num_pid_m = tl.cdiv(M, BLOCK_M)
    num_pid_n = tl.cdiv(N, BLOCK_N)
    num_pid_in_group = GROUP_M * num_pid_n
    group_id = pid // num_pid_in_group
    first_pid_m = group_id * GROUP_M
    group_size_m = min(num_pid_m - first_pid_m, GROUP_M)
    pid_m = first_pid_m + ((pid % num_pid_in_group) % group_size_m)
    pid_n = (pid % num_pid_in_group) // group_size_m

    offs_am = (pid_m * BLOCK_M + tl.arange(0, BLOCK_M)) % M
    offs_bn = (pid_n * BLOCK_N + tl.arange(0, BLOCK_N)) % N
    offs_k = tl.arange(0, BLOCK_K)
    a_ptrs = a_ptr + offs_am[:, None] * stride_am + offs_k[None, :] * stride_ak
    b_ptrs = b_ptr + offs_k[:, None] * stride_bk + offs_bn[None, :] * stride_bn

    acc = tl.zeros((BLOCK_M, BLOCK_N), dtype=tl.float32)
    for kk in range(0, tl.cdiv(K, BLOCK_K)):
        a = tl.load(a_ptrs, mask=offs_k[None, :] < K - kk * BLOCK_K, other=0.0)
        b = tl.load(b_ptrs, mask=offs_k[:, None] < K - kk * BLOCK_K, other=0.0)
        acc = tl.dot(a, b, acc)
        a_ptrs += BLOCK_K * stride_ak
        b_ptrs += BLOCK_K * stride_bk

    c = acc.to(c_ptr.dtype.element_ty)
    offs_cm = pid_m * BLOCK_M + tl.arange(0, BLOCK_M)
    offs_cn = pid_n * BLOCK_N + tl.arange(0, BLOCK_N)
    c_ptrs = c_ptr + offs_cm[:, None] * stride_cm + offs_cn[None, :] * stride_cn
    mask = (offs_cm[:, None] < M) & (offs_cn[None, :] < N)
    tl.store(c_ptrs, c, mask=mask)

# config = {"BLOCK_K": 128, "BLOCK_M": 128, "BLOCK_N": 256, "GROUP_M": 8, "arch": "sm_100", "dtype": "fp8e5m2", "num_ctas": 1, "num_stages": 3, "num_warps": 1}
# arch = sm_100


// ===== COMPILED SASS (sm_100a) =====

	.target	sm_100a

	.elftype	@"ET_EXEC"


//--------------------- .note.nv.tkinfo           --------------------------
	.section	.note.nv.tkinfo,"",@"SHT_NOTE"
	.sectionflags	@"SHF_NOTE_NV_TKINFO"
	.tkinfo
        /*0018*/ 	.word	0x00000081
        /*0030*/ 	.string	""
        /*0030*/ 	.string	"ptxas-blackwell"
        /*0030*/ 	.string	"Cuda compilation tools, release 12.9, V12.9.86"
        /*0030*/ 	.string	"Build cuda_12.9.r12.9/compiler.36037853_0"
        /*0030*/ 	.string	"-v  -suppress-debug-info  -lineinfo  -arch sm_100a "



//--------------------- .note.nv.cuver            --------------------------
	.section	.note.nv.cuver,"",@"SHT_NOTE"
	.sectionflags	@"SHF_NOTE_NV_CUVER"
        /*0018*/ 	.short	0x0001
        /*001a*/ 	.short	0x0064
        /*001c*/ 	.short	0x0001
        /*001e*/ 	.short	0x0000
        /*0020*/ 	.short	0x0001
        /*0022*/ 	.short	0x0000


//--------------------- .nv.info                  --------------------------
	.section	.nv.info,"",@"SHT_CUDA_INFO"
	.align	4


	//----- nvinfo : EIATTR_REGCOUNT
	.align		4
        /*0000*/ 	.byte	0x04, 0x2f
        /*0002*/ 	.short	(.L_1 - .L_0)
	.align		4
.L_0:
        /*0004*/ 	.word	index@(matmul_kernel)
        /*0008*/ 	.word	0x00000040


	//----- nvinfo : EIATTR_FRAME_SIZE
	.align		4
.L_1:
        /*000c*/ 	.byte	0x04, 0x11
        /*000e*/ 	.short	(.L_3 - .L_2)
	.align		4
.L_2:
        /*0010*/ 	.word	index@(matmul_kernel)
        /*0014*/ 	.word	0x00009580


	//----- nvinfo : EIATTR_MIN_STACK_SIZE
	.align		4
.L_3:
        /*0018*/ 	.byte	0x04, 0x12
        /*001a*/ 	.short	(.L_5 - .L_4)
	.align		4
.L_4:
        /*001c*/ 	.word	index@(matmul_kernel)
        /*0020*/ 	.word	0x00009580
.L_5:


//--------------------- .nv.info.matmul_kernel    --------------------------
	.section	.nv.info.matmul_kernel,"",@"SHT_CUDA_INFO"
	.sectionflags	@""
	.align	4


	//----- nvinfo : EIATTR_CUDA_API_VERSION
	.align		4
        /*0000*/ 	.byte	0x04, 0x37
        /*0002*/ 	.short	(.L_7 - .L_6)
.L_6:
        /*0004*/ 	.word	0x00000081


	//----- nvinfo : EIATTR_KPARAM_INFO
	.align		4
.L_7:
        /*0008*/ 	.byte	0x04, 0x17
        /*000a*/ 	.short	(.L_9 - .L_8)
.L_8:
        /*000c*/ 	.word	0x00000000
        /*0010*/ 	.short	0x000d
        /*0012*/ 	.short	0x0048
        /*0014*/ 	.byte	0x00, 0xf4, 0x21, 0x00


	//----- nvinfo : EIATTR_KPARAM_INFO
	.align		4
.L_9:
        /*0018*/ 	.byte	0x04, 0x17
        /*001a*/ 	.short	(.L_11 - .L_10)
.L_10:
        /*001c*/ 	.word	0x00000000
        /*0020*/ 	.short	0x000c
        /*0022*/ 	.short	0x0040
        /*0024*/ 	.byte	0x00, 0xf4, 0x21, 0x00


	//----- nvinfo : EIATTR_KPARAM_INFO
	.align		4
.L_11:
        /*0028*/ 	.byte	0x04, 0x17
        /*002a*/ 	.short	(.L_13 - .L_12)
.L_12:
        /*002c*/ 	.word	0x00000000
        /*0030*/ 	.short	0x000b
        /*0032*/ 	.short	0x0038
        /*0034*/ 	.byte	0x00, 0xf0, 0x11, 0x00


	//----- nvinfo : EIATTR_KPARAM_INFO
	.align		4
.L_13:
        /*0038*/ 	.byte	0x04, 0x17
        /*003a*/ 	.short	(.L_15 - .L_14)
.L_14:
        /*003c*/ 	.word	0x00000000
        /*0040*/ 	.short	0x000a
        /*0042*/ 	.short	0x0034
        /*0044*/ 	.byte	0x00, 0xf0, 0x11, 0x00


	//----- nvinfo : EIATTR_KPARAM_INFO
	.align		4
.L_15:
        /*0048*/ 	.byte	0x04, 0x17
        /*004a*/ 	.short	(.L_17 - .L_16)
.L_16:
        /*004c*/ 	.word	0x00000000
        /*0050*/ 	.short	0x0009
        /*0052*/ 	.short	0x0030
        /*0054*/ 	.byte	0x00, 0xf0, 0x11, 0x00


	//----- nvinfo : EIATTR_KPARAM_INFO
	.align		4
.L_17:
        /*0058*/ 	.byte	0x04, 0x17
        /*005a*/ 	.short	(.L_19 - .L_18)
.L_18:
        /*005c*/ 	.word	0x00000000
        /*0060*/ 	.short	0x0008
        /*0062*/ 	.short	0x002c
        /*0064*/ 	.byte	0x00, 0xf0, 0x11, 0x00


	//----- nvinfo : EIATTR_KPARAM_INFO
	.align		4
.L_19:
        /*0068*/ 	.byte	0x04, 0x17
        /*006a*/ 	.short	(.L_21 - .L_20)
.L_20:
        /*006c*/ 	.word	0x00000000
        /*0070*/ 	.short	0x0007
        /*0072*/ 	.short	0x0028
        /*0074*/ 	.byte	0x00, 0xf0, 0x11, 0x00


	//----- nvinfo : EIATTR_KPARAM_INFO
	.align		4
.L_21:
        /*0078*/ 	.byte	0x04, 0x17
        /*007a*/ 	.short	(.L_23 - .L_22)
.L_22:
        /*007c*/ 	.word	0x00000000
        /*0080*/ 	.short	0x0006
        /*0082*/ 	.short	0x0024
        /*0084*/ 	.byte	0x00, 0xf0, 0x11, 0x00


	//----- nvinfo : EIATTR_KPARAM_INFO
	.align		4
.L_23:
        /*0088*/ 	.byte	0x04, 0x17
        /*008a*/ 	.short	(.L_25 - .L_24)
.L_24:
        /*008c*/ 	.word	0x00000000
        /*0090*/ 	.short	0x0005
        /*0092*/ 	.short	0x0020
        /*0094*/ 	.byte	0x00, 0xf0, 0x11, 0x00


	//----- nvinfo : EIATTR_KPARAM_INFO
	.align		4
.L_25:
        /*0098*/ 	.byte	0x04, 0x17
        /*009a*/ 	.short	(.L_27 - .L_26)
.L_26:
        /*009c*/ 	.word	0x00000000
        /*00a0*/ 	.short	0x0004
        /*00a2*/ 	.short	0x001c
        /*00a4*/ 	.byte	0x00, 0xf0, 0x11, 0x00


	//----- nvinfo : EIATTR_KPARAM_INFO
	.align		4
.L_27:
        /*00a8*/ 	.byte	0x04, 0x17
        /*00aa*/ 	.short	(.L_29 - .L_28)
.L_28:
        /*00ac*/ 	.word	0x00000000
        /*00b0*/ 	.short	0x0003
        /*00b2*/ 	.short	0x0018
        /*00b4*/ 	.byte	0x00, 0xf0, 0x11, 0x00


	//----- nvinfo : EIATTR_KPARAM_INFO
	.align		4
.L_29:
        /*00b8*/ 	.byte	0x04, 0x17
        /*00ba*/ 	.short	(.L_31 - .L_30)
.L_30:
        /*00bc*/ 	.word	0x00000000
        /*00c0*/ 	.short	0x0002
        /*00c2*/ 	.short	0x0010
        /*00c4*/ 	.byte	0x00, 0xf4, 0x21, 0x00


	//----- nvinfo : EIATTR_KPARAM_INFO
	.align		4
.L_31:
        /*00c8*/ 	.byte	0x04, 0x17
        /*00ca*/ 	.short	(.L_33 - .L_32)
.L_32:
        /*00cc*/ 	.word	0x00000000
        /*00d0*/ 	.short	0x0001
        /*00d2*/ 	.short	0x0008
        /*00d4*/ 	.byte	0x00, 0xf4, 0x21, 0x00


	//----- nvinfo : EIATTR_KPARAM_INFO
	.align		4
.L_33:
        /*00d8*/ 	.byte	0x04, 0x17
        /*00da*/ 	.short	(.L_35 - .L_34)
.L_34:
        /*00dc*/ 	.word	0x00000000
        /*00e0*/ 	.short	0x0000
        /*00e2*/ 	.short	0x0000
        /*00e4*/ 	.byte	0x00, 0xf4, 0x21, 0x00


	//----- nvinfo : EIATTR_SPARSE_MMA_MASK
	.align		4
.L_35:
        /*00e8*/ 	.byte	0x03, 0x50
        /*00ea*/ 	.short	0x0000


	//----- nvinfo : EIATTR_MAXREG_COUNT
	.align		4
        /*00ec*/ 	.byte	0x03, 0x1b
        /*00ee*/ 	.short	0x00ff


	//----- nvinfo : EIATTR_NUM_BARRIERS
	.align		4
        /*00f0*/ 	.byte	0x02, 0x4c
        /*00f2*/ 	.byte	0x01
	.zero		1


	//----- nvinfo : EIATTR_ANNOTATIONS
	.align		4
        /*00f4*/ 	.byte	0x04, 0x55
        /*00f6*/ 	.short	(.L_37 - .L_36)


	//   ....[0]....
.L_36:
        /*00f8*/ 	.word	0x00000001
        /*00fc*/ 	.byte	0x50, 0x00, 0x00, 0x00, 0x01, 0x00, 0x00, 0x00, 0x90, 0x00, 0x00, 0x00, 0x01, 0x00, 0x00, 0x00
        /* <DEDUP_REMOVED lines=3161> */
        /*c69c*/ 	.byte	0xe0, 0x40, 0x03, 0x00, 0x01, 0x00, 0x00, 0x00, 0xf0, 0x40, 0x03, 0x00


	//----- nvinfo : EIATTR_COOP_GROUP_MASK_REGIDS
	.align		4
.L_37:
        /*c6a8*/ 	.byte	0x04, 0x29
        /*c6aa*/ 	.short	(.L_39 - .L_38)


	//   ....[0]....
.L_38:
        /*c6ac*/ 	.word	0xffffffff


	//   ....[1]....
        /*c6b0*/ 	.word	0xffffffff


	//   ....[2]....
        /*c6b4*/ 	.word	0xffffffff


	//   ....[3]....
        /*c6b8*/ 	.word	0xffffffff


	//   ....[4]....
        /*c6bc*/ 	.word	0xffffffff


	//   ....[5]....
        /*c6c0*/ 	.word	0xffffffff


	//   ....[6]....
        /*c6c4*/ 	.word	0xffffffff


	//   ....[7]....
        /*c6c8*/ 	.word	0xffffffff


	//   ....[8]....
        /*c6cc*/ 	.word	0xffffffff


	//   ....[9]....
        /*c6d0*/ 	.word	0xffffffff


	//   ....[10]....
        /*c6d4*/ 	.word	0xffffffff


	//   ....[11]....
        /*c6d8*/ 	.word	0xffffffff


	//   ....[12]....
        /*c6dc*/ 	.word	0xffffffff


	//   ....[13]....
        /*c6e0*/ 	.word	0xffffffff


	//   ....[14]....
        /*c6e4*/ 	.word	0xffffffff


	//   ....[15]....
        /*c6e8*/ 	.word	0xffffffff


	//   ....[16]....
        /*c6ec*/ 	.word	0xffffffff


	//   ....[17]....
        /*c6f0*/ 	.word	0xffffffff


	//   ....[18]....
        /*c6f4*/ 	.word	0xffffffff


	//   ....[19]....
        /*c6f8*/ 	.word	0xffffffff


	//   ....[20]....
        /*c6fc*/ 	.word	0xffffffff


	//   ....[21]....
        /*c700*/ 	.word	0xffffffff


	//   ....[22]....
        /*c704*/ 	.word	0xffffffff


	//   ....[23]....
        /*c708*/ 	.word	0xffffffff


	//   ....[24]....
        /*c70c*/ 	.word	0xffffffff


	//   ....[25]....
        /*c710*/ 	.word	0xffffffff


	//   ....[26]....
        /*c714*/ 	.word	0xffffffff


	//   ....[27]....
        /*c718*/ 	.word	0xffffffff


	//   ....[28]....
        /*c71c*/ 	.word	0xffffffff


	//   ....[29]....
        /*c720*/ 	.word	0xffffffff


	//   ....[30]....
        /*c724*/ 	.word	0xffffffff


	//   ....[31]....
        /*c728*/ 	.word	0xffffffff


	//   ....[32]....
        /*c72c*/ 	.word	0xffffffff


	//   ....[33]....
        /*c730*/ 	.word	0xffffffff


	//   ....[34]....
        /*c734*/ 	.word	0xffffffff


	//   ....[35]....
        /*c738*/ 	.word	0xffffffff


	//   ....[36]....
        /*c73c*/ 	.word	0xffffffff


	//   ....[37]....
        /*c740*/ 	.word	0xffffffff


	//   ....[38]....
        /*c744*/ 	.word	0xffffffff


	//   ....[39]....
        /*c748*/ 	.word	0xffffffff


	//   ....[40]....
        /*c74c*/ 	.word	0xffffffff


	//   ....[41]....
        /*c750*/ 	.word	0xffffffff


	//   ....[42]....
        /*c754*/ 	.word	0xffffffff


	//   ....[43]....
        /*c758*/ 	.word	0xffffffff


	//   ....[44]....
        /*c75c*/ 	.word	0xffffffff


	//   ....[45]....
        /*c760*/ 	.word	0xffffffff


	//   ....[46]....
        /*c764*/ 	.word	0xffffffff


	//   ....[47]....
        /*c768*/ 	.word	0xffffffff


	//   ....[48]....
        /*c76c*/ 	.word	0xffffffff


	//   ....[49]....
        /*c770*/ 	.word	0xffffffff


	//   ....[50]....
        /*c774*/ 	.word	0xffffffff


	//   ....[51]....
        /*c778*/ 	.word	0xffffffff


	//   ....[52]....
        /*c77c*/ 	.word	0xffffffff


	//   ....[53]....
        /*c780*/ 	.word	0xffffffff


	//   ....[54]....
        /*c784*/ 	.word	0xffffffff


	//   ....[55]....
        /*c788*/ 	.word	0xffffffff


	//   ....[56]....
        /*c78c*/ 	.word	0xffffffff


	//   ....[57]....
        /*c790*/ 	.word	0xffffffff


	//   ....[58]....
        /*c794*/ 	.word	0xffffffff


	//   ....[59]....
        /*c798*/ 	.word	0xffffffff


	//   ....[60]....
        /*c79c*/ 	.word	0xffffffff


	//   ....[61]....
        /*c7a0*/ 	.word	0xffffffff


	//   ....[62]....
        /*c7a4*/ 	.word	0xffffffff


	//   ....[63]....
        /*c7a8*/ 	.word	0xffffffff


	//   ....[64]....
        /*c7ac*/ 	.word	0xffffffff


	//   ....[65]....
        /*c7b0*/ 	.word	0xffffffff


	//   ....[66]....
        /*c7b4*/ 	.word	0xffffffff


	//   ....[67]....
        /*c7b8*/ 	.word	0xffffffff


	//   ....[68]....
        /*c7bc*/ 	.word	0xffffffff


	//   ....[69]....
        /*c7c0*/ 	.word	0xffffffff


	//   ....[70]....
        /*c7c4*/ 	.word	0xffffffff


	//   ....[71]....
        /*c7c8*/ 	.word	0xffffffff


	//   ....[72]....
        /*c7cc*/ 	.word	0xffffffff


	//   ....[73]....
        /*c7d0*/ 	.word	0xffffffff


	//   ....[74]....
        /*c7d4*/ 	.word	0xffffffff


	//   ....[75]....
        /*c7d8*/ 	.word	0xffffffff


	//   ....[76]....
        /*c7dc*/ 	.word	0xffffffff


	//   ....[77]....
        /*c7e0*/ 	.word	0xffffffff


	//   ....[78]....
        /*c7e4*/ 	.word	0xffffffff


	//   ....[79]....
        /*c7e8*/ 	.word	0xffffffff


	//   ....[80]....
        /*c7ec*/ 	.word	0xffffffff


	//   ....[81]....
        /*c7f0*/ 	.word	0xffffffff


	//   ....[82]....
        /*c7f4*/ 	.word	0xffffffff


	//   ....[83]....
        /*c7f8*/ 	.word	0xffffffff


	//   ....[84]....
        /*c7fc*/ 	.word	0xffffffff


	//   ....[85]....
        /*c800*/ 	.word	0xffffffff


	//   ....[86]....
        /*c804*/ 	.word	0xffffffff


	//   ....[87]....
        /*c808*/ 	.word	0xffffffff


	//   ....[88]....
        /*c80c*/ 	.word	0xffffffff


	//   ....[89]....
        /*c810*/ 	.word	0xffffffff


	//   ....[90]....
        /*c814*/ 	.word	0xffffffff


	//   ....[91]....
        /*c818*/ 	.word	0xffffffff


	//   ....[92]....
        /*c81c*/ 	.word	0xffffffff


	//   ....[93]....
        /*c820*/ 	.word	0xffffffff


	//   ....[94]....
        /*c824*/ 	.word	0xffffffff


	//   ....[95]....
        /*c828*/ 	.word	0xffffffff


	//   ....[96]....
        /*c82c*/ 	.word	0xffffffff


	//   ....[97]....
        /*c830*/ 	.word	0xffffffff


	//   ....[98]....
        /*c834*/ 	.word	0xffffffff


	//   ....[99]....
        /*c838*/ 	.word	0xffffffff


	//   ....[100]....
        /*c83c*/ 	.word	0xffffffff


	//   ....[101]....
        /*c840*/ 	.word	0xffffffff


	//   ....[102]....
        /*c844*/ 	.word	0xffffffff


	//   ....[103]....
        /*c848*/ 	.word	0xffffffff


	//   ....[104]....
        /*c84c*/ 	.word	0xffffffff


	//   ....[105]....
        /*c850*/ 	.word	0xffffffff


	//   ....[106]....
        /*c854*/ 	.word	0xffffffff


	//   ....[107]....
        /*c858*/ 	.word	0xffffffff


	//   ....[108]....
        /*c85c*/ 	.word	0xffffffff


	//   ....[109]....
        /*c860*/ 	.word	0xffffffff


	//   ....[110]....
        /*c864*/ 	.word	0xffffffff


	//   ....[111]....
        /*c868*/ 	.word	0xffffffff


	//   ....[112]....
        /*c86c*/ 	.word	0xffffffff


	//   ....[113]....
        /*c870*/ 	.word	0xffffffff


	//   ....[114]....
        /*c874*/ 	.word	0xffffffff


	//   ....[115]....
        /*c878*/ 	.word	0xffffffff


	//   ....[116]....
        /*c87c*/ 	.word	0xffffffff


	//   ....[117]....
        /*c880*/ 	.word	0xffffffff


	//   ....[118]....
        /*c884*/ 	.word	0xffffffff


	//   ....[119]....
        /*c888*/ 	.word	0xffffffff


	//   ....[120]....
        /*c88c*/ 	.word	0xffffffff


	//   ....[121]....
        /*c890*/ 	.word	0xffffffff


	//   ....[122]....
        /*c894*/ 	.word	0xffffffff


	//   ....[123]....
        /*c898*/ 	.word	0xffffffff


	//   ....[124]....
        /*c89c*/ 	.word	0xffffffff


	//   ....[125]....
        /*c8a0*/ 	.word	0xffffffff


	//   ....[126]....
        /*c8a4*/ 	.word	0xffffffff


	//----- nvinfo : EIATTR_COOP_GROUP_INSTR_OFFSETS
	.align		4
.L_39:
        /*c8a8*/ 	.byte	0x04, 0x28
        /*c8aa*/ 	.short	(.L_41 - .L_40)


	//   ....[0]....
.L_40:
        /*c8ac*/ 	.word	0x00122980


	//   ....[1]....
        /*c8b0*/ 	.word	0x00122a00


	//   ....[2]....
        /*c8b4*/ 	.word	0x00123280


	//   ....[3]....
        /*c8b8*/ 	.word	0x001232a0


	//   ....[4]....
        /*c8bc*/ 	.word	0x00123470


	//   ....[5]....
        /*c8c0*/ 	.word	0x001235e0


	//   ....[6]....
        /*c8c4*/ 	.word	0x00123da0


	//   ....[7]....
        /*c8c8*/ 	.word	0x00123dc0


	//   ....[8]....
        /*c8cc*/ 	.word	0x00123fb0


	//   ....[9]....
        /*c8d0*/ 	.word	0x00124120


	//   ....[10]....
        /*c8d4*/ 	.word	0x001247f0


	//   ....[11]....
        /*c8d8*/ 	.word	0x00124910


	//   ....[12]....
        /*c8dc*/ 	.word	0x00124ae0


	//   ....[13]....
        /*c8e0*/ 	.word	0x00124c50


	//   ....[14]....
        /*c8e4*/ 	.word	0x001252e0


	//   ....[15]....
        /*c8e8*/ 	.word	0x00125440


	//   ....[16]....
        /*c8ec*/ 	.word	0x00125620


	//   ....[17]....
        /*c8f0*/ 	.word	0x001257a0


	//   ....[18]....
        /*c8f4*/ 	.word	0x00125e70


	//   ....[19]....
        /*c8f8*/ 	.word	0x00125fa0


	//   ....[20]....
        /*c8fc*/ 	.word	0x00126190


	//   ....[21]....
        /*c900*/ 	.word	0x00126310


	//   ....[22]....
        /*c904*/ 	.word	0x00126910


	//   ....[23]....
        /*c908*/ 	.word	0x00126960


	//   ....[24]....
        /*c90c*/ 	.word	0x00126d70


	//   ....[25]....
        /*c910*/ 	.word	0x00126ec0


	//   ....[26]....
        /*c914*/ 	.word	0x001274e0


	//   ....[27]....
        /*c918*/ 	.word	0x00127690


	//   ....[28]....
        /*c91c*/ 	.word	0x00127af0


	//   ....[29]....
        /*c920*/ 	.word	0x00127b20


	//   ....[30]....
        /*c924*/ 	.word	0x001281a0


	//   ....[31]....
        /*c928*/ 	.word	0x001282c0


	//   ....[32]....
        /*c92c*/ 	.word	0x001285f0


	//   ....[33]....
        /*c930*/ 	.word	0x00128620


	//   ....[34]....
        /*c934*/ 	.word	0x00128a50


	//   ....[35]....
        /*c938*/ 	.word	0x00128da0


	//   ....[36]....
        /*c93c*/ 	.word	0x00129180


	//   ....[37]....
        /*c940*/ 	.word	0x001292b0


	//   ....[38]....
        /*c944*/ 	.word	0x00129320


	//   ....[39]....
        /*c948*/ 	.word	0x00129930


	//   ....[40]....
        /*c94c*/ 	.word	0x00129d00


	//   ....[41]....
        /*c950*/ 	.word	0x00129d30


	//   ....[42]....
        /*c954*/ 	.word	0x00129e60


	//   ....[43]....
        /*c958*/ 	.word	0x0012a140


	//   ....[44]....
        /*c95c*/ 	.word	0x0012a960


	//   ....[45]....
        /*c960*/ 	.word	0x0012a9a0


	//   ....[46]....
        /*c964*/ 	.word	0x0012cb70


	//   ....[47]....
        /*c968*/ 	.word	0x0012d040


	//   ....[48]....
        /*c96c*/ 	.word	0x0012d080


	//   ....[49]....
        /*c970*/ 	.word	0x0012d0f0


	//   ....[50]....
        /*c974*/ 	.word	0x0012d1a0


	//   ....[51]....
        /*c978*/ 	.word	0x0012d1d0


	//   ....[52]....
        /*c97c*/ 	.word	0x0012d3e0


	//   ....[53]....
        /*c980*/ 	.word	0x0012d480


	//   ....[54]....
        /*c984*/ 	.word	0x0012d530


	//   ....[55]....
        /*c988*/ 	.word	0x0012d5f0


	//   ....[56]....
        /*c98c*/ 	.word	0x0012d650


	//   ....[57]....
        /*c990*/ 	.word	0x0012d670


	//   ....[58]....
        /*c994*/ 	.word	0x0012d7b0


	//   ....[59]....
        /*c998*/ 	.word	0x0012d860


	//   ....[60]....
        /*c99c*/ 	.word	0x0012d920


	//   ....[61]....
        /*c9a0*/ 	.word	0x0012d940


	//   ....[62]....
        /*c9a4*/ 	.word	0x0012d9f0


	//   ....[63]....
        /*c9a8*/ 	.word	0x0012da40


	//   ....[64]....
        /*c9ac*/ 	.word	0x0012dbc0


	//   ....[65]....
        /*c9b0*/ 	.word	0x0012dbe0


	//   ....[66]....
        /*c9b4*/ 	.word	0x0012dc80


	//   ....[67]....
        /*c9b8*/ 	.word	0x0012dca0


	//   ....[68]....
        /*c9bc*/ 	.word	0x0012dde0


	//   ....[69]....
        /*c9c0*/ 	.word	0x0012de00


	//   ....[70]....
        /*c9c4*/ 	.word	0x0012dec0


	//   ....[71]....
        /*c9c8*/ 	.word	0x0012df00


	//   ....[72]....
        /*c9cc*/ 	.word	0x0012e020


	//   ....[73]....
        /*c9d0*/ 	.word	0x0012e040


	//   ....[74]....
        /*c9d4*/ 	.word	0x0012e100


	//   ....[75]....
        /*c9d8*/ 	.word	0x0012e140


	//   ....[76]....
        /*c9dc*/ 	.word	0x0012e2a0


	//   ....[77]....
        /*c9e0*/ 	.word	0x0012e300


	//   ....[78]....
        /*c9e4*/ 	.word	0x0012e3c0


	//   ....[79]....
        /*c9e8*/ 	.word	0x0012e490


	//   ....[80]....
        /*c9ec*/ 	.word	0x0012e520


	//   ....[81]....
        /*c9f0*/ 	.word	0x0012e540


	//   ....[82]....
        /*c9f4*/ 	.word	0x0012e620


	//   ....[83]....
        /*c9f8*/ 	.word	0x0012e720


	//   ....[84]....
        /*c9fc*/ 	.word	0x0012e7a0


	//   ....[85]....
        /*ca00*/ 	.word	0x0012e7d0


	//   ....[86]....
        /*ca04*/ 	.word	0x0012e860


	//   ....[87]....
        /*ca08*/ 	.word	0x0012e970


	//   ....[88]....
        /*ca0c*/ 	.word	0x0012ea20


	//   ....[89]....
        /*ca10*/ 	.word	0x0012ea40


	//   ....[90]....
        /*ca14*/ 	.word	0x0012eba0


	//   ....[91]....
        /*ca18*/ 	.word	0x0012ec50


	//   ....[92]....
        /*ca1c*/ 	.word	0x0012ecc0


	//   ....[93]....
        /*ca20*/ 	.word	0x0012ece0


	//   ....[94]....
        /*ca24*/ 	.word	0x0012edd0


	//   ....[95]....
        /*ca28*/ 	.word	0x0012eed0


	//   ....[96]....
        /*ca2c*/ 	.word	0x0012ef50


	//   ....[97]....
        /*ca30*/ 	.word	0x0012efc0


	//   ....[98]....
        /*ca34*/ 	.word	0x0012f030


	//   ....[99]....
        /*ca38*/ 	.word	0x0012f140


	//   ....[100]....
        /*ca3c*/ 	.word	0x0012f1e0


	//   ....[101]....
        /*ca40*/ 	.word	0x0012f240


	//   ....[102]....
        /*ca44*/ 	.word	0x0012f420


	//   ....[103]....
        /*ca48*/ 	.word	0x0012f450


	//   ....[104]....
        /*ca4c*/ 	.word	0x0012f500


	//   ....[105]....
        /*ca50*/ 	.word	0x0012f520


	//   ....[106]....
        /*ca54*/ 	.word	0x0012f5e0


	//   ....[107]....
        /*ca58*/ 	.word	0x0012f620


	//   ....[108]....
        /*ca5c*/ 	.word	0x0012f740


	//   ....[109]....
        /*ca60*/ 	.word	0x0012f760


	//   ....[110]....
        /*ca64*/ 	.word	0x0012f830


	//   ....[111]....
        /*ca68*/ 	.word	0x0012f8b0


	//   ....[112]....
        /*ca6c*/ 	.word	0x0012f9d0


	//   ....[113]....
        /*ca70*/ 	.word	0x0012f9f0


	//   ....[114]....
        /*ca74*/ 	.word	0x0012fc50


	//   ....[115]....
        /*ca78*/ 	.word	0x0012fce0


	//   ....[116]....
        /*ca7c*/ 	.word	0x0012fd30


	//   ....[117]....
        /*ca80*/ 	.word	0x0012fd50


	//   ....[118]....
        /*ca84*/ 	.word	0x00130170


	//   ....[119]....
        /*ca88*/ 	.word	0x00130270


	//   ....[120]....
        /*ca8c*/ 	.word	0x001302f0


	//   ....[121]....
        /*ca90*/ 	.word	0x00130310


	//   ....[122]....
        /*ca94*/ 	.word	0x00130410


	//   ....[123]....
        /*ca98*/ 	.word	0x00130450


	//   ....[124]....
        /*ca9c*/ 	.word	0x001304d0


	//   ....[125]....
        /*caa0*/ 	.word	0x001304f0


	//   ....[126]....
        /*caa4*/ 	.word	0x001305e0


	//----- nvinfo : EIATTR_VRC_CTA_INIT_COUNT
	.align		4
.L_41:
        /*caa8*/ 	.byte	0x02, 0x4a
	.zero		1
	.zero		1


	//----- nvinfo : EIATTR_EXIT_INSTR_OFFSETS
	.align		4
        /*caac*/ 	.byte	0x04, 0x1c
        /*caae*/ 	.short	(.L_43 - .L_42)


	//   ....[0]....
.L_42:
        /*cab0*/ 	.word	0x00155c30


	//   ....[1]....
        /*cab4*/ 	.word	0x00155c60


	//----- nvinfo : EIATTR_REQNTID
	.align		4
.L_43:
        /*cab8*/ 	.byte	0x04, 0x10
        /*caba*/ 	.short	(.L_45 - .L_44)
.L_44:
        /*cabc*/ 	.word	0x00000020
        /*cac0*/ 	.word	0x00000001
        /*cac4*/ 	.word	0x00000001


	//----- nvinfo : EIATTR_CBANK_PARAM_SIZE
	.align		4
.L_45:
        /*cac8*/ 	.byte	0x03, 0x19
        /*caca*/ 	.short	0x0050


	//----- nvinfo : EIATTR_PARAM_CBANK
	.align		4
        /*cacc*/ 	.byte	0x04, 0x0a
        /*cace*/ 	.short	(.L_47 - .L_46)
	.align		4
.L_46:
        /*cad0*/ 	.word	index@(.nv.constant0.matmul_kernel)
        /*cad4*/ 	.short	0x0380
        /*cad6*/ 	.short	0x0050


	//----- nvinfo : EIATTR_SW_WAR
	.align		4
.L_47:
        /*cad8*/ 	.byte	0x04, 0x36
        /*cada*/ 	.short	(.L_49 - .L_48)
.L_48:
        /*cadc*/ 	.word	0x00000008
.L_49:


//--------------------- .nv.compat                --------------------------
	.section	.nv.compat,"",@"SHT_CUDA_COMPAT_INFO"
	.align	4
        /*0000*/ 	.byte	0x02, 0x02, 0x02, 0x00, 0x02, 0x05, 0x05, 0x00, 0x02, 0x03, 0x00, 0x00, 0x02, 0x06, 0x01, 0x00


//--------------------- .nv.callgraph             --------------------------
	.section	.nv.callgraph,"",@"SHT_CUDA_CALLGRAPH"
	.align	4
	.sectionentsize	8
	.align		4
        /*0000*/ 	.word	0x00000000
	.align		4
        /*0004*/ 	.word	0xffffffff
	.align		4
        /*0008*/ 	.word	0x00000000
	.align		4
        /*000c*/ 	.word	0xfffffffe
	.align		4
        /*0010*/ 	.word	0x00000000
	.align		4
        /*0014*/ 	.word	0xfffffffd
	.align		4
        /*0018*/ 	.word	0x00000000
	.align		4
        /*001c*/ 	.word	0xfffffffc


//--------------------- .text.matmul_kernel       --------------------------
	.section	.text.matmul_kernel,"ax",@progbits
	.align	128
        .global         matmul_kernel
        .type           matmul_kernel,@function
        .size           matmul_kernel,(.L_x_3 - matmul_kernel)
        .other          matmul_kernel,@"STO_CUDA_ENTRY STV_DEFAULT"
matmul_kernel:
.text.matmul_kernel:
[----:B------:R-:W0:Y:S02]  /*0000*/  LDC R1, c[0x0][0x37c] ;  /* 0x0000df00ff017b82 */ /* 0x000e240000000800 */
[----:B0-----:R-:W-:-:S06]  /*0010*/  VIADD R1, R1, 0xffff6a80 ;  /* 0xffff6a8001017836 */ /* 0x001fcc0000000000 */
[----:B------:R-:W0:Y:S01]  /*0020*/  LDC.64 R2, c[0x0][0x398] ;  /* 0x0000e600ff027b82 */ /* 0x000e220000000a00 */
[----:B------:R-:W1:Y:S01]  /*0030*/  S2R R7, SR_CTAID.X ;  /* 0x0000000000077919 */ /* 0x000e620000002500 */
[----:B------:R-:W2:Y:S01]  /*0040*/  LDCU UR45, c[0x0][0x3a0] ;  /* 0x00007400ff2d77ac */ /* 0x000ea20008000800 */
[----:B------:R-:W-:Y:S01]  /*0050*/  STL [R1+0x1020], RZ ;  /* 0x001020ff01007387 */ /* 0x000fe20000100800 */
[----:B------:R-:W-:Y:S01]  /*0060*/  UMOV UR4, 0x400 ;  /* 0x0000040000047882 */ /* 0x000fe20000000000 */
[----:B------:R-:W3:Y:S03]  /*0070*/  LDCU.64 UR40, c[0x0][0x358] ;  /* 0x00006b00ff2877ac */ /* 0x000ee60008000a00 */
[----:B------:R-:W4:Y:S01]  /*0080*/  S2UR UR5, SR_CgaCtaId ;  /* 0x00000000000579c3 */ /* 0x000f220000008800 */
[----:B------:R-:W-:Y:S04]  /*0090*/  STL [R1+0x1024], RZ ;  /* 0x001024ff01007387 */ /* 0x000fe80000100800 */
[----:B------:R-:W-:Y:S04]  /*00a0*/  STL [R1+0x1028], RZ ;  /* 0x001028ff01007387 */ /* 0x000fe80000100800 */
[----:B------:R-:W-:Y:S01]  /*00b0*/  STL [R1+0x102c], RZ ;  /* 0x00102cff01007387 */ /* 0x000fe20000100800 */
[----:B--2---:R-:W-:-:S03]  /*00c0*/  UIADD3 UR45, UPT, UPT, UR45, 0x7f, URZ ;  /* 0x0000007f2d2d7890 */ /* 0x004fc6000fffe0ff */
[----:B------:R-:W-:Y:S01]  /*00d0*/  STL [R1+0x1030], RZ ;  /* 0x001030ff01007387 */ /* 0x000fe20000100800 */
[----:B0-----:R-:W-:-:S03]  /*00e0*/  VIADD R0, R3, 0xff ;  /* 0x000000ff03007836 */ /* 0x001fc60000000000 */
[----:B------:R-:W-:Y:S01]  /*00f0*/  STL [R1+0x1034], RZ ;  /* 0x001034ff01007387 */ /* 0x000fe20000100800 */
[----:B------:R-:W-:-:S03]  /*0100*/  UISETP.GE.AND UP0, UPT, UR45, 0x80, UPT ;  /* 0x000000802d00788c */ /* 0x000fc6000bf06270 */
[----:B------:R-:W-:Y:S01]  /*0110*/  STL [R1+0x1038], RZ ;  /* 0x001038ff01007387 */ /* 0x000fe20000100800 */
[----:B------:R-:W-:Y:S01]  /*0120*/  SHF.R.S32.HI R5, RZ, 0x1f, R0 ;  /* 0x0000001fff057819 */ /* 0x000fe20000011400 */
[----:B----4-:R-:W-:Y:S02]  /*0130*/  ULEA UR4, UR5, UR4, 0x18 ;  /* 0x0000000405047291 */ /* 0x010fe4000f8ec0ff */
[----:B------:R-:W-:Y:S01]  /*0140*/  STL [R1+0x103c], RZ ;  /* 0x00103cff01007387 */ /* 0x000fe20000100800 */
[----:B------:R-:W-:Y:S02]  /*0150*/  LEA.HI R5, R5, R0, RZ, 0x8 ;  /* 0x0000000005057211 */ /* 0x000fe400078f40ff */
[----:B-1----:R-:W-:Y:S01]  /*0160*/  IABS R10, R7 ;  /* 0x00000007000a7213 */ /* 0x002fe20000000000 */
[----:B------:R-:W-:Y:S01]  /*0170*/  STL [R1+0x1000], RZ ;  /* 0x001000ff01007387 */ /* 0x000fe20000100800 */
[----:B------:R-:W-:-:S03]  /*0180*/  SHF.R.S32.HI R5, RZ, 0x8, R5 ;  /* 0x00000008ff057819 */ /* 0x000fc60000011405 */
[----:B------:R-:W-:Y:S02]  /*0190*/  STL [R1+0x1004], RZ ;  /* 0x001004ff01007387 */ /* 0x000fe40000100800 */
[----:B------:R-:W-:Y:S02]  /*01a0*/  IMAD.SHL.U32 R6, R5, 0x8, RZ ;  /* 0x0000000805067824 */ /* 0x000fe400078e00ff */
[----:B------:R-:W-:Y:S03]  /*01b0*/  STL [R1+0x1008], RZ ;  /* 0x001008ff01007387 */ /* 0x000fe60000100800 */
[-C--:B------:R-:W-:Y:S01]  /*01c0*/  IABS R9, R6.reuse ;  /* 0x0000000600097213 */ /* 0x080fe20000000000 */
[----:B------:R-:W-:Y:S01]  /*01d0*/  STL [R1+0x100c], RZ ;  /* 0x00100cff01007387 */ /* 0x000fe20000100800 */
[----:B------:R-:W-:Y:S02]  /*01e0*/  IABS R12, R6 ;  /* 0x00000006000c7213 */ /* 0x000fe40000000000 */
[----:B------:R-:W0:Y:S01]  /*01f0*/  I2F.RP R0, R9 ;  /* 0x0000000900007306 */ /* 0x000e220000209400 */
[----:B------:R-:W-:Y:S04]  /*0200*/  STL [R1+0xff0], RZ ;  /* 0x000ff0ff01007387 */ /* 0x000fe80000100800 */
[----:B------:R-:W-:Y:S04]  /*0210*/  STL [R1+0xff4], RZ ;  /* 0x000ff4ff01007387 */ /* 0x000fe80000100800 */
[----:B------:R-:W-:Y:S04]  /*0220*/  STL [R1+0xff8], RZ ;  /* 0x000ff8ff01007387 */ /* 0x000fe80000100800 */
[----:B------:R-:W-:Y:S01]  /*0230*/  STL [R1+0xffc], RZ ;  /* 0x000ffcff01007387 */ /* 0x000fe20000100800 */
[----:B0-----:R-:W0:Y:S03]  /*0240*/  MUFU.RCP R0, R0 ;  /* 0x0000000000007308 */ /* 0x001e260000001000 */
[----:B------:R-:W-:Y:S04]  /*0250*/  STL [R1+0xfe0], RZ ;  /* 0x000fe0ff01007387 */ /* 0x000fe80000100800 */
[----:B------:R-:W-:Y:S04]  /*0260*/  STL [R1+0xfe4], RZ ;  /* 0x000fe4ff01007387 */ /* 0x000fe80000100800 */
[----:B------:R-:W-:Y:S04]  /*0270*/  STL [R1+0xfe8], RZ ;  /* 0x000fe8ff01007387 */ /* 0x000fe80000100800 */
[----:B------:R-:W-:Y:S01]  /*0280*/  STL [R1+0xfec], RZ ;  /* 0x000fecff01007387 */ /* 0x000fe20000100800 */
[----:B0-----:R-:W-:-:S03]  /*0290*/  VIADD R4, R0, 0xffffffe ;  /* 0x0ffffffe00047836 */ /* 0x001fc60000000000 */
[----:B------:R-:W-:Y:S01]  /*02a0*/  STL [R1+0xfd0], RZ ;  /* 0x000fd0ff01007387 */ /* 0x000fe20000100800 */
[----:B------:R-:W-:Y:S01]  /*02b0*/  IMAD.MOV R0, RZ, RZ, -R12 ;  /* 0x000000ffff007224 */ /* 0x000fe200078e0a0c */
[----:B------:R0:W1:Y:S02]  /*02c0*/  F2I.FTZ.U32.TRUNC.NTZ R5, R4 ;  /* 0x0000000400057305 */ /* 0x000064000021f000 */
[----:B------:R-:W-:Y:S04]  /*02d0*/  STL [R1+0xfd4], RZ ;  /* 0x000fd4ff01007387 */ /* 0x000fe80000100800 */
[----:B------:R-:W-:Y:S04]  /*02e0*/  STL [R1+0xfd8], RZ ;  /* 0x000fd8ff01007387 */ /* 0x000fe80000100800 */
[----:B------:R-:W-:Y:S01]  /*02f0*/  STL [R1+0xfdc], RZ ;  /* 0x000fdcff01007387 */ /* 0x000fe20000100800 */
[----:B0-----:R-:W-:-:S03]  /*0300*/  IMAD.MOV.U32 R4, RZ, RZ, RZ ;  /* 0x000000ffff047224 */ /* 0x001fc600078e00ff */
[----:B------:R-:W-:Y:S01]  /*0310*/  STL [R1+0x10a0], RZ ;  /* 0x0010a0ff01007387 */ /* 0x000fe20000100800 */
[----:B-1----:R-:W-:-:S03]  /*0320*/  IMAD.MOV R8, RZ, RZ, -R5 ;  /* 0x000000ffff087224 */ /* 0x002fc600078e0a05 */
[----:B------:R-:W-:Y:S01]  /*0330*/  STL [R1+0x10a4], RZ ;  /* 0x0010a4ff01007387 */ /* 0x000fe20000100800 */
[----:B------:R-:W-:-:S03]  /*0340*/  IMAD R11, R8, R9, RZ ;  /* 0x00000009080b7224 */ /* 0x000fc600078e02ff */
[----:B------:R-:W-:Y:S01]  /*0350*/  STL [R1+0x10a8], RZ ;  /* 0x0010a8ff01007387 */ /* 0x000fe20000100800 */
[----:B------:R-:W-:Y:S02]  /*0360*/  IMAD.MOV.U32 R8, RZ, RZ, R10 ;  /* 0x000000ffff087224 */ /* 0x000fe400078e000a */
[----:B------:R-:W-:Y:S01]  /*0370*/  IMAD.HI.U32 R5, R5, R11, R4 ;  /* 0x0000000b05057227 */ /* 0x000fe200078e0004 */
[----:B------:R-:W-:Y:S04]  /*0380*/  STL [R1+0x10ac], RZ ;  /* 0x0010acff01007387 */ /* 0x000fe80000100800 */
[----:B------:R-:W-:Y:S01]  /*0390*/  STL [R1+0x10b0], RZ ;  /* 0x0010b0ff01007387 */ /* 0x000fe20000100800 */
[----:B------:R-:W-:-:S03]  /*03a0*/  IMAD.HI.U32 R5, R5, R8, RZ ;  /* 0x0000000805057227 */ /* 0x000fc600078e00ff */
[----:B------:R-:W-:Y:S01]  /*03b0*/  STL [R1+0x10b4], RZ ;  /* 0x0010b4ff01007387 */ /* 0x000fe20000100800 */
[----:B------:R-:W-:-:S03]  /*03c0*/  IMAD R0, R5, R0, R8 ;  /* 0x0000000005007224 */ /* 0x000fc600078e0208 */
[----:B------:R-:W-:Y:S02]  /*03d0*/  STL [R1+0x10b8], RZ ;  /* 0x0010b8ff01007387 */ /* 0x000fe40000100800 */
[----:B------:R-:W-:Y:S02]  /*03e0*/  ISETP.GT.U32.AND P1, PT, R9, R0, PT ;  /* 0x000000000900720c */ /* 0x000fe40003f24070 */
[----:B------:R-:W-:Y:S04]  /*03f0*/  STL [R1+0x10bc], RZ ;  /* 0x0010bcff01007387 */ /* 0x000fe80000100800 */
[----:B------:R-:W-:Y:S04]  /*0400*/  STL [R1+0x10c0], RZ ;  /* 0x0010c0ff01007387 */ /* 0x000fe80000100800 */
[----:B------:R-:W-:Y:S03]  /*0410*/  STL [R1+0x10c4], RZ ;  /* 0x0010c4ff01007387 */ /* 0x000fe60000100800 */
[----:B------:R-:W-:Y:S01]  /*0420*/  @!P1 IMAD.IADD R0, R0, 0x1, -R9 ;  /* 0x0000000100009824 */ /* 0x000fe200078e0a09 */
[----:B------:R-:W-:Y:S01]  /*0430*/  STL [R1+0x10c8], RZ ;  /* 0x0010c8ff01007387 */ /* 0x000fe20000100800 */
[----:B------:R-:W-:Y:S01]  /*0440*/  @!P1 VIADD R5, R5, 0x1 ;  /* 0x0000000105059836 */ /* 0x000fe20000000000 */
[----:B------:R-:W-:-:S02]  /*0450*/  ISETP.NE.AND P1, PT, R6, RZ, PT ;  /* 0x000000ff0600720c */ /* 0x000fc40003f25270 */
[----:B------:R-:W-:Y:S01]  /*0460*/  STL [R1+0x10cc], RZ ;  /* 0x0010ccff01007387 */ /* 0x000fe20000100800 */
[----:B------:R-:W-:Y:S02]  /*0470*/  ISETP.GE.U32.AND P0, PT, R0, R9, PT ;  /* 0x000000090000720c */ /* 0x000fe40003f06070 */
[----:B------:R-:W-:Y:S01]  /*0480*/  LOP3.LUT R0, R7, R6, RZ, 0x3c, !PT ;  /* 0x0000000607007212 */ /* 0x000fe200078e3cff */
[----:B------:R-:W-:Y:S03]  /*0490*/  STL [R1+0x10d0], RZ ;  /* 0x0010d0ff01007387 */ /* 0x000fe60000100800 */
[----:B------:R-:W-:Y:S01]  /*04a0*/  ISETP.GE.AND P2, PT, R0, RZ, PT ;  /* 0x000000ff0000720c */ /* 0x000fe20003f46270 */
[----:B------:R-:W-:Y:S01]  /*04b0*/  STL [R1+0x10d4], RZ ;  /* 0x0010d4ff01007387 */ /* 0x000fe20000100800 */
[----:B------:R-:W-:-:S03]  /*04c0*/  VIADD R0, R2, 0x7f ;  /* 0x0000007f02007836 */ /* 0x000fc60000000000 */
[----:B------:R-:W-:Y:S02]  /*04d0*/  STL [R1+0x10d8], RZ ;  /* 0x0010d8ff01007387 */ /* 0x000fe40000100800 */
[----:B------:R-:W-:Y:S02]  /*04e0*/  @P0 VIADD R5, R5, 0x1 ;  /* 0x0000000105050836 */ /* 0x000fe40000000000 */
[----:B------:R-:W-:Y:S02]  /*04f0*/  STL [R1+0x10dc], RZ ;  /* 0x0010dcff01007387 */ /* 0x000fe40000100800 */
[----:B------:R-:W-:Y:S01]  /*0500*/  IMAD.MOV.U32 R4, RZ, RZ, R5 ;  /* 0x000000ffff047224 */ /* 0x000fe200078e0005 */
[----:B------:R-:W-:Y:S01]  /*0510*/  SHF.R.S32.HI R5, RZ, 0x1f, R0 ;  /* 0x0000001fff057819 */ /* 0x000fe20000011400 */
[----:B------:R-:W-:Y:S02]  /*0520*/  STL [R1+0x10e0], RZ ;  /* 0x0010e0ff01007387 */ /* 0x000fe40000100800 */
[----:B------:R-:W-:Y:S01]  /*0530*/  @!P2 IMAD.MOV R4, RZ, RZ, -R4 ;  /* 0x000000ffff04a224 */ /* 0x000fe200078e0a04 */
[----:B------:R-:W-:Y:S01]  /*0540*/  @!P1 LOP3.LUT R4, RZ, R6, RZ, 0x33, !PT ;  /* 0x00000006ff049212 */ /* 0x000fe200078e33ff */
[----:B------:R-:W-:Y:S01]  /*0550*/  STL [R1+0x10e4], RZ ;  /* 0x0010e4ff01007387 */ /* 0x000fe20000100800 */
[----:B------:R-:W-:-:S03]  /*0560*/  LEA.HI R5, R5, R0, RZ, 0x7 ;  /* 0x0000000005057211 */ /* 0x000fc600078f38ff */
[----:B------:R-:W-:Y:S01]  /*0570*/  STL [R1+0x10e8], RZ ;  /* 0x0010e8ff01007387 */ /* 0x000fe20000100800 */
[----:B------:R-:W-:Y:S02]  /*0580*/  IMAD.SHL.U32 R8, R4, 0x8, RZ ;  /* 0x0000000804087824 */ /* 0x000fe400078e00ff */
[----:B------:R-:W-:Y:S01]  /*0590*/  IMAD.MOV R4, RZ, RZ, -R4 ;  /* 0x000000ffff047224 */ /* 0x000fe200078e0a04 */
[----:B------:R-:W-:Y:S02]  /*05a0*/  STL [R1+0x10ec], RZ ;  /* 0x0010ecff01007387 */ /* 0x000fe40000100800 */
[----:B------:R-:W-:Y:S01]  /*05b0*/  LEA.HI.SX32 R5, R5, -R8, 0x19 ;  /* 0x8000000805057211 */ /* 0x000fe200078fcaff */
[----:B------:R-:W-:Y:S01]  /*05c0*/  IMAD R6, R6, R4, R7 ;  /* 0x0000000406067224 */ /* 0x000fe200078e0207 */
[----:B------:R-:W-:Y:S02]  /*05d0*/  STL [R1+0x10f0], RZ ;  /* 0x0010f0ff01007387 */ /* 0x000fe40000100800 */
[----:B------:R-:W-:-:S02]  /*05e0*/  VIMNMX R13, PT, PT, R5, 0x8, PT ;  /* 0x00000008050d7848 */ /* 0x000fc40003fe0100 */
[----:B------:R-:W-:Y:S01]  /*05f0*/  STL [R1+0x10f4], RZ ;  /* 0x0010f4ff01007387 */ /* 0x000fe20000100800 */
[----:B------:R-:W-:Y:S02]  /*0600*/  IABS R11, R6 ;  /* 0x00000006000b7213 */ /* 0x000fe40000000000 */
[----:B------:R-:W-:Y:S01]  /*0610*/  IABS R9, R13 ;  /* 0x0000000d00097213 */ /* 0x000fe20000000000 */
[----:B------:R-:W-:Y:S03]  /*0620*/  STL [R1+0x10f8], RZ ;  /* 0x0010f8ff01007387 */ /* 0x000fe60000100800 */
        /* <DEDUP_REMOVED lines=11> */
[----:B------:R-:W-:Y:S04]  /*06e0*/  STL [R1+0x111c], RZ ;  /* 0x00111cff01007387 */ /* 0x000fe80000100800 */
[----:B------:R-:W-:Y:S01]  /*06f0*/  STL [R1+0x1130], RZ ;  /* 0x001130ff01007387 */ /* 0x000fe20000100800 */
[----:B------:R-:W0:Y:S03]  /*0700*/  F2I.FTZ.U32.TRUNC.NTZ R5, R5 ;  /* 0x0000000500057305 */ /* 0x000e26000021f000 */
[----:B------:R-:W-:Y:S04]  /*0710*/  STL [R1+0x1134], RZ ;  /* 0x001134ff01007387 */ /* 0x000fe80000100800 */
[----:B------:R-:W-:Y:S04]  /*0720*/  STL [R1+0x1138], RZ ;  /* 0x001138ff01007387 */ /* 0x000fe80000100800 */
[----:B------:R-:W-:Y:S04]  /*0730*/  STL [R1+0x113c], RZ ;  /* 0x00113cff01007387 */ /* 0x000fe80000100800 */
[----:B------:R-:W-:Y:S01]  /*0740*/  STL [R1+0x1140], RZ ;  /* 0x001140ff01007387 */ /* 0x000fe20000100800 */
[----:B0-----:R-:W-:-:S03]  /*0750*/  IMAD.MOV R10, RZ, RZ, -R5 ;  /* 0x000000ffff0a7224 */ /* 0x001fc600078e0a05 */
[----:B------:R-:W-:Y:S01]  /*0760*/  STL [R1+0x1144], RZ ;  /* 0x001144ff01007387 */ /* 0x000fe20000100800 */
[----:B------:R-:W-:Y:S01]  /*0770*/  IMAD.MOV.U32 R4, RZ, RZ, R10 ;  /* 0x000000ffff047224 */ /* 0x000fe200078e000a */
[----:B------:R-:W-:Y:S02]  /*0780*/  IABS R10, R13 ;  /* 0x0000000d000a7213 */ /* 0x000fe40000000000 */
[----:B------:R-:W-:Y:S01]  /*0790*/  STL [R1+0x1148], RZ ;  /* 0x001148ff01007387 */ /* 0x000fe20000100800 */
[----:B------:R-:W-:Y:S02]  /*07a0*/  IMAD R7, R4, R9, RZ ;  /* 0x0000000904077224 */ /* 0x000fe400078e02ff */
[----:B------:R-:W-:Y:S01]  /*07b0*/  IMAD.MOV.U32 R4, RZ, RZ, RZ ;  /* 0x000000ffff047224 */ /* 0x000fe200078e00ff */
[----:B------:R-:W-:Y:S03]  /*07c0*/  STL [R1+0x114c], RZ ;  /* 0x00114cff01007387 */ /* 0x000fe60000100800 */
[----:B------:R-:W-:Y:S01]  /*07d0*/  IMAD.HI.U32 R4, R5, R7, R4 ;  /* 0x0000000705047227 */ /* 0x000fe200078e0004 */
[----:B------:R-:W-:Y:S03]  /*07e0*/  STL [R1+0x1150], RZ ;  /* 0x001150ff01007387 */ /* 0x000fe60000100800 */
[----:B------:R-:W-:Y:S01]  /*07f0*/  IMAD.MOV R5, RZ, RZ, -R10 ;  /* 0x000000ffff057224 */ /* 0x000fe200078e0a0a */
        /* <DEDUP_REMOVED lines=18> */
[----:B------:R-:W-:Y:S04]  /*0920*/  STL [R1+0x1378], RZ ;  /* 0x001378ff01007387 */ /* 0x000fe80000100800 */
[----:B------:R-:W-:Y:S02]  /*0930*/  STL [R1+0x137c], RZ ;  /* 0x00137cff01007387 */ /* 0x000fe40000100800 */
[----:B------:R-:W-:-:S02]  /*0940*/  @P0 VIADD R0, R0, 0x1 ;  /* 0x0000000100000836 */ /* 0x000fc40000000000 */
[----:B------:R-:W-:Y:S04]  /*0950*/  STL [R1+0x1380], RZ ;  /* 0x001380ff01007387 */ /* 0x000fe80000100800 */
[----:B------:R-:W-:Y:S01]  /*0960*/  STL [R1+0x1384], RZ ;  /* 0x001384ff01007387 */ /* 0x000fe20000100800 */
[----:B------:R-:W-:Y:S01]  /*0970*/  @!P2 IMAD.MOV R0, RZ, RZ, -R0 ;  /* 0x000000ffff00a224 */ /* 0x000fe200078e0a00 */
[----:B------:R-:W-:Y:S02]  /*0980*/  @!P1 LOP3.LUT R0, RZ, R13, RZ, 0x33, !PT ;  /* 0x0000000dff009212 */ /* 0x000fe400078e33ff */
[----:B------:R-:W-:Y:S03]  /*0990*/  STL [R1+0x1388], RZ ;  /* 0x001388ff01007387 */ /* 0x000fe60000100800 */
[----:B------:R-:W-:Y:S01]  /*09a0*/  IMAD.MOV R4, RZ, RZ, -R0 ;  /* 0x000000ffff047224 */ /* 0x000fe200078e0a00 */
[----:B------:R-:W-:Y:S01]  /*09b0*/  STL [R1+0x138c], RZ ;  /* 0x00138cff01007387 */ /* 0x000fe20000100800 */
[----:B------:R-:W-:-:S02]  /*09c0*/  IMAD.SHL.U32 R5, R0, 0x100, RZ ;  /* 0x0000010000057824 */ /* 0x000fc400078e00ff */
[----:B------:R-:W-:Y:S01]  /*09d0*/  IMAD R4, R13, R4, R6 ;  /* 0x000000040d047224 */ /* 0x000fe200078e0206 */
[----:B------:R-:W-:Y:S01]  /*09e0*/  STL [R1+0x1390], RZ ;  /* 0x001390ff01007387 */ /* 0x000fe20000100800 */
[C---:B------:R-:W-:Y:S02]  /*09f0*/  VIADD R0, R5.reuse, 0x1 ;  /* 0x0000000105007836 */ /* 0x040fe40000000000 */
[----:B------:R-:W-:Y:S01]  /*0a00*/  IMAD.IADD R4, R8, 0x1, R4 ;  /* 0x0000000108047824 */ /* 0x000fe200078e0204 */
[----:B------:R-:W-:Y:S01]  /*0a10*/  STL [R1+0x1394], RZ ;  /* 0x001394ff01007387 */ /* 0x000fe20000100800 */
[C---:B------:R-:W-:Y:S02]  /*0a20*/  VIADD R8, R5.reuse, 0x2 ;  /* 0x0000000205087836 */ /* 0x040fe40000000000 */
[C---:B------:R-:W-:Y:S01]  /*0a30*/  VIADD R7, R5.reuse, 0x3 ;  /* 0x0000000305077836 */ /* 0x040fe20000000000 */
[----:B------:R-:W-:Y:S01]  /*0a40*/  STL [R1+0x1398], RZ ;  /* 0x001398ff01007387 */ /* 0x000fe20000100800 */
[----:B------:R-:W-:-:S02]  /*0a50*/  VIADD R27, R5, 0x2c ;  /* 0x0000002c051b7836 */ /* 0x000fc40000000000 */
[C---:B------:R-:W-:Y:S01]  /*0a60*/  VIADD R28, R5.reuse, 0x45 ;  /* 0x00000045051c7836 */ /* 0x040fe20000000000 */
[----:B------:R-:W-:Y:S01]  /*0a70*/  STL [R1+0x139c], RZ ;  /* 0x00139cff01007387 */ /* 0x000fe20000100800 */
[C---:B------:R-:W-:Y:S02]  /*0a80*/  VIADD R29, R5.reuse, 0x66 ;  /* 0x00000066051d7836 */ /* 0x040fe40000000000 */
[C---:B------:R-:W-:Y:S01]  /*0a90*/  VIADD R48, R5.reuse, 0x67 ;  /* 0x0000006705307836 */ /* 0x040fe20000000000 */
        /* <DEDUP_REMOVED lines=60> */
[----:B------:R-:W-:Y:S04]  /*0e60*/  STL [R1+0x19f0], RZ ;  /* 0x0019f0ff01007387 */ /* 0x000fe80000100800 */
        /* <DEDUP_REMOVED lines=919> */
[----:B------:R-:W-:Y:S04]  /*47e0*/  STL [R1+0xbfc], R5 ;  /* 0x000bfc0501007387 */ /* 0x000fe80000100800 */
[----:B------:R0:W-:Y:S04]  /*47f0*/  STL [R1+0x57c], R0 ;  /* 0x00057c0001007387 */ /* 0x0001e80000100800 */
[----:B------:R1:W-:Y:S04]  /*4800*/  STL [R1+0x578], R8 ;  /* 0x0005780801007387 */ /* 0x0003e80000100800 */
[----:B------:R2:W-:Y:S01]  /*4810*/  STL [R1+0x574], R7 ;  /* 0x0005740701007387 */ /* 0x0005e20000100800 */
[C---:B0-----:R-:W-:Y:S01]  /*4820*/  VIADD R0, R5.reuse, 0x4 ;  /* 0x0000000405007836 */ /* 0x041fe20000000000 */
[----:B------:R-:W0:Y:S01]  /*4830*/  S2R R14, SR_TID.X ;  /* 0x00000000000e7919 */ /* 0x000e220000002100 */
[----:B-1----:R-:W-:-:S03]  /*4840*/  VIADD R8, R5, 0x5 ;  /* 0x0000000505087836 */ /* 0x002fc60000000000 */
[----:B------:R1:W-:Y:S01]  /*4850*/  STL [R1+0x570], R0 ;  /* 0x0005700001007387 */ /* 0x0003e20000100800 */
[----:B--2---:R-:W-:-:S03]  /*4860*/  VIADD R7, R5, 0x6 ;  /* 0x0000000605077836 */ /* 0x004fc60000000000 */
[----:B------:R2:W-:Y:S04]  /*4870*/  STL [R1+0x56c], R8 ;  /* 0x00056c0801007387 */ /* 0x0005e80000100800 */
[----:B------:R4:W-:Y:S01]  /*4880*/  STL [R1+0x568], R7 ;  /* 0x0005680701007387 */ /* 0x0009e20000100800 */
[C---:B-1----:R-:W-:Y:S02]  /*4890*/  VIADD R0, R5.reuse, 0x7 ;  /* 0x0000000705007836 */ /* 0x042fe40000000000 */
[----:B--2---:R-:W-:-:S03]  /*48a0*/  VIADD R8, R5, 0x8 ;  /* 0x0000000805087836 */ /* 0x004fc60000000000 */
[----:B------:R1:W-:Y:S01]  /*48b0*/  STL [R1+0x564], R0 ;  /* 0x0005640001007387 */ /* 0x0003e20000100800 */
[----:B----4-:R-:W-:-:S03]  /*48c0*/  VIADD R7, R5, 0x9 ;  /* 0x0000000905077836 */ /* 0x010fc60000000000 */
[----:B------:R2:W-:Y:S04]  /*48d0*/  STL [R1+0x560], R8 ;  /* 0x0005600801007387 */ /* 0x0005e80000100800 */
[----:B------:R4:W-:Y:S01]  /*48e0*/  STL [R1+0x55c], R7 ;  /* 0x00055c0701007387 */ /* 0x0009e20000100800 */
[C---:B-1----:R-:W-:Y:S01]  /*48f0*/  VIADD R0, R5.reuse, 0xa ;  /* 0x0000000a05007836 */ /* 0x042fe20000000000 */
[----:B0-----:R-:W-:Y:S01]  /*4900*/  LOP3.LUT R6, R14, 0x1f, RZ, 0xc0, !PT ;  /* 0x0000001f0e067812 */ /* 0x001fe200078ec0ff */
[----:B--2---:R-:W-:-:S03]  /*4910*/  VIADD R8, R5, 0xb ;  /* 0x0000000b05087836 */ /* 0x004fc60000000000 */
[----:B------:R0:W-:Y:S01]  /*4920*/  STL [R1+0x558], R0 ;  /* 0x0005580001007387 */ /* 0x0001e20000100800 */
[----:B----4-:R-:W-:-:S03]  /*4930*/  VIADD R7, R5, 0xc ;  /* 0x0000000c05077836 */ /* 0x010fc60000000000 */
[----:B------:R1:W-:Y:S04]  /*4940*/  STL [R1+0x554], R8 ;  /* 0x0005540801007387 */ /* 0x0003e80000100800 */
[----:B------:R2:W-:Y:S01]  /*4950*/  STL [R1+0x550], R7 ;  /* 0x0005500701007387 */ /* 0x0005e20000100800 */
[C---:B0-----:R-:W-:Y:S02]  /*4960*/  VIADD R0, R5.reuse, 0xd ;  /* 0x0000000d05007836 */ /* 0x041fe40000000000 */
[----:B-1----:R-:W-:-:S03]  /*4970*/  VIADD R8, R5, 0xe ;  /* 0x0000000e05087836 */ /* 0x002fc60000000000 */
[----:B------:R0:W-:Y:S01]  /*4980*/  STL [R1+0x54c], R0 ;  /* 0x00054c0001007387 */ /* 0x0001e20000100800 */
[----:B--2---:R-:W-:-:S03]  /*4990*/  VIADD R7, R5, 0xf ;  /* 0x0000000f05077836 */ /* 0x004fc60000000000 */
        /* <DEDUP_REMOVED lines=113> */
[----:B--2---:R-:W-:-:S05]  /*50b0*/  VIADD R7, R5, 0x49 ;  /* 0x0000004905077836 */ /* 0x004fca0000000000 */
[----:B------:R1:W-:Y:S01]  /*50c0*/  STL [R1+0x45c], R7 ;  /* 0x00045c0701007387 */ /* 0x0003e20000100800 */
[----:B0-----:R-:W-:-:S05]  /*50d0*/  VIADD R0, R5, 0x4a ;  /* 0x0000004a05007836 */ /* 0x001fca0000000000 */
[----:B------:R0:W-:Y:S01]  /*50e0*/  STL [R1+0x458], R0 ;  /* 0x0004580001007387 */ /* 0x0001e20000100800 */
[----:B-1----:R-:W-:-:S03]  /*50f0*/  VIADD R7, R5, 0x4c ;  /* 0x0000004c05077836 */ /* 0x002fc60000000000 */
        /* <DEDUP_REMOVED lines=57> */
[C---:B-1----:R-:W-:Y:S02]  /*5490*/  VIADD R7, R5.reuse, 0x6b ;  /* 0x0000006b05077836 */ /* 0x042fe40000000000 */
[----:B0-----:R-:W-:-:S05]  /*54a0*/  VIADD R0, R5, 0x6a ;  /* 0x0000006a05007836 */ /* 0x001fca0000000000 */
[----:B------:R0:W-:Y:S04]  /*54b0*/  STL [R1+0x3d8], R0 ;  /* 0x0003d80001007387 */ /* 0x0001e80000100800 */
        /* <DEDUP_REMOVED lines=140> */
[----:B0-----:R-:W-:Y:S02]  /*5d80*/  IMAD.SHL.U32 R0, R4, 0x80, RZ ;  /* 0x0000008004007824 */ /* 0x001fe400078e00ff */
[C---:B------:R-:W-:Y:S02]  /*5d90*/  VIADD R4, R5.reuse, 0xb3 ;  /* 0x000000b305047836 */ /* 0x040fe40000000000 */
[----:B-1----:R-:W-:Y:S01]  /*5da0*/  VIADD R7, R5, 0xb2 ;  /* 0x000000b205077836 */ /* 0x002fe20000000000 */
[----:B--2---:R-:W-:-:S04]  /*5db0*/  LOP3.LUT R8, R0, 0x1f, R14, 0xf8, !PT ;  /* 0x0000001f00087812 */ /* 0x004fc800078ef80e */
[----:B------:R0:W-:Y:S01]  /*5dc0*/  STL [R1+0x124], R7 ;  /* 0x0001240701007387 */ /* 0x0001e20000100800 */
[----:B------:R-:W-:-:S03]  /*5dd0*/  VIADD R14, R5, 0xf6 ;  /* 0x000000f6050e7836 */ /* 0x000fc60000000000 */
[----:B------:R1:W-:Y:S04]  /*5de0*/  STL [R1+0x120], R4 ;  /* 0x0001200401007387 */ /* 0x0003e80000100800 */
[----:B------:R2:W-:Y:S01]  /*5df0*/  STL [R1+0x1ed8], R8 ;  /* 0x001ed80801007387 */ /* 0x0005e20000100800 */
[C-C-:B0-----:R-:W-:Y:S02]  /*5e00*/  LOP3.LUT R7, R0.reuse, 0x20, R6.reuse, 0xfe, !PT ;  /* 0x0000002000077812 */ /* 0x141fe400078efe06 */
[----:B-1----:R-:W-:-:S03]  /*5e10*/  LOP3.LUT R4, R0, 0x40, R6, 0xfe, !PT ;  /* 0x0000004000047812 */ /* 0x002fc600078efe06 */
[----:B------:R0:W-:Y:S01]  /*5e20*/  STL [R1+0x1ed4], R7 ;  /* 0x001ed40701007387 */ /* 0x0001e20000100800 */
[----:B------:R-:W-:Y:S01]  /*5e30*/  LOP3.LUT R0, R0, 0x60, R6, 0xfe, !PT ;  /* 0x0000006000007812 */ /* 0x000fe200078efe06 */
[C---:B------:R-:W-:Y:S02]  /*5e40*/  VIADD R6, R5.reuse, 0xb5 ;  /* 0x000000b505067836 */ /* 0x040fe40000000000 */
[----:B------:R1:W-:Y:S01]  /*5e50*/  STL [R1+0x1ed0], R4 ;  /* 0x001ed00401007387 */ /* 0x0003e20000100800 */
[----:B--2---:R-:W-:-:S03]  /*5e60*/  VIADD R8, R5, 0xce ;  /* 0x000000ce05087836 */ /* 0x004fc60000000000 */
[----:B------:R2:W-:Y:S01]  /*5e70*/  STL [R1+0x1ecc], R0 ;  /* 0x001ecc0001007387 */ /* 0x0005e20000100800 */
[----:B0-----:R-:W-:-:S03]  /*5e80*/  VIADD R7, R5, 0xc5 ;  /* 0x000000c505077836 */ /* 0x001fc60000000000 */
[----:B------:R0:W-:Y:S01]  /*5e90*/  STL [R1+0x118], R6 ;  /* 0x0001180601007387 */ /* 0x0001e20000100800 */
[C---:B-1----:R-:W-:Y:S02]  /*5ea0*/  VIADD R4, R5.reuse, 0xb6 ;  /* 0x000000b605047836 */ /* 0x042fe40000000000 */
[----:B--2---:R-:W-:-:S03]  /*5eb0*/  VIADD R0, R5, 0xb7 ;  /* 0x000000b705007836 */ /* 0x004fc60000000000 */
[----:B------:R1:W-:Y:S01]  /*5ec0*/  STL [R1+0x114], R4 ;  /* 0x0001140401007387 */ /* 0x0003e20000100800 */
[----:B0-----:R-:W-:-:S03]  /*5ed0*/  VIADD R6, R5, 0xb8 ;  /* 0x000000b805067836 */ /* 0x001fc60000000000 */
[----:B------:R0:W-:Y:S04]  /*5ee0*/  STL [R1+0x110], R0 ;  /* 0x0001100001007387 */ /* 0x0001e80000100800 */
[----:B------:R2:W-:Y:S01]  /*5ef0*/  STL [R1+0x10c], R6 ;  /* 0x00010c0601007387 */ /* 0x0005e20000100800 */
[C---:B-1----:R-:W-:Y:S02]  /*5f00*/  VIADD R4, R5.reuse, 0xb9 ;  /* 0x000000b905047836 */ /* 0x042fe40000000000 */
[----:B0-----:R-:W-:-:S03]  /*5f10*/  VIADD R0, R5, 0xba ;  /* 0x000000ba05007836 */ /* 0x001fc60000000000 */
        /* <DEDUP_REMOVED lines=34> */
[----:B0-----:R-:W-:-:S03]  /*6140*/  VIADD R4, R5, 0xcd ;  /* 0x000000cd05047836 */ /* 0x001fc60000000000 */
[----:B------:R0:W-:Y:S01]  /*6150*/  STL [R1+0x34], R8 ;  /* 0x0000340801007387 */ /* 0x0001e20000100800 */
[C---:B-1----:R-:W-:Y:S02]  /*6160*/  VIADD R7, R5.reuse, 0xd0 ;  /* 0x000000d005077836 */ /* 0x042fe40000000000 */
[C---:B--2---:R-:W-:Y:S02]  /*6170*/  VIADD R6, R5.reuse, 0xcf ;  /* 0x000000cf05067836 */ /* 0x044fe40000000000 */
[----:B0-----:R-:W-:-:S03]  /*6180*/  VIADD R8, R5, 0xd2 ;  /* 0x000000d205087836 */ /* 0x001fc60000000000 */
[----:B------:R0:W-:Y:S04]  /*6190*/  STL [R1+0x30], R6 ;  /* 0x0000300601007387 */ /* 0x0001e80000100800 */
[----:B------:R1:W-:Y:S01]  /*61a0*/  STL [R1+0x2c], R7 ;  /* 0x00002c0701007387 */ /* 0x0003e20000100800 */
[C---:B0-----:R-:W-:Y:S02]  /*61b0*/  VIADD R6, R5.reuse, 0xd1 ;  /* 0x000000d105067836 */ /* 0x041fe40000000000 */
[----:B-1----:R-:W-:-:S03]  /*61c0*/  VIADD R7, R5, 0xd3 ;  /* 0x000000d305077836 */ /* 0x002fc60000000000 */
[----:B------:R0:W-:Y:S04]  /*61d0*/  STL [R1+0x1c], R6 ;  /* 0x00001c0601007387 */ /* 0x0001e80000100800 */
[----:B------:R1:W-:Y:S04]  /*61e0*/  STL [R1+0x8], R8 ;  /* 0x0000080801007387 */ /* 0x0003e80000100800 */
[----:B------:R2:W-:Y:S01]  /*61f0*/  STL [R1+0x4], R7 ;  /* 0x0000040701007387 */ /* 0x0005e20000100800 */
[C---:B0-----:R-:W-:Y:S02]  /*6200*/  VIADD R6, R5.reuse, 0xd4 ;  /* 0x000000d405067836 */ /* 0x041fe40000000000 */
[----:B-1----:R-:W-:-:S03]  /*6210*/  VIADD R8, R5, 0xfc ;  /* 0x000000fc05087836 */ /* 0x002fc60000000000 */
[----:B------:R0:W-:Y:S01]  /*6220*/  STL [R1], R6 ;  /* 0x0000000601007387 */ /* 0x0001e20000100800 */
[C---:B--2---:R-:W-:Y:S02]  /*6230*/  VIADD R7, R5.reuse, 0xfd ;  /* 0x000000fd05077836 */ /* 0x044fe40000000000 */
[C---:B0-----:R-:W-:Y:S02]  /*6240*/  VIADD R6, R5.reuse, 0xfe ;  /* 0x000000fe05067836 */ /* 0x041fe40000000000 */
[----:B------:R-:W-:Y:S01]  /*6250*/  VIADD R5, R5, 0xff ;  /* 0x000000ff05057836 */ /* 0x000fe20000000000 */
[----:B---3--:R-:W-:Y:S06]  /*6260*/  BRA.U !UP0, `(.L_x_0) ;  /* 0x00000f9108e47547 */ /* 0x008fec000b800000 */
[----:B------:R0:W-:Y:S01]  /*6270*/  STL [R1+0x58e4], R40 ;  /* 0x0058e42801007387 */ /* 0x0001e20000100800 */
[----:B------:R-:W-:Y:S01]  /*6280*/  IMAD.MOV.U32 R26, RZ, RZ, RZ ;  /* 0x000000ffff1a7224 */ /* 0x000fe200078e00ff */
[----:B------:R-:W-:Y:S01]  /*6290*/  IABS R54, R5 ;  /* 0x0000000500367213 */ /* 0x000fe20000000000 */
[----:B------:R-:W1:Y:S01]  /*62a0*/  LDCU.128 UR20, c[0x0][0x380] ;  /* 0x00007000ff1477ac */ /* 0x000e620008000c00 */
[----:B------:R2:W-:Y:S01]  /*62b0*/  STL [R1+0x58e0], R41 ;  /* 0x0058e02901007387 */ /* 0x0005e20000100800 */
[----:B------:R-:W-:Y:S02]  /*62c0*/  IABS R53, R6 ;  /* 0x0000000600357213 */ /* 0x000fe40000000000 */
[----:B------:R-:W-:Y:S01]  /*62d0*/  ISETP.GE.AND P4, PT, R5, RZ, PT ;  /* 0x000000ff0500720c */ /* 0x000fe20003f86270 */
[----:B------:R-:W-:Y:S01]  /*62e0*/  STL [R1+0x58dc], R42 ;  /* 0x0058dc2a01007387 */ /* 0x000fe20000100800 */
[----:B------:R-:W3:Y:S03]  /*62f0*/  LDCU UR10, c[0x0][0x3a4] ;  /* 0x00007480ff0a77ac */ /* 0x000ee60008000800 */
[----:B------:R-:W-:Y:S01]  /*6300*/  STL [R1+0x58d8], R43 ;  /* 0x0058d82b01007387 */ /* 0x000fe20000100800 */
[----:B------:R-:W4:Y:S03]  /*6310*/  LDCU UR77, c[0x0][0x3b0] ;  /* 0x00007600ff4d77ac */ /* 0x000f260008000800 */
[----:B------:R5:W-:Y:S01]  /*6320*/  STL [R1+0x58d4], R44 ;  /* 0x0058d42c01007387 */ /* 0x000be20000100800 */
[----:B------:R-:W1:Y:S03]  /*6330*/  LDCU UR76, c[0x0][0x3a8] ;  /* 0x00007500ff4c77ac */ /* 0x000e660008000800 */
[----:B------:R3:W-:Y:S01]  /*6340*/  STL [R1+0x58d0], R45 ;  /* 0x0058d02d01007387 */ /* 0x0007e20000100800 */
[----:B------:R-:W1:Y:S03]  /*6350*/  LDCU UR11, c[0x0][0x3a8] ;  /* 0x00007500ff0b77ac */ /* 0x000e660008000800 */
[----:B0-----:R-:W4:Y:S01]  /*6360*/  LDL R40, [R1+0x1ed8] ;  /* 0x001ed80001287983 */ /* 0x001f220000100800 */
[----:B------:R-:W0:Y:S03]  /*6370*/  LDCU UR12, c[0x0][0x3a8] ;  /* 0x00007500ff0c77ac */ /* 0x000e260008000800 */
[----:B--2---:R-:W2:Y:S01]  /*6380*/  LDL R41, [R1+0x1ed4] ;  /* 0x001ed40001297983 */ /* 0x004ea20000100800 */
[----:B-----5:R-:W-:Y:S01]  /*6390*/  IMAD.MOV.U32 R44, RZ, RZ, R27 ;  /* 0x000000ffff2c7224 */ /* 0x020fe200078e001b */
[----:B------:R-:W5:Y:S01]  /*63a0*/  LDCU UR13, c[0x0][0x3a8] ;  /* 0x00007500ff0d77ac */ /* 0x000f620008000800 */
[----:B---3--:R-:W-:Y:S01]  /*63b0*/  IMAD.MOV.U32 R45, RZ, RZ, R48 ;  /* 0x000000ffff2d7224 */ /* 0x008fe200078e0030 */
[----:B------:R-:W3:Y:S01]  /*63c0*/  LDL R42, [R1+0x1ed0] ;  /* 0x001ed000012a7983 */ /* 0x000ee20000100800 */
[----:B------:R-:W0:Y:S03]  /*63d0*/  LDCU UR14, c[0x0][0x3a8] ;  /* 0x00007500ff0e77ac */ /* 0x000e260008000800 */
[----:B------:R-:W5:Y:S01]  /*63e0*/  LDL R43, [R1+0x1ecc] ;  /* 0x001ecc00012b7983 */ /* 0x000f620000100800 */
[----:B------:R-:W0:Y:S03]  /*63f0*/  LDCU UR15, c[0x0][0x3a8] ;  /* 0x00007500ff0f77ac */ /* 0x000e260008000800 */
[----:B------:R-:W-:Y:S01]  /*6400*/  STL [R1+0x58cc], R56 ;  /* 0x0058cc3801007387 */ /* 0x000fe20000100800 */
[----:B------:R-:W0:Y:S03]  /*6410*/  LDCU UR16, c[0x0][0x3a8] ;  /* 0x00007500ff1077ac */ /* 0x000e260008000800 */
[----:B------:R-:W-:Y:S01]  /*6420*/  STL [R1+0x58c8], R57 ;  /* 0x0058c83901007387 */ /* 0x000fe20000100800 */
[----:B------:R-:W0:Y:S03]  /*6430*/  LDCU UR17, c[0x0][0x3a8] ;  /* 0x00007500ff1177ac */ /* 0x000e260008000800 */
[----:B------:R-:W-:Y:S01]  /*6440*/  STL [R1+0x58c4], R58 ;  /* 0x0058c43a01007387 */ /* 0x000fe20000100800 */
[----:B------:R-:W0:Y:S03]  /*6450*/  LDCU UR18, c[0x0][0x3a8] ;  /* 0x00007500ff1277ac */ /* 0x000e260008000800 */
[----:B------:R1:W-:Y:S01]  /*6460*/  STL [R1+0x58c0], R59 ;  /* 0x0058c03b01007387 */ /* 0x0003e20000100800 */
[----:B------:R-:W0:Y:S03]  /*6470*/  LDCU UR19, c[0x0][0x3a8] ;  /* 0x00007500ff1377ac */ /* 0x000e260008000800 */
[----:B------:R1:W-:Y:S01]  /*6480*/  STL [R1+0x58bc], R60 ;  /* 0x0058bc3c01007387 */ /* 0x0003e20000100800 */
[----:B------:R-:W0:Y:S01]  /*6490*/  LDCU UR24, c[0x0][0x3a8] ;  /* 0x00007500ff1877ac */ /* 0x000e220008000800 */
[----:B-1----:R-:W-:Y:S01]  /*64a0*/  IMAD.MOV.U32 R59, RZ, RZ, R46 ;  /* 0x000000ffff3b7224 */ /* 0x002fe200078e002e */
[----:B------:R-:W-:Y:S01]  /*64b0*/  IABS R46, R2 ;  /* 0x00000002002e7213 */ /* 0x000fe20000000000 */
[----:B------:R-:W1:Y:S01]  /*64c0*/  LDCU UR25, c[0x0][0x3a8] ;  /* 0x00007500ff1977ac */ /* 0x000e620008000800 */
[----:B------:R-:W-:-:S02]  /*64d0*/  IMAD.MOV.U32 R60, RZ, RZ, R4 ;  /* 0x000000ffff3c7224 */ /* 0x000fc400078e0004 */
[----:B------:R-:W0:Y:S01]  /*64e0*/  I2F.RP R4, R46 ;  /* 0x0000002e00047306 */ /* 0x000e220000209400 */
[----:B------:R1:W-:Y:S01]  /*64f0*/  STL [R1+0x58b8], R61 ;  /* 0x0058b83d01007387 */ /* 0x0003e20000100800 */
[----:B------:R-:W-:Y:S01]  /*6500*/  IMAD.MOV.U32 R57, RZ, RZ, R28 ;  /* 0x000000ffff397224 */ /* 0x000fe200078e001c */
[----:B------:R-:W0:Y:S01]  /*6510*/  LDCU UR26, c[0x0][0x3a8] ;  /* 0x00007500ff1a77ac */ /* 0x000e220008000800 */
[----:B------:R-:W0:Y:S01]  /*6520*/  LDCU UR27, c[0x0][0x3a8] ;  /* 0x00007500ff1b77ac */ /* 0x000e220008000800 */
[----:B-1----:R-:W-:Y:S01]  /*6530*/  IMAD.MOV.U32 R61, RZ, RZ, R0 ;  /* 0x000000ffff3d7224 */ /* 0x002fe200078e0000 */
[----:B------:R-:W-:Y:S01]  /*6540*/  IABS R0, R3 ;  /* 0x0000000300007213 */ /* 0x000fe20000000000 */
[----:B------:R-:W1:Y:S03]  /*6550*/  LDCU UR28, c[0x0][0x3a8] ;  /* 0x00007500ff1c77ac */ /* 0x000e660008000800 */
[----:B------:R-:W1:Y:S01]  /*6560*/  I2F.RP R28, R0 ;  /* 0x00000000001c7306 */ /* 0x000e620000209400 */
[----:B------:R-:W2:Y:S01]  /*6570*/  LDCU UR29, c[0x0][0x3a8] ;  /* 0x00007500ff1d77ac */ /* 0x000ea20008000800 */
[----:B------:R-:W2:Y:S06]  /*6580*/  LDCU UR30, c[0x0][0x3a8] ;  /* 0x00007500ff1e77ac */ /* 0x000eac0008000800 */
[----:B0-----:R-:W0:Y:S01]  /*6590*/  MUFU.RCP R4, R4 ;  /* 0x0000000400047308 */ /* 0x001e220000001000 */
[----:B------:R-:W2:Y:S01]  /*65a0*/  LDCU UR31, c[0x0][0x3a8] ;  /* 0x00007500ff1f77ac */ /* 0x000ea20008000800 */
[----:B------:R-:W2:Y:S06]  /*65b0*/  LDCU UR32, c[0x0][0x3a8] ;  /* 0x00007500ff2077ac */ /* 0x000eac0008000800 */
[----:B-1----:R-:W1:Y:S01]  /*65c0*/  MUFU.RCP R28, R28 ;  /* 0x0000001c001c7308 */ /* 0x002e620000001000 */
[----:B------:R-:W2:Y:S01]  /*65d0*/  LDCU UR33, c[0x0][0x3a8] ;  /* 0x00007500ff2177ac */ /* 0x000ea20008000800 */
[----:B------:R-:W2:Y:S01]  /*65e0*/  LDCU UR34, c[0x0][0x3a8] ;  /* 0x00007500ff2277ac */ /* 0x000ea20008000800 */
[----:B0-----:R-:W-:Y:S01]  /*65f0*/  VIADD R4, R4, 0xffffffe ;  /* 0x0ffffffe04047836 */ /* 0x001fe20000000000 */
[----:B------:R-:W0:Y:S04]  /*6600*/  LDCU UR35, c[0x0][0x3a8] ;  /* 0x00007500ff2377ac */ /* 0x000e280008000800 */
[----:B------:R-:W0:Y:S01]  /*6610*/  F2I.FTZ.U32.TRUNC.NTZ R27, R4 ;  /* 0x00000004001b7305 */ /* 0x000e22000021f000 */
[----:B------:R-:W-:Y:S01]  /*6620*/  IMAD.MOV.U32 R56, RZ, RZ, R29 ;  /* 0x000000ffff387224 */ /* 0x000fe200078e001d */
[----:B------:R-:W2:Y:S01]  /*6630*/  LDCU UR36, c[0x0][0x3a8] ;  /* 0x00007500ff2477ac */ /* 0x000ea20008000800 */
[----:B-1----:R-:W-:Y:S01]  /*6640*/  VIADD R28, R28, 0xffffffe ;  /* 0x0ffffffe1c1c7836 */ /* 0x002fe20000000000 */
[----:B------:R-:W1:Y:S04]  /*6650*/  LDCU UR37, c[0x0][0x3a8] ;  /* 0x00007500ff2577ac */ /* 0x000e680008000800 */
[----:B------:R-:W1:Y:S01]  /*6660*/  F2I.FTZ.U32.TRUNC.NTZ R29, R28 ;  /* 0x0000001c001d7305 */ /* 0x000e62000021f000 */
[----:B------:R-:W-:Y:S01]  /*6670*/  IMAD.MOV.U32 R58, RZ, RZ, R47 ;  /* 0x000000ffff3a7224 */ /* 0x000fe200078e002f */
[----:B------:R-:W2:Y:S01]  /*6680*/  LDCU UR38, c[0x0][0x3a8] ;  /* 0x00007500ff2677ac */ /* 0x000ea20008000800 */
[----:B------:R-:W2:Y:S01]  /*6690*/  LDCU UR8, c[0x0][0x3a8] ;  /* 0x00007500ff0877ac */ /* 0x000ea20008000800 */
[--C-:B0-----:R-:W-:Y:S01]  /*66a0*/  IMAD.MOV R4, RZ, RZ, -R27.reuse ;  /* 0x000000ffff047224 */ /* 0x101fe200078e0a1b */
[----:B------:R-:W0:Y:S03]  /*66b0*/  LDCU UR39, c[0x0][0x3a8] ;  /* 0x00007500ff2777ac */ /* 0x000e260008000800 */
[----:B------:R-:W-:Y:S01]  /*66c0*/  IMAD R47, R4, R46, RZ ;  /* 0x0000002e042f7224 */ /* 0x000fe200078e02ff */
[----:B------:R-:W0:Y:S03]  /*66d0*/  LDCU UR42, c[0x0][0x3a8] ;  /* 0x00007500ff2a77ac */ /* 0x000e260008000800 */
[----:B------:R-:W-:Y:S01]  /*66e0*/  IMAD.HI.U32 R47, R27, R47, R26 ;  /* 0x0000002f1b2f7227 */ /* 0x000fe200078e001a */
[----:B------:R-:W0:Y:S03]  /*66f0*/  LDCU UR5, c[0x0][0x3a8] ;  /* 0x00007500ff0577ac */ /* 0x000e260008000800 */
[----:B-1----:R-:W-:-:S02]  /*6700*/  IMAD.MOV R4, RZ, RZ, -R29 ;  /* 0x000000ffff047224 */ /* 0x002fc400078e0a1d */
[----:B------:R-:W-:Y:S01]  /*6710*/  IMAD.MOV.U32 R28, RZ, RZ, RZ ;  /* 0x000000ffff1c7224 */ /* 0x000fe200078e00ff */
[----:B------:R-:W1:Y:S01]  /*6720*/  LDCU UR6, c[0x0][0x3a8] ;  /* 0x00007500ff0677ac */ /* 0x000e620008000800 */
[----:B------:R-:W-:Y:S01]  /*6730*/  IMAD R4, R4, R0, RZ ;  /* 0x0000000004047224 */ /* 0x000fe200078e02ff */
[----:B------:R-:W0:Y:S03]  /*6740*/  LDCU UR7, c[0x0][0x3a8] ;  /* 0x00007500ff0777ac */ /* 0x000e260008000800 */
[----:B------:R-:W-:Y:S01]  /*6750*/  IMAD.HI.U32 R4, R29, R4, R28 ;  /* 0x000000041d047227 */ /* 0x000fe200078e001c */
[----:B------:R-:W0:Y:S05]  /*6760*/  LDCU UR9, c[0x0][0x3a8] ;  /* 0x00007500ff0977ac */ /* 0x000e2a0008000800 */
[----:B------:R-:W-:Y:S01]  /*6770*/  IMAD.HI.U32 R5, R4, R53, RZ ;  /* 0x0000003504057227 */ /* 0x000fe200078e00ff */
[----:B------:R-:W0:Y:S03]  /*6780*/  LDCU UR43, c[0x0][0x3a8] ;  /* 0x00007500ff2b77ac */ /* 0x000e260008000800 */
[----:B------:R-:W-:Y:S01]  /*6790*/  IMAD.MOV R5, RZ, RZ, -R5 ;  /* 0x000000ffff057224 */ /* 0x000fe200078e0a05 */
[----:B------:R-:W0:Y:S03]  /*67a0*/  LDCU UR44, c[0x0][0x3a8] ;  /* 0x00007500ff2c77ac */ /* 0x000e260008000800 */
[----:B------:R-:W-:Y:S01]  /*67b0*/  IMAD R5, R0, R5, R53 ;  /* 0x0000000500057224 */ /* 0x000fe200078e0235 */
[----:B------:R-:W0:Y:S01]  /*67c0*/  LDCU UR61, c[0x0][0x3a8] ;  /* 0x00007500ff3d77ac */ /* 0x000e220008000800 */
        /* <DEDUP_REMOVED lines=29> */
[----:B----4-:R-:W-:-:S02]  /*69a0*/  IABS R51, R40 ;  /* 0x0000002800337213 */ /* 0x010fc40000000000 */
[----:B--2---:R-:W-:-:S03]  /*69b0*/  IABS R49, R41 ;  /* 0x0000002900317213 */ /* 0x004fc60000000000 */
[----:B------:R-:W-:Y:S01]  /*69c0*/  IMAD.HI.U32 R52, R47, R51, RZ ;  /* 0x000000332f347227 */ /* 0x000fe200078e00ff */
[----:B---3--:R-:W-:-:S03]  /*69d0*/  IABS R27, R42 ;  /* 0x0000002a001b7213 */ /* 0x008fc60000000000 */
[----:B------:R-:W-:Y:S01]  /*69e0*/  IMAD.MOV R52, RZ, RZ, -R52 ;  /* 0x000000ffff347224 */ /* 0x000fe200078e0a34 */
[----:B-----5:R-:W-:Y:S01]  /*69f0*/  IABS R26, R43 ;  /* 0x0000002b001a7213 */ /* 0x020fe20000000000 */
[----:B------:R-:W-:-:S04]  /*6a00*/  IMAD.HI.U32 R50, R47, R49, RZ ;  /* 0x000000312f327227 */ /* 0x000fc800078e00ff */
[----:B------:R-:W-:-:S04]  /*6a10*/  IMAD.HI.U32 R48, R47, R27, RZ ;  /* 0x0000001b2f307227 */ /* 0x000fc800078e00ff */
[----:B------:R-:W-:-:S04]  /*6a20*/  IMAD.HI.U32 R47, R47, R26, RZ ;  /* 0x0000001a2f2f7227 */ /* 0x000fc800078e00ff */
[C---:B------:R-:W-:Y:S02]  /*6a30*/  IMAD R29, R46.reuse, R52, R51 ;  /* 0x000000342e1d7224 */ /* 0x040fe400078e0233 */
[----:B------:R-:W-:Y:S02]  /*6a40*/  IMAD.MOV R50, RZ, RZ, -R50 ;  /* 0x000000ffff327224 */ /* 0x000fe400078e0a32 */
[----:B------:R-:W-:Y:S02]  /*6a50*/  IMAD.MOV R48, RZ, RZ, -R48 ;  /* 0x000000ffff307224 */ /* 0x000fe400078e0a30 */
[----:B------:R-:W-:Y:S01]  /*6a60*/  IMAD.MOV R47, RZ, RZ, -R47 ;  /* 0x000000ffff2f7224 */ /* 0x000fe200078e0a2f */
[C---:B------:R-:W-:Y:S01]  /*6a70*/  ISETP.GT.U32.AND P0, PT, R46.reuse, R29, PT ;  /* 0x0000001d2e00720c */ /* 0x040fe20003f04070 */
[C---:B------:R-:W-:Y:S02]  /*6a80*/  IMAD R28, R46.reuse, R50, R49 ;  /* 0x000000322e1c7224 */ /* 0x040fe400078e0231 */
[----:B------:R-:W-:-:S02]  /*6a90*/  IMAD R27, R46, R48, R27 ;  /* 0x000000302e1b7224 */ /* 0x000fc400078e021b */
[C---:B------:R-:W-:Y:S01]  /*6aa0*/  IMAD R26, R46.reuse, R47, R26 ;  /* 0x0000002f2e1a7224 */ /* 0x040fe200078e021a */
[C---:B------:R-:W-:Y:S02]  /*6ab0*/  ISETP.GT.U32.AND P1, PT, R46.reuse, R28, PT ;  /* 0x0000001c2e00720c */ /* 0x040fe40003f24070 */
[C---:B------:R-:W-:Y:S02]  /*6ac0*/  ISETP.GT.U32.AND P2, PT, R46.reuse, R27, PT ;  /* 0x0000001b2e00720c */ /* 0x040fe40003f44070 */
[----:B------:R-:W-:-:S03]  /*6ad0*/  ISETP.GT.U32.AND P3, PT, R46, R26, PT ;  /* 0x0000001a2e00720c */ /* 0x000fc60003f64070 */
[----:B------:R-:W-:-:S05]  /*6ae0*/  @!P0 IMAD.IADD R29, R29, 0x1, -R46 ;  /* 0x000000011d1d8824 */ /* 0x000fca00078e0a2e */
[----:B------:R-:W-:Y:S01]  /*6af0*/  ISETP.GT.U32.AND P0, PT, R46, R29, PT ;  /* 0x0000001d2e00720c */ /* 0x000fe20003f04070 */
[--C-:B------:R-:W-:Y:S02]  /*6b00*/  @!P1 IMAD.IADD R28, R28, 0x1, -R46.reuse ;  /* 0x000000011c1c9824 */ /* 0x100fe400078e0a2e */
[--C-:B------:R-:W-:Y:S02]  /*6b10*/  @!P2 IMAD.IADD R27, R27, 0x1, -R46.reuse ;  /* 0x000000011b1ba824 */ /* 0x100fe400078e0a2e */
[----:B------:R-:W-:Y:S01]  /*6b20*/  @!P3 IMAD.IADD R26, R26, 0x1, -R46 ;  /* 0x000000011a1ab824 */ /* 0x000fe200078e0a2e */
[----:B------:R-:W-:Y:S02]  /*6b30*/  IABS R51, R8 ;  /* 0x0000000800337213 */ /* 0x000fe40000000000 */
[C---:B------:R-:W-:Y:S02]  /*6b40*/  ISETP.GT.U32.AND P1, PT, R46.reuse, R28, PT ;  /* 0x0000001c2e00720c */ /* 0x040fe40003f24070 */
[----:B------:R-:W-:-:S02]  /*6b50*/  ISETP.GT.U32.AND P2, PT, R46, R27, PT ;  /* 0x0000001b2e00720c */ /* 0x000fc40003f44070 */
[----:B------:R-:W-:Y:S01]  /*6b60*/  ISETP.GT.U32.AND P3, PT, R46, R26, PT ;  /* 0x0000001a2e00720c */ /* 0x000fe20003f64070 */
[----:B------:R-:W-:Y:S01]  /*6b70*/  IMAD.HI.U32 R49, R4, R51, RZ ;  /* 0x0000003304317227 */ /* 0x000fe200078e00ff */
[----:B------:R-:W-:-:S03]  /*6b80*/  ISETP.GE.AND P6, PT, R40, RZ, PT ;  /* 0x000000ff2800720c */ /* 0x000fc60003fc6270 */
[----:B------:R-:W-:Y:S01]  /*6b90*/  @!P0 IMAD.IADD R29, R29, 0x1, -R46 ;  /* 0x000000011d1d8824 */ /* 0x000fe200078e0a2e */
[----:B------:R-:W-:Y:S01]  /*6ba0*/  ISETP.GE.AND P0, PT, R41, RZ, PT ;  /* 0x000000ff2900720c */ /* 0x000fe20003f06270 */
[----:B------:R-:W-:Y:S01]  /*6bb0*/  IMAD.MOV R49, RZ, RZ, -R49 ;  /* 0x000000ffff317224 */ /* 0x000fe200078e0a31 */
[----:B------:R-:W-:Y:S02]  /*6bc0*/  IABS R52, R7 ;  /* 0x0000000700347213 */ /* 0x000fe40000000000 */
[----:B------:R-:W-:Y:S01]  /*6bd0*/  ISETP.GE.AND P5, PT, R42, RZ, PT ;  /* 0x000000ff2a00720c */ /* 0x000fe20003fa6270 */
[----:B------:R-:W-:Y:S01]  /*6be0*/  IMAD R49, R0, R49, R51 ;  /* 0x0000003100317224 */ /* 0x000fe200078e0233 */
[----:B------:R-:W-:Y:S01]  /*6bf0*/  IABS R51, R10 ;  /* 0x0000000a00337213 */ /* 0x000fe20000000000 */
[----:B------:R-:W-:-:S04]  /*6c00*/  IMAD.HI.U32 R47, R4, R54, RZ ;  /* 0x00000036042f7227 */ /* 0x000fc800078e00ff */
[----:B------:R-:W-:-:S04]  /*6c10*/  IMAD.HI.U32 R55, R4, R52, RZ ;  /* 0x0000003404377227 */ /* 0x000fc800078e00ff */
[--C-:B------:R-:W-:Y:S02]  /*6c20*/  @!P1 IMAD.IADD R28, R28, 0x1, -R46.reuse ;  /* 0x000000011c1c9824 */ /* 0x100fe400078e0a2e */
[--C-:B------:R-:W-:Y:S02]  /*6c30*/  @!P2 IMAD.IADD R27, R27, 0x1, -R46.reuse ;  /* 0x000000011b1ba824 */ /* 0x100fe400078e0a2e */
[----:B------:R-:W-:Y:S02]  /*6c40*/  @!P3 IMAD.IADD R26, R26, 0x1, -R46 ;  /* 0x000000011a1ab824 */ /* 0x000fe400078e0a2e */
[----:B------:R-:W-:Y:S01]  /*6c50*/  IMAD.MOV.U32 R46, RZ, RZ, R29 ;  /* 0x000000ffff2e7224 */ /* 0x000fe200078e001d */
[----:B------:R-:W-:Y:S01]  /*6c60*/  ISETP.GE.AND P2, PT, R43, RZ, PT ;  /* 0x000000ff2b00720c */ /* 0x000fe20003f46270 */
[----:B------:R-:W-:Y:S01]  /*6c70*/  IMAD.MOV R47, RZ, RZ, -R47 ;  /* 0x000000ffff2f7224 */ /* 0x000fe200078e0a2f */
[----:B------:R-:W-:Y:S01]  /*6c80*/  ISETP.NE.AND P1, PT, R2, RZ, PT ;  /* 0x000000ff0200720c */ /* 0x000fe20003f25270 */
[----:B------:R-:W-:-:S02]  /*6c90*/  IMAD.MOV R55, RZ, RZ, -R55 ;  /* 0x000000ffff377224 */ /* 0x000fc400078e0a37 */
[----:B------:R-:W-:Y:S01]  /*6ca0*/  IMAD.MOV.U32 R29, RZ, RZ, R51 ;  /* 0x000000ffff1d7224 */ /* 0x000fe200078e0033 */
[----:B------:R-:W-:Y:S01]  /*6cb0*/  LOP3.LUT R2, RZ, R2, RZ, 0x33, !PT ;  /* 0x00000002ff027212 */ /* 0x000fe200078e33ff */
[----:B------:R-:W-:Y:S02]  /*6cc0*/  @!P6 IMAD.MOV R46, RZ, RZ, -R46 ;  /* 0x000000ffff2ee224 */ /* 0x000fe400078e0a2e */
[----:B------:R-:W-:Y:S02]  /*6cd0*/  IMAD.MOV.U32 R51, RZ, RZ, R27 ;  /* 0x000000ffff337224 */ /* 0x000fe400078e001b */
[C---:B------:R-:W-:Y:S02]  /*6ce0*/  IMAD R47, R0.reuse, R47, R54 ;  /* 0x0000002f002f7224 */ /* 0x040fe400078e0236 */
[----:B------:R-:W-:Y:S01]  /*6cf0*/  @!P0 IMAD.MOV R28, RZ, RZ, -R28 ;  /* 0x000000ffff1c8224 */ /* 0x000fe200078e0a1c */
[----:B------:R-:W2:Y:S01]  /*6d00*/  LDL.LU R54, [R1+0x490] ;  /* 0x0004900001367983 */ /* 0x000ea20000300800 */
[----:B------:R-:W-:Y:S01]  /*6d10*/  IMAD R52, R0, R55, R52 ;  /* 0x0000003700347224 */ /* 0x000fe200078e0234 */
[C---:B------:R-:W-:Y:S01]  /*6d20*/  SEL R46, R2.reuse, R46, !P1 ;  /* 0x0000002e022e7207 */ /* 0x040fe20004800000 */
[----:B------:R-:W-:Y:S01]  /*6d30*/  @!P5 IMAD.MOV R51, RZ, RZ, -R51 ;  /* 0x000000ffff33d224 */ /* 0x000fe200078e0a33 */
[----:B------:R-:W3:Y:S01]  /*6d40*/  LDL.LU R53, [R1+0x4d4] ;  /* 0x0004d40001357983 */ /* 0x000ee20000300800 */
[----:B------:R-:W-:-:S03]  /*6d50*/  SEL R28, R2, R28, !P1 ;  /* 0x0000001c021c7207 */ /* 0x000fc60004800000 */
[----:B------:R-:W4:Y:S01]  /*6d60*/  LDL.LU R55, [R1+0x4bc] ;  /* 0x0004bc0001377983 */ /* 0x000f220000300800 */
[----:B------:R-:W-:-:S03]  /*6d70*/  SEL R51, R2, R51, !P1 ;  /* 0x0000003302337207 */ /* 0x000fc60004800000 */
[----:B------:R-:W5:Y:S04]  /*6d80*/  LDL.LU R40, [R1+0x58e4] ;  /* 0x0058e40001287983 */ /* 0x000f680000300800 */
[----:B------:R-:W2:Y:S04]  /*6d90*/  LDL.LU R41, [R1+0x58e0] ;  /* 0x0058e00001297983 */ /* 0x000ea80000300800 */
[----:B------:R-:W2:Y:S01]  /*6da0*/  LDL.LU R42, [R1+0x58dc] ;  /* 0x0058dc00012a7983 */ /* 0x000ea20000300800 */
[----:B------:R-:W-:-:S03]  /*6db0*/  @!P2 IMAD.MOV R26, RZ, RZ, -R26 ;  /* 0x000000ffff1aa224 */ /* 0x000fc600078e0a1a */
[----:B------:R-:W2:Y:S04]  /*6dc0*/  LDL.LU R43, [R1+0x58d8] ;  /* 0x0058d800012b7983 */ /* 0x000ea80000300800 */
[----:B------:R0:W-:Y:S01]  /*6dd0*/  STL [R1+0x58c], R46 ;  /* 0x00058c2e01007387 */ /* 0x0001e20000100800 */
[----:B------:R-:W-:-:S03]  /*6de0*/  SEL R26, R2, R26, !P1 ;  /* 0x0000001a021a7207 */ /* 0x000fc60004800000 */
[----:B0-----:R-:W2:Y:S04]  /*6df0*/  LDL.LU R46, [R1+0x4c4] ;  /* 0x0004c400012e7983 */ /* 0x001ea80000300800 */
[----:B------:R0:W-:Y:S04]  /*6e00*/  STL [R1+0x588], R28 ;  /* 0x0005881c01007387 */ /* 0x0001e80000100800 */
[----:B0-----:R-:W2:Y:S04]  /*6e10*/  LDL.LU R28, [R1+0x434] ;  /* 0x00043400011c7983 */ /* 0x001ea80000300800 */
[----:B------:R0:W-:Y:S04]  /*6e20*/  STL [R1+0x584], R51 ;  /* 0x0005843301007387 */ /* 0x0001e80000100800 */
[----:B0-----:R-:W2:Y:S04]  /*6e30*/  LDL.LU R51, [R1+0x460] ;  /* 0x0004600001337983 */ /* 0x001ea80000300800 */
[----:B------:R-:W3:Y:S01]  /*6e40*/  LDL.LU R2, [R1+0x4a4] ;  /* 0x0004a40001027983 */ /* 0x000ee20000300800 */
[----:B------:R-:W-:-:S02]  /*6e50*/  ISETP.GT.U32.AND P3, PT, R0, R47, PT ;  /* 0x0000002f0000720c */ /* 0x000fc40003f64070 */
[C---:B------:R-:W-:Y:S02]  /*6e60*/  ISETP.GT.U32.AND P6, PT, R0.reuse, R5, PT ;  /* 0x000000050000720c */ /* 0x040fe40003fc4070 */
[----:B------:R-:W-:Y:S02]  /*6e70*/  IABS R50, R9 ;  /* 0x0000000900327213 */ /* 0x000fe40000000000 */
[----:B------:R-:W-:-:S07]  /*6e80*/  ISETP.GT.U32.AND P5, PT, R0, R49, PT ;  /* 0x000000310000720c */ /* 0x000fce0003fa4070 */
[--C-:B------:R-:W-:Y:S02]  /*6e90*/  @!P3 IMAD.IADD R47, R47, 0x1, -R0.reuse ;  /* 0x000000012f2fb824 */ /* 0x100fe400078e0a00 */
[----:B------:R-:W-:-:S03]  /*6ea0*/  @!P6 IMAD.IADD R5, R5, 0x1, -R0 ;  /* 0x000000010505e824 */ /* 0x000fc600078e0a00 */
[----:B------:R-:W-:Y:S01]  /*6eb0*/  ISETP.GT.U32.AND P6, PT, R0, R47, PT ;  /* 0x0000002f0000720c */ /* 0x000fe20003fc4070 */
[----:B------:R-:W-:Y:S01]  /*6ec0*/  IMAD.HI.U32 R48, R4, R50, RZ ;  /* 0x0000003204307227 */ /* 0x000fe200078e00ff */
[C---:B------:R-:W-:Y:S02]  /*6ed0*/  ISETP.GT.U32.AND P1, PT, R0.reuse, R5, PT ;  /* 0x000000050000720c */ /* 0x040fe40003f24070 */
[----:B------:R-:W-:Y:S01]  /*6ee0*/  ISETP.GT.U32.AND P0, PT, R0, R52, PT ;  /* 0x000000340000720c */ /* 0x000fe20003f04070 */
[----:B------:R-:W-:Y:S02]  /*6ef0*/  IMAD.MOV R48, RZ, RZ, -R48 ;  /* 0x000000ffff307224 */ /* 0x000fe400078e0a30 */
[----:B------:R-:W-:Y:S01]  /*6f00*/  @!P5 IMAD.IADD R49, R49, 0x1, -R0 ;  /* 0x000000013131d824 */ /* 0x000fe200078e0a00 */
[----:B------:R-:W-:Y:S01]  /*6f10*/  ISETP.GE.AND P5, PT, R8, RZ, PT ;  /* 0x000000ff0800720c */ /* 0x000fe20003fa6270 */
[----:B------:R-:W-:Y:S01]  /*6f20*/  IMAD R48, R0, R48, R50 ;  /* 0x0000003000307224 */ /* 0x000fe200078e0232 */
[----:B------:R-:W-:-:S03]  /*6f30*/  IABS R50, R11 ;  /* 0x0000000b00327213 */ /* 0x000fc60000000000 */
[--C-:B------:R-:W-:Y:S01]  /*6f40*/  @!P6 IMAD.IADD R47, R47, 0x1, -R0.reuse ;  /* 0x000000012f2fe824 */ /* 0x100fe200078e0a00 */
[----:B------:R-:W-:Y:S01]  /*6f50*/  ISETP.GE.AND P2, PT, R6, RZ, PT ;  /* 0x000000ff0600720c */ /* 0x000fe20003f46270 */
[--C-:B------:R-:W-:Y:S01]  /*6f60*/  @!P1 IMAD.IADD R5, R5, 0x1, -R0.reuse ;  /* 0x0000000105059824 */ /* 0x100fe200078e0a00 */
[----:B------:R0:W-:Y:S01]  /*6f70*/  STL [R1+0x580], R26 ;  /* 0x0005801a01007387 */ /* 0x0001e20000100800 */
[----:B------:R-:W-:Y:S01]  /*6f80*/  @!P0 IMAD.IADD R52, R52, 0x1, -R0 ;  /* 0x0000000134348824 */ /* 0x000fe200078e0a00 */
[----:B------:R-:W-:Y:S02]  /*6f90*/  ISETP.GE.AND P0, PT, R7, RZ, PT ;  /* 0x000000ff0700720c */ /* 0x000fe40003f06270 */
[----:B0-----:R-:W4:Y:S04]  /*6fa0*/  LDL.LU R26, [R1+0x438] ;  /* 0x00043800011a7983 */ /* 0x001f280000300800 */
[----:B------:R-:W4:Y:S01]  /*6fb0*/  LDL.LU R7, [R1+0x48c] ;  /* 0x00048c0001077983 */ /* 0x000f220000300800 */
[----:B--2---:R-:W-:-:S02]  /*6fc0*/  IMAD.MOV.U32 R8, RZ, RZ, R51 ;  /* 0x000000ffff087224 */ /* 0x004fc400078e0033 */
[----:B------:R-:W-:Y:S02]  /*6fd0*/  IMAD.MOV.U32 R51, RZ, RZ, R54 ;  /* 0x000000ffff337224 */ /* 0x000fe400078e0036 */
[----:B------:R-:W-:Y:S02]  /*6fe0*/  IMAD.MOV.U32 R54, RZ, RZ, R44 ;  /* 0x000000ffff367224 */ /* 0x000fe400078e002c */
[----:B---3--:R-:W-:Y:S02]  /*6ff0*/  IMAD.MOV.U32 R6, RZ, RZ, R2 ;  /* 0x000000ffff067224 */ /* 0x008fe400078e0002 */
[----:B------:R-:W-:Y:S02]  /*7000*/  IMAD.MOV.U32 R44, RZ, RZ, R47 ;  /* 0x000000ffff2c7224 */ /* 0x000fe400078e002f */
[----:B------:R-:W-:-:S04]  /*7010*/  IMAD.HI.U32 R2, R4, R50, RZ ;  /* 0x0000003204027227 */ /* 0x000fc800078e00ff */
[----:B------:R-:W-:Y:S02]  /*7020*/  @!P4 IMAD.MOV R44, RZ, RZ, -R44 ;  /* 0x000000ffff2cc224 */ /* 0x000fe400078e0a2c */
[----:B------:R-:W-:Y:S02]  /*7030*/  IMAD.MOV R2, RZ, RZ, -R2 ;  /* 0x000000ffff027224 */ /* 0x000fe400078e0a02 */
[----:B------:R-:W-:Y:S02]  /*7040*/  IMAD.MOV.U32 R47, RZ, RZ, R45 ;  /* 0x000000ffff2f7224 */ /* 0x000fe400078e002d */
[----:B------:R-:W-:Y:S02]  /*7050*/  IMAD.MOV.U32 R45, RZ, RZ, R5 ;  /* 0x000000ffff2d7224 */ /* 0x000fe400078e0005 */
[----:B------:R-:W2:Y:S01]  /*7060*/  LDL.LU R5, [R1+0x34] ;  /* 0x0000340001057983 */ /* 0x000ea20000300800 */
[----:B------:R-:W-:-:S03]  /*7070*/  IMAD R50, R0, R2, R50 ;  /* 0x0000000200327224 */ /* 0x000fc600078e0232 */
[----:B------:R0:W-:Y:S04]  /*7080*/  STL [R1+0xb8], R44 ;  /* 0x0000b82c01007387 */ /* 0x0001e80000100800 */
[----:B0-----:R-:W3:Y:S04]  /*7090*/  LDL.LU R44, [R1+0x58d4] ;  /* 0x0058d400012c7983 */ /* 0x001ee80000300800 */
[----:B------:R-:W2:Y:S01]  /*70a0*/  LDL.LU R2, [R1+0x148] ;  /* 0x0001480001027983 */ /* 0x000ea20000300800 */
[----:B------:R-:W-:Y:S01]  /*70b0*/  @!P2 IMAD.MOV R45, RZ, RZ, -R45 ;  /* 0x000000ffff2da224 */ /* 0x000fe200078e0a2d */
[----:B------:R-:W-:-:S04]  /*70c0*/  ISETP.GE.AND P2, PT, R9, RZ, PT ;  /* 0x000000ff0900720c */ /* 0x000fc80003f46270 */
[----:B------:R0:W-:Y:S04]  /*70d0*/  STL [R1+0xb4], R45 ;  /* 0x0000b42d01007387 */ /* 0x0001e80000100800 */
[----:B0-----:R-:W3:Y:S04]  /*70e0*/  LDL.LU R45, [R1+0x58d0] ;  /* 0x0058d000012d7983 */ /* 0x001ee80000300800 */
[----:B------:R-:W3:Y:S01]  /*70f0*/  LDL.LU R9, [R1+0x3d4] ;  /* 0x0003d40001097983 */ /* 0x000ee20000300800 */
[----:B------:R-:W-:Y:S01]  /*7100*/  ISETP.GT.U32.AND P3, PT, R0, R48, PT ;  /* 0x000000300000720c */ /* 0x000fe20003f64070 */
[----:B------:R-:W-:Y:S01]  /*7110*/  IMAD.HI.U32 R27, R4, R29, RZ ;  /* 0x0000001d041b7227 */ /* 0x000fe200078e00ff */
[----:B------:R-:W-:-:S03]  /*7120*/  ISETP.GT.U32.AND P1, PT, R0, R49, PT ;  /* 0x000000310000720c */ /* 0x000fc60003f24070 */
[----:B------:R-:W-:-:S08]  /*7130*/  IMAD.MOV R27, RZ, RZ, -R27 ;  /* 0x000000ffff1b7224 */ /* 0x000fd000078e0a1b */
[----:B------:R-:W-:Y:S01]  /*7140*/  @!P3 IMAD.IADD R48, R48, 0x1, -R0 ;  /* 0x000000013030b824 */ /* 0x000fe200078e0a00 */
[C---:B------:R-:W-:Y:S01]  /*7150*/  ISETP.GT.U32.AND P3, PT, R0.reuse, R52, PT ;  /* 0x000000340000720c */ /* 0x040fe20003f64070 */
[----:B------:R-:W-:Y:S02]  /*7160*/  IMAD R29, R0, R27, R29 ;  /* 0x0000001b001d7224 */ /* 0x000fe400078e021d */
[----:B----4-:R-:W-:-:S03]  /*7170*/  IMAD.MOV.U32 R27, RZ, RZ, R7 ;  /* 0x000000ffff1b7224 */ /* 0x010fc600078e0007 */
[----:B------:R-:W-:Y:S01]  /*7180*/  ISETP.GT.U32.AND P4, PT, R0, R29, PT ;  /* 0x0000001d0000720c */ /* 0x000fe20003f84070 */
[----:B------:R-:W-:Y:S01]  /*7190*/  IMAD.MOV.U32 R7, RZ, RZ, R6 ;  /* 0x000000ffff077224 */ /* 0x000fe200078e0006 */
[----:B------:R-:W-:Y:S01]  /*71a0*/  IABS R6, R12 ;  /* 0x0000000c00067213 */ /* 0x000fe20000000000 */
[----:B------:R-:W-:-:S04]  /*71b0*/  @!P1 IMAD.IADD R49, R49, 0x1, -R0 ;  /* 0x0000000131319824 */ /* 0x000fc800078e0a00 */
[--C-:B------:R-:W-:Y:S01]  /*71c0*/  @!P3 IMAD.IADD R52, R52, 0x1, -R0.reuse ;  /* 0x000000013434b824 */ /* 0x100fe200078e0a00 */
[----:B------:R-:W-:Y:S02]  /*71d0*/  ISETP.GT.U32.AND P3, PT, R0, R50, PT ;  /* 0x000000320000720c */ /* 0x000fe40003f64070 */
[----:B------:R-:W-:Y:S02]  /*71e0*/  ISETP.GE.AND P1, PT, R10, RZ, PT ;  /* 0x000000ff0a00720c */ /* 0x000fe40003f26270 */
[----:B------:R-:W-:Y:S01]  /*71f0*/  ISETP.GT.U32.AND P6, PT, R0, R48, PT ;  /* 0x000000300000720c */ /* 0x000fe20003fc4070 */
[----:B------:R-:W-:Y:S02]  /*7200*/  @!P4 IMAD.IADD R29, R29, 0x1, -R0 ;  /* 0x000000011d1dc824 */ /* 0x000fe400078e0a00 */
[----:B------:R-:W-:-:S06]  /*7210*/  @!P5 IMAD.MOV R49, RZ, RZ, -R49 ;  /* 0x000000ffff31d224 */ /* 0x000fcc00078e0a31 */
[----:B------:R-:W-:Y:S01]  /*7220*/  @!P3 IMAD.IADD R50, R50, 0x1, -R0 ;  /* 0x000000013232b824 */ /* 0x000fe200078e0a00 */
[----:B------:R-:W-:Y:S01]  /*7230*/  ISETP.GT.U32.AND P3, PT, R0, R29, PT ;  /* 0x0000001d0000720c */ /* 0x000fe20003f64070 */
[----:B------:R-:W-:Y:S02]  /*7240*/  @!P0 IMAD.MOV R52, RZ, RZ, -R52 ;  /* 0x000000ffff348224 */ /* 0x000fe400078e0a34 */
[----:B------:R-:W-:Y:S01]  /*7250*/  @!P6 IMAD.IADD R48, R48, 0x1, -R0 ;  /* 0x000000013030e824 */ /* 0x000fe200078e0a00 */
[----:B------:R-:W-:Y:S02]  /*7260*/  ISETP.GT.U32.AND P0, PT, R0, R50, PT ;  /* 0x000000320000720c */ /* 0x000fe40003f04070 */
[----:B------:R-:W-:Y:S01]  /*7270*/  ISETP.GE.AND P6, PT, R11, RZ, PT ;  /* 0x000000ff0b00720c */ /* 0x000fe20003fc6270 */
[----:B------:R-:W-:Y:S01]  /*7280*/  @!P2 IMAD.MOV R48, RZ, RZ, -R48 ;  /* 0x000000ffff30a224 */ /* 0x000fe200078e0a30 */
[----:B------:R-:W-:Y:S01]  /*7290*/  ISETP.GE.AND P4, PT, R12, RZ, PT ;  /* 0x000000ff0c00720c */ /* 0x000fe20003f86270 */
[----:B------:R-:W-:Y:S04]  /*72a0*/  STL [R1+0xb0], R52 ;  /* 0x0000b03401007387 */ /* 0x000fe80000100800 */
[--C-:B------:R-:W-:Y:S01]  /*72b0*/  @!P3 IMAD.IADD R29, R29, 0x1, -R0.reuse ;  /* 0x000000011d1db824 */ /* 0x100fe200078e0a00 */
[----:B------:R-:W-:Y:S04]  /*72c0*/  STL [R1+0xac], R49 ;  /* 0x0000ac3101007387 */ /* 0x000fe80000100800 */
[----:B------:R0:W-:Y:S01]  /*72d0*/  STL [R1+0xa8], R48 ;  /* 0x0000a83001007387 */ /* 0x0001e20000100800 */
[----:B------:R-:W-:-:S02]  /*72e0*/  @!P0 IMAD.IADD R50, R50, 0x1, -R0 ;  /* 0x0000000132328824 */ /* 0x000fc400078e0a00 */
[----:B0-----:R-:W-:-:S04]  /*72f0*/  IMAD.MOV.U32 R48, RZ, RZ, R29 ;  /* 0x000000ffff307224 */ /* 0x001fc800078e001d */
[----:B------:R-:W-:Y:S01]  /*7300*/  @!P1 IMAD.MOV R48, RZ, RZ, -R48 ;  /* 0x000000ffff309224 */ /* 0x000fe200078e0a30 */
[----:B------:R-:W-:Y:S02]  /*7310*/  ISETP.GE.AND P0, PT, R15, RZ, PT ;  /* 0x000000ff0f00720c */ /* 0x000fe40003f06270 */
[----:B------:R-:W-:Y:S02]  /*7320*/  ISETP.GE.AND P2, PT, R13, RZ, PT ;  /* 0x000000ff0d00720c */ /* 0x000fe40003f46270 */
[----:B------:R0:W-:Y:S01]  /*7330*/  STL [R1+0xa4], R48 ;  /* 0x0000a43001007387 */ /* 0x0001e20000100800 */
[----:B------:R-:W-:Y:S01]  /*7340*/  ISETP.GE.AND P3, PT, R14, RZ, PT ;  /* 0x000000ff0e00720c */ /* 0x000fe20003f66270 */
[----:B--2---:R-:W-:Y:S02]  /*7350*/  IMAD.MOV.U32 R10, RZ, RZ, R2 ;  /* 0x000000ffff0a7224 */ /* 0x004fe400078e0002 */
[----:B------:R-:W-:-:S04]  /*7360*/  IMAD.HI.U32 R2, R4, R6, RZ ;  /* 0x0000000604027227 */ /* 0x000fc800078e00ff */
[----:B------:R-:W-:-:S04]  /*7370*/  IMAD.MOV R2, RZ, RZ, -R2 ;  /* 0x000000ffff027224 */ /* 0x000fc800078e0a02 */
[----:B------:R-:W-:-:S05]  /*7380*/  IMAD R2, R0, R2, R6 ;  /* 0x0000000200027224 */ /* 0x000fca00078e0206 */
[----:B------:R-:W-:Y:S01]  /*7390*/  ISETP.GT.U32.AND P5, PT, R0, R2, PT ;  /* 0x000000020000720c */ /* 0x000fe20003fa4070 */
[----:B------:R-:W-:Y:S01]  /*73a0*/  IMAD.MOV.U32 R11, RZ, RZ, R5 ;  /* 0x000000ffff0b7224 */ /* 0x000fe200078e0005 */
[----:B------:R-:W-:Y:S01]  /*73b0*/  IABS R5, R13 ;  /* 0x0000000d00057213 */ /* 0x000fe20000000000 */
[----:B---3--:R-:W-:Y:S01]  /*73c0*/  IMAD.MOV.U32 R12, RZ, RZ, R9 ;  /* 0x000000ffff0c7224 */ /* 0x008fe200078e0009 */
[----:B------:R-:W-:-:S03]  /*73d0*/  IABS R9, R14 ;  /* 0x0000000e00097213 */ /* 0x000fc60000000000 */
[----:B------:R-:W-:-:S04]  /*73e0*/  IMAD.HI.U32 R6, R4, R5, RZ ;  /* 0x0000000504067227 */ /* 0x000fc800078e00ff */
[----:B------:R-:W-:Y:S02]  /*73f0*/  IMAD.MOV.U32 R52, RZ, RZ, R12 ;  /* 0x000000ffff347224 */ /* 0x000fe400078e000c */
[----:B------:R-:W-:Y:S02]  /*7400*/  @!P5 IMAD.IADD R2, R2, 0x1, -R0 ;  /* 0x000000010202d824 */ /* 0x000fe400078e0a00 */
[----:B------:R-:W-:Y:S02]  /*7410*/  IMAD.MOV.U32 R12, RZ, RZ, R11 ;  /* 0x000000ffff0c7224 */ /* 0x000fe400078e000b */
[----:B------:R-:W-:Y:S01]  /*7420*/  IMAD.MOV.U32 R11, RZ, RZ, R10 ;  /* 0x000000ffff0b7224 */ /* 0x000fe200078e000a */
[----:B------:R-:W-:Y:S01]  /*7430*/  ISETP.GT.U32.AND P1, PT, R0, R2, PT ;  /* 0x000000020000720c */ /* 0x000fe20003f24070 */
[----:B------:R-:W-:Y:S02]  /*7440*/  IMAD.MOV.U32 R10, RZ, RZ, R7 ;  /* 0x000000ffff0a7224 */ /* 0x000fe400078e0007 */
[----:B------:R-:W-:-:S02]  /*7450*/  IMAD.MOV.U32 R49, RZ, RZ, R52 ;  /* 0x000000ffff317224 */ /* 0x000fc400078e0034 */
[----:B------:R-:W-:-:S04]  /*7460*/  IMAD.HI.U32 R7, R4, R9, RZ ;  /* 0x0000000904077227 */ /* 0x000fc800078e00ff */
[----:B------:R-:W-:Y:S02]  /*7470*/  IMAD.MOV R6, RZ, RZ, -R6 ;  /* 0x000000ffff067224 */ /* 0x000fe400078e0a06 */
[----:B------:R-:W-:Y:S02]  /*7480*/  IMAD.MOV.U32 R52, RZ, RZ, R12 ;  /* 0x000000ffff347224 */ /* 0x000fe400078e000c */
[----:B------:R-:W-:Y:S02]  /*7490*/  IMAD.MOV.U32 R12, RZ, RZ, R11 ;  /* 0x000000ffff0c7224 */ /* 0x000fe400078e000b */
[----:B------:R-:W-:Y:S01]  /*74a0*/  IMAD.MOV.U32 R11, RZ, RZ, R10 ;  /* 0x000000ffff0b7224 */ /* 0x000fe200078e000a */
[----:B------:R-:W-:Y:S01]  /*74b0*/  IABS R10, R15 ;  /* 0x0000000f000a7213 */ /* 0x000fe20000000000 */
[----:B------:R-:W-:Y:S02]  /*74c0*/  IMAD.MOV R7, RZ, RZ, -R7 ;  /* 0x000000ffff077224 */ /* 0x000fe400078e0a07 */
[----:B------:R-:W-:-:S02]  /*74d0*/  IMAD R5, R0, R6, R5 ;  /* 0x0000000600057224 */ /* 0x000fc400078e0205 */
[----:B------:R-:W-:Y:S02]  /*74e0*/  IMAD.MOV.U32 R15, RZ, RZ, R50 ;  /* 0x000000ffff0f7224 */ /* 0x000fe400078e0032 */
[C---:B------:R-:W-:Y:S02]  /*74f0*/  IMAD R9, R0.reuse, R7, R9 ;  /* 0x0000000700097224 */ /* 0x040fe400078e0209 */
[----:B------:R-:W-:Y:S01]  /*7500*/  @!P6 IMAD.MOV R15, RZ, RZ, -R15 ;  /* 0x000000ffff0fe224 */ /* 0x000fe200078e0a0f */
[----:B------:R-:W-:Y:S01]  /*7510*/  ISETP.GT.U32.AND P6, PT, R0, R5, PT ;  /* 0x000000050000720c */ /* 0x000fe20003fc4070 */
[----:B------:R-:W-:Y:S01]  /*7520*/  @!P1 IMAD.IADD R2, R2, 0x1, -R0 ;  /* 0x0000000102029824 */ /* 0x000fe200078e0a00 */
[----:B------:R-:W-:Y:S01]  /*7530*/  ISETP.GT.U32.AND P1, PT, R0, R9, PT ;  /* 0x000000090000720c */ /* 0x000fe20003f24070 */
[----:B------:R-:W-:Y:S01]  /*7540*/  IMAD.MOV.U32 R29, RZ, RZ, R12 ;  /* 0x000000ffff1d7224 */ /* 0x000fe200078e000c */
[----:B------:R-:W-:Y:S01]  /*7550*/  IABS R12, R16 ;  /* 0x00000010000c7213 */ /* 0x000fe20000000000 */
[----:B------:R-:W-:-:S04]  /*7560*/  IMAD.HI.U32 R13, R4, R10, RZ ;  /* 0x0000000a040d7227 */ /* 0x000fc800078e00ff */
[----:B------:R-:W-:-:S04]  /*7570*/  IMAD.HI.U32 R7, R4, R12, RZ ;  /* 0x0000000c04077227 */ /* 0x000fc800078e00ff */
[--C-:B------:R-:W-:Y:S02]  /*7580*/  @!P6 IMAD.IADD R5, R5, 0x1, -R0.reuse ;  /* 0x000000010505e824 */ /* 0x100fe400078e0a00 */
[----:B------:R-:W-:Y:S01]  /*7590*/  @!P1 IMAD.IADD R9, R9, 0x1, -R0 ;  /* 0x0000000109099824 */ /* 0x000fe200078e0a00 */
[----:B------:R-:W-:Y:S01]  /*75a0*/  IABS R6, R19 ;  /* 0x0000001300067213 */ /* 0x000fe20000000000 */
[----:B0-----:R-:W-:Y:S01]  /*75b0*/  IMAD.MOV.U32 R48, RZ, RZ, R52 ;  /* 0x000000ffff307224 */ /* 0x001fe200078e0034 */
[----:B------:R-:W-:Y:S01]  /*75c0*/  ISETP.GT.U32.AND P1, PT, R0, R5, PT ;  /* 0x000000050000720c */ /* 0x000fe20003f24070 */
[----:B------:R-:W-:Y:S02]  /*75d0*/  IMAD.MOV R7, RZ, RZ, -R7 ;  /* 0x000000ffff077224 */ /* 0x000fe400078e0a07 */
[----:B------:R-:W-:Y:S01]  /*75e0*/  IMAD.MOV.U32 R52, RZ, RZ, R8 ;  /* 0x000000ffff347224 */ /* 0x000fe200078e0008 */
[----:B------:R-:W-:Y:S01]  /*75f0*/  IABS R8, R18 ;  /* 0x0000001200087213 */ /* 0x000fe20000000000 */
[----:B------:R-:W-:-:S02]  /*7600*/  IMAD.MOV R13, RZ, RZ, -R13 ;  /* 0x000000ffff0d7224 */ /* 0x000fc400078e0a0d */
[----:B------:R-:W-:Y:S02]  /*7610*/  IMAD R12, R0, R7, R12 ;  /* 0x00000007000c7224 */ /* 0x000fe400078e020c */
[----:B------:R-:W-:Y:S01]  /*7620*/  IMAD.HI.U32 R7, R4, R6, RZ ;  /* 0x0000000604077227 */ /* 0x000fe200078e00ff */
[----:B------:R-:W-:-:S03]  /*7630*/  ISETP.GE.AND P5, PT, R16, RZ, PT ;  /* 0x000000ff1000720c */ /* 0x000fc60003fa6270 */
[----:B------:R-:W-:Y:S02]  /*7640*/  IMAD R10, R0, R13, R10 ;  /* 0x0000000d000a7224 */ /* 0x000fe400078e020a */
[----:B------:R-:W-:-:S04]  /*7650*/  IMAD.HI.U32 R13, R4, R8, RZ ;  /* 0x00000008040d7227 */ /* 0x000fc800078e00ff */
[----:B------:R-:W-:Y:S02]  /*7660*/  IMAD.MOV.U32 R16, RZ, RZ, R2 ;  /* 0x000000ffff107224 */ /* 0x000fe400078e0002 */
[----:B------:R-:W-:Y:S02]  /*7670*/  IMAD.MOV R7, RZ, RZ, -R7 ;  /* 0x000000ffff077224 */ /* 0x000fe400078e0a07 */
[----:B------:R-:W-:Y:S01]  /*7680*/  IMAD.MOV R13, RZ, RZ, -R13 ;  /* 0x000000ffff0d7224 */ /* 0x000fe200078e0a0d */
[----:B------:R0:W-:Y:S01]  /*7690*/  STL [R1+0xa0], R15 ;  /* 0x0000a00f01007387 */ /* 0x0001e20000100800 */
[----:B------:R-:W-:Y:S02]  /*76a0*/  @!P4 IMAD.MOV R16, RZ, RZ, -R16 ;  /* 0x000000ffff10c224 */ /* 0x000fe400078e0a10 */
[----:B------:R-:W-:Y:S01]  /*76b0*/  @!P1 IMAD.IADD R5, R5, 0x1, -R0 ;  /* 0x0000000105059824 */ /* 0x000fe200078e0a00 */
[C---:B------:R-:W-:Y:S01]  /*76c0*/  ISETP.GT.U32.AND P1, PT, R0.reuse, R12, PT ;  /* 0x0000000c0000720c */ /* 0x040fe20003f24070 */
[----:B------:R-:W-:Y:S01]  /*76d0*/  IMAD R6, R0, R7, R6 ;  /* 0x0000000700067224 */ /* 0x000fe200078e0206 */
[----:B------:R-:W-:Y:S01]  /*76e0*/  IABS R7, R20 ;  /* 0x0000001400077213 */ /* 0x000fe20000000000 */
[----:B------:R-:W-:-:S02]  /*76f0*/  IMAD.MOV.U32 R50, RZ, RZ, R49 ;  /* 0x000000ffff327224 */ /* 0x000fc400078e0031 */
[----:B------:R-:W-:Y:S02]  /*7700*/  IMAD.MOV.U32 R49, RZ, RZ, R51 ;  /* 0x000000ffff317224 */ /* 0x000fe400078e0033 */
[----:B0-----:R-:W-:Y:S02]  /*7710*/  IMAD.MOV.U32 R15, RZ, RZ, R29 ;  /* 0x000000ffff0f7224 */ /* 0x001fe400078e001d */
[----:B------:R-:W-:Y:S01]  /*7720*/  IMAD R8, R0, R13, R8 ;  /* 0x0000000d00087224 */ /* 0x000fe200078e0208 */
[----:B------:R-:W-:Y:S01]  /*7730*/  IABS R13, R21 ;  /* 0x00000015000d7213 */ /* 0x000fe20000000000 */
[----:B------:R-:W-:Y:S01]  /*7740*/  IMAD.MOV.U32 R51, RZ, RZ, R57 ;  /* 0x000000ffff337224 */ /* 0x000fe200078e0039 */
[----:B------:R0:W-:Y:S01]  /*7750*/  STL [R1+0x9c], R16 ;  /* 0x00009c1001007387 */ /* 0x0001e20000100800 */
[----:B------:R-:W-:Y:S02]  /*7760*/  IMAD.MOV.U32 R57, RZ, RZ, R56 ;  /* 0x000000ffff397224 */ /* 0x000fe400078e0038 */
[----:B------:R-:W-:-:S02]  /*7770*/  IMAD.MOV.U32 R56, RZ, RZ, R5 ;  /* 0x000000ffff387224 */ /* 0x000fc400078e0005 */
[----:B------:R-:W-:-:S04]  /*7780*/  IMAD.HI.U32 R5, R4, R13, RZ ;  /* 0x0000000d04057227 */ /* 0x000fc800078e00ff */
[----:B0-----:R-:W-:Y:S02]  /*7790*/  IMAD.MOV.U32 R16, RZ, RZ, R15 ;  /* 0x000000ffff107224 */ /* 0x001fe400078e000f */
[----:B------:R-:W-:-:S04]  /*77a0*/  IMAD.HI.U32 R15, R4, R7, RZ ;  /* 0x00000007040f7227 */ /* 0x000fc800078e00ff */
[----:B------:R-:W-:Y:S02]  /*77b0*/  @!P2 IMAD.MOV R56, RZ, RZ, -R56 ;  /* 0x000000ffff38a224 */ /* 0x000fe400078e0a38 */
[----:B------:R-:W-:Y:S02]  /*77c0*/  IMAD.MOV R15, RZ, RZ, -R15 ;  /* 0x000000ffff0f7224 */ /* 0x000fe400078e0a0f */
[----:B------:R-:W-:Y:S01]  /*77d0*/  IMAD.MOV R5, RZ, RZ, -R5 ;  /* 0x000000ffff057224 */ /* 0x000fe200078e0a05 */
[----:B------:R0:W-:Y:S01]  /*77e0*/  STL [R1+0x98], R56 ;  /* 0x0000983801007387 */ /* 0x0001e20000100800 */
[----:B------:R-:W-:Y:S01]  /*77f0*/  IMAD.MOV.U32 R14, RZ, RZ, R11 ;  /* 0x000000ffff0e7224 */ /* 0x000fe200078e000b */
[----:B------:R-:W-:Y:S01]  /*7800*/  IABS R11, R17 ;  /* 0x00000011000b7213 */ /* 0x000fe20000000000 */
[----:B------:R-:W-:Y:S01]  /*7810*/  @!P1 IMAD.IADD R12, R12, 0x1, -R0 ;  /* 0x000000010c0c9824 */ /* 0x000fe200078e0a00 */
[----:B------:R-:W-:Y:S01]  /*7820*/  ISETP.GE.AND P1, PT, R17, RZ, PT ;  /* 0x000000ff1100720c */ /* 0x000fe20003f26270 */
[----:B------:R-:W-:-:S02]  /*7830*/  IMAD R7, R0, R15, R7 ;  /* 0x0000000f00077224 */ /* 0x000fc400078e0207 */
[C---:B------:R-:W-:Y:S01]  /*7840*/  IMAD R5, R0.reuse, R5, R13 ;  /* 0x0000000500057224 */ /* 0x040fe200078e020d */
[----:B0-----:R-:W2:Y:S04]  /*7850*/  LDL.LU R56, [R1+0x58cc] ;  /* 0x0058cc0001387983 */ /* 0x001ea80000300800 */
[----:B------:R-:W3:Y:S04]  /*7860*/  LDL.LU R17, [R1+0x120] ;  /* 0x0001200001117983 */ /* 0x000ee80000300800 */
[----:B------:R-:W4:Y:S04]  /*7870*/  LDL.LU R15, [R1+0x1ec] ;  /* 0x0001ec00010f7983 */ /* 0x000f280000300800 */
[----:B------:R-:W2:Y:S01]  /*7880*/  LDL.LU R13, [R1+0x114] ;  /* 0x00011400010d7983 */ /* 0x000ea20000300800 */
[----:B------:R-:W-:Y:S01]  /*7890*/  ISETP.GT.U32.AND P6, PT, R0, R10, PT ;  /* 0x0000000a0000720c */ /* 0x000fe20003fc4070 */
[----:B------:R-:W-:-:S02]  /*78a0*/  IMAD.MOV.U32 R29, RZ, RZ, R14 ;  /* 0x000000ffff1d7224 */ /* 0x000fc400078e000e */
[----:B------:R-:W-:Y:S01]  /*78b0*/  IMAD.HI.U32 R14, R4, R11, RZ ;  /* 0x0000000b040e7227 */ /* 0x000fe200078e00ff */
[----:B------:R-:W-:-:S03]  /*78c0*/  ISETP.GT.U32.AND P4, PT, R0, R9, PT ;  /* 0x000000090000720c */ /* 0x000fc60003f84070 */
[----:B------:R-:W-:-:S06]  /*78d0*/  IMAD.MOV R14, RZ, RZ, -R14 ;  /* 0x000000ffff0e7224 */ /* 0x000fcc00078e0a0e */
[----:B------:R-:W-:-:S05]  /*78e0*/  @!P6 IMAD.IADD R10, R10, 0x1, -R0 ;  /* 0x000000010a0ae824 */ /* 0x000fca00078e0a00 */
[C---:B------:R-:W-:Y:S01]  /*78f0*/  ISETP.GT.U32.AND P6, PT, R0.reuse, R10, PT ;  /* 0x0000000a0000720c */ /* 0x040fe20003fc4070 */
[----:B------:R-:W-:Y:S02]  /*7900*/  IMAD R11, R0, R14, R11 ;  /* 0x0000000e000b7224 */ /* 0x000fe400078e020b */
[----:B------:R-:W-:-:S03]  /*7910*/  @!P4 IMAD.IADD R9, R9, 0x1, -R0 ;  /* 0x000000010909c824 */ /* 0x000fc600078e0a00 */
[C---:B------:R-:W-:Y:S02]  /*7920*/  ISETP.GT.U32.AND P2, PT, R0.reuse, R11, PT ;  /* 0x0000000b0000720c */ /* 0x040fe40003f44070 */
[----:B------:R-:W-:-:S05]  /*7930*/  ISETP.GT.U32.AND P4, PT, R0, R8, PT ;  /* 0x000000080000720c */ /* 0x000fca0003f84070 */
[----:B------:R-:W-:Y:S01]  /*7940*/  @!P6 IMAD.IADD R10, R10, 0x1, -R0 ;  /* 0x000000010a0ae824 */ /* 0x000fe200078e0a00 */
[----:B------:R-:W-:Y:S02]  /*7950*/  ISETP.GT.U32.AND P6, PT, R0, R6, PT ;  /* 0x000000060000720c */ /* 0x000fe40003fc4070 */
[----:B------:R-:W-:-:S03]  /*7960*/  IABS R2, R22 ;  /* 0x0000001600027213 */ /* 0x000fc60000000000 */
[--C-:B------:R-:W-:Y:S01]  /*7970*/  @!P2 IMAD.IADD R11, R11, 0x1, -R0.reuse ;  /* 0x000000010b0ba824 */ /* 0x100fe200078e0a00 */
[----:B------:R-:W-:Y:S01]  /*7980*/  ISETP.GT.U32.AND P2, PT, R0, R12, PT ;  /* 0x0000000c0000720c */ /* 0x000fe20003f44070 */
[----:B------:R-:W-:Y:S02]  /*7990*/  @!P4 IMAD.IADD R8, R8, 0x1, -R0 ;  /* 0x000000010808c824 */ /* 0x000fe400078e0a00 */
[----:B------:R-:W-:Y:S01]  /*79a0*/  IMAD.HI.U32 R14, R4, R2, RZ ;  /* 0x00000002040e7227 */ /* 0x000fe200078e00ff */
[----:B------:R-:W-:-:S03]  /*79b0*/  ISETP.GT.U32.AND P4, PT, R0, R11, PT ;  /* 0x0000000b0000720c */ /* 0x000fc60003f84070 */
[----:B------:R-:W-:Y:S02]  /*79c0*/  @!P6 IMAD.IADD R6, R6, 0x1, -R0 ;  /* 0x000000010606e824 */ /* 0x000fe400078e0a00 */
[----:B------:R-:W-:Y:S02]  /*79d0*/  @!P3 IMAD.MOV R9, RZ, RZ, -R9 ;  /* 0x000000ffff09b224 */ /* 0x000fe400078e0a09 */
[----:B------:R-:W-:Y:S01]  /*79e0*/  IMAD.MOV R14, RZ, RZ, -R14 ;  /* 0x000000ffff0e7224 */ /* 0x000fe200078e0a0e */
[----:B------:R-:W-:Y:S01]  /*79f0*/  ISETP.GT.U32.AND P3, PT, R0, R6, PT ;  /* 0x000000060000720c */ /* 0x000fe20003f64070 */
[----:B------:R-:W-:Y:S01]  /*7a00*/  @!P2 IMAD.IADD R12, R12, 0x1, -R0 ;  /* 0x000000010c0ca824 */ /* 0x000fe200078e0a00 */
[----:B------:R0:W-:Y:S01]  /*7a10*/  STL [R1+0x94], R9 ;  /* 0x0000940901007387 */ /* 0x0001e20000100800 */
[C---:B------:R-:W-:Y:S01]  /*7a20*/  IMAD R2, R0.reuse, R14, R2 ;  /* 0x0000000e00027224 */ /* 0x040fe200078e0202 */
[----:B------:R-:W-:Y:S01]  /*7a30*/  ISETP.GT.U32.AND P2, PT, R0, R5, PT ;  /* 0x000000050000720c */ /* 0x000fe20003f44070 */
[----:B------:R-:W-:Y:S01]  /*7a40*/  @!P4 IMAD.IADD R11, R11, 0x1, -R0 ;  /* 0x000000010b0bc824 */ /* 0x000fe200078e0a00 */
[----:B------:R-:W-:-:S02]  /*7a50*/  ISETP.GE.AND P4, PT, R18, RZ, PT ;  /* 0x000000ff1200720c */ /* 0x000fc40003f86270 */
[----:B0-----:R-:W-:-:S05]  /*7a60*/  IABS R9, R23 ;  /* 0x0000001700097213 */ /* 0x001fca0000000000 */
[----:B------:R-:W-:Y:S01]  /*7a70*/  @!P3 IMAD.IADD R6, R6, 0x1, -R0 ;  /* 0x000000010606b824 */ /* 0x000fe200078e0a00 */
[----:B------:R-:W-:-:S03]  /*7a80*/  ISETP.GE.AND P3, PT, R19, RZ, PT ;  /* 0x000000ff1300720c */ /* 0x000fc60003f66270 */
[----:B------:R-:W-:Y:S01]  /*7a90*/  @!P2 IMAD.IADD R5, R5, 0x1, -R0 ;  /* 0x000000010505a824 */ /* 0x000fe200078e0a00 */
[----:B------:R-:W-:Y:S01]  /*7aa0*/  ISETP.GE.AND P2, PT, R21, RZ, PT ;  /* 0x000000ff1500720c */ /* 0x000fe20003f46270 */
[----:B--2---:R-:W-:Y:S02]  /*7ab0*/  IMAD.MOV.U32 R14, RZ, RZ, R13 ;  /* 0x000000ffff0e7224 */ /* 0x004fe400078e000d */
[----:B------:R-:W-:Y:S02]  /*7ac0*/  IMAD.MOV.U32 R13, RZ, RZ, R57 ;  /* 0x000000ffff0d7224 */ /* 0x000fe400078e0039 */
[----:B------:R-:W-:Y:S02]  /*7ad0*/  IMAD.MOV.U32 R57, RZ, RZ, R10 ;  /* 0x000000ffff397224 */ /* 0x000fe400078e000a */
[----:B------:R-:W-:Y:S02]  /*7ae0*/  IMAD.MOV.U32 R18, RZ, RZ, R13 ;  /* 0x000000ffff127224 */ /* 0x000fe400078e000d */
[----:B------:R-:W-:-:S02]  /*7af0*/  @!P0 IMAD.MOV R57, RZ, RZ, -R57 ;  /* 0x000000ffff398224 */ /* 0x000fc400078e0a39 */
[----:B------:R-:W-:-:S04]  /*7b00*/  IMAD.HI.U32 R13, R4, R9, RZ ;  /* 0x00000009040d7227 */ /* 0x000fc800078e00ff */
[----:B------:R-:W-:Y:S01]  /*7b10*/  IMAD.MOV.U32 R19, RZ, RZ, R14 ;  /* 0x000000ffff137224 */ /* 0x000fe200078e000e */
[----:B------:R0:W-:Y:S01]  /*7b20*/  STL [R1+0x90], R57 ;  /* 0x0000903901007387 */ /* 0x0001e20000100800 */
[----:B------:R-:W-:-:S04]  /*7b30*/  IMAD.MOV R14, RZ, RZ, -R13 ;  /* 0x000000ffff0e7224 */ /* 0x000fc800078e0a0d */
[C---:B------:R-:W-:Y:S01]  /*7b40*/  IMAD R9, R0.reuse, R14, R9 ;  /* 0x0000000e00097224 */ /* 0x040fe200078e0209 */
[----:B0-----:R-:W2:Y:S04]  /*7b50*/  LDL.LU R57, [R1+0x58c8] ;  /* 0x0058c80001397983 */ /* 0x001ea80000300800 */
[----:B------:R-:W2:Y:S04]  /*7b60*/  LDL.LU R13, [R1+0x150] ;  /* 0x00015000010d7983 */ /* 0x000ea80000300800 */
[----:B------:R-:W3:Y:S04]  /*7b70*/  LDL.LU R21, [R1+0x224] ;  /* 0x0002240001157983 */ /* 0x000ee80000300800 */
[----:B------:R-:W3:Y:S01]  /*7b80*/  LDL.LU R14, [R1+0x2c] ;  /* 0x00002c00010e7983 */ /* 0x000ee20000300800 */
[----:B------:R-:W-:-:S02]  /*7b90*/  ISETP.GT.U32.AND P0, PT, R0, R7, PT ;  /* 0x000000070000720c */ /* 0x000fc40003f04070 */
[----:B------:R-:W-:Y:S01]  /*7ba0*/  ISETP.GT.U32.AND P6, PT, R0, R8, PT ;  /* 0x000000080000720c */ /* 0x000fe20003fc4070 */
[----:B------:R-:W-:Y:S02]  /*7bb0*/  @!P5 IMAD.MOV R12, RZ, RZ, -R12 ;  /* 0x000000ffff0cd224 */ /* 0x000fe400078e0a0c */
[----:B------:R-:W-:Y:S01]  /*7bc0*/  @!P1 IMAD.MOV R11, RZ, RZ, -R11 ;  /* 0x000000ffff0b9224 */ /* 0x000fe200078e0a0b */
[----:B------:R-:W-:Y:S02]  /*7bd0*/  IABS R10, R24 ;  /* 0x00000018000a7213 */ /* 0x000fe40000000000 */
[----:B------:R0:W-:Y:S05]  /*7be0*/  STL [R1+0x8c], R12 ;  /* 0x00008c0c01007387 */ /* 0x0001ea0000100800 */
[--C-:B------:R-:W-:Y:S01]  /*7bf0*/  @!P0 IMAD.IADD R7, R7, 0x1, -R0.reuse ;  /* 0x0000000107078824 */ /* 0x100fe200078e0a00 */
[----:B------:R-:W-:Y:S01]  /*7c00*/  ISETP.GE.AND P0, PT, R20, RZ, PT ;  /* 0x000000ff1400720c */ /* 0x000fe20003f06270 */
[----:B------:R-:W-:Y:S01]  /*7c10*/  @!P6 IMAD.IADD R8, R8, 0x1, -R0 ;  /* 0x000000010808e824 */ /* 0x000fe200078e0a00 */
[----:B------:R3:W-:Y:S01]  /*7c20*/  STL [R1+0x88], R11 ;  /* 0x0000880b01007387 */ /* 0x0007e20000100800 */
[----:B0-----:R-:W-:-:S02]  /*7c30*/  IMAD.MOV.U32 R12, RZ, RZ, R60 ;  /* 0x000000ffff0c7224 */ /* 0x001fc400078e003c */
[----:B------:R-:W-:Y:S02]  /*7c40*/  IMAD.MOV.U32 R60, RZ, RZ, R59 ;  /* 0x000000ffff3c7224 */ /* 0x000fe400078e003b */
[----:B------:R-:W-:Y:S02]  /*7c50*/  IMAD.MOV.U32 R59, RZ, RZ, R6 ;  /* 0x000000ffff3b7224 */ /* 0x000fe400078e0006 */
[----:B--2---:R-:W-:Y:S02]  /*7c60*/  IMAD.MOV.U32 R20, RZ, RZ, R13 ;  /* 0x000000ffff147224 */ /* 0x004fe400078e000d */
[----:B------:R-:W-:-:S04]  /*7c70*/  IMAD.HI.U32 R13, R4, R10, RZ ;  /* 0x0000000a040d7227 */ /* 0x000fc800078e00ff */
[----:B---3--:R-:W-:Y:S02]  /*7c80*/  IMAD.MOV.U32 R11, RZ, RZ, R14 ;  /* 0x000000ffff0b7224 */ /* 0x008fe400078e000e */
[----:B------:R-:W-:Y:S02]  /*7c90*/  IMAD.MOV.U32 R14, RZ, RZ, R20 ;  /* 0x000000ffff0e7224 */ /* 0x000fe400078e0014 */
[----:B------:R-:W-:Y:S02]  /*7ca0*/  IMAD.MOV.U32 R20, RZ, RZ, R58 ;  /* 0x000000ffff147224 */ /* 0x000fe400078e003a */
[----:B------:R-:W-:Y:S02]  /*7cb0*/  IMAD.MOV.U32 R58, RZ, RZ, R8 ;  /* 0x000000ffff3a7224 */ /* 0x000fe400078e0008 */
[----:B------:R-:W-:Y:S02]  /*7cc0*/  IMAD.MOV R13, RZ, RZ, -R13 ;  /* 0x000000ffff0d7224 */ /* 0x000fe400078e0a0d */
[----:B------:R-:W-:-:S02]  /*7cd0*/  @!P4 IMAD.MOV R58, RZ, RZ, -R58 ;  /* 0x000000ffff3ac224 */ /* 0x000fc400078e0a3a */
[----:B------:R-:W-:-:S03]  /*7ce0*/  IMAD R6, R0, R13, R10 ;  /* 0x0000000d00067224 */ /* 0x000fc600078e020a */
[----:B------:R0:W-:Y:S04]  /*7cf0*/  STL [R1+0x84], R58 ;  /* 0x0000843a01007387 */ /* 0x0001e80000100800 */
[----:B0-----:R-:W2:Y:S04]  /*7d00*/  LDL.LU R58, [R1+0x58c4] ;  /* 0x0058c400013a7983 */ /* 0x001ea80000300800 */
[----:B------:R-:W3:Y:S04]  /*7d10*/  LDL.LU R10, [R1+0x17c] ;  /* 0x00017c00010a7983 */ /* 0x000ee80000300800 */
[----:B------:R-:W2:Y:S01]  /*7d20*/  LDL.LU R13, [R1+0x1b4] ;  /* 0x0001b400010d7983 */ /* 0x000ea20000300800 */
[----:B------:R-:W-:-:S02]  /*7d30*/  ISETP.GT.U32.AND P6, PT, R0, R2, PT ;  /* 0x000000020000720c */ /* 0x000fc40003fc4070 */
[C---:B------:R-:W-:Y:S02]  /*7d40*/  ISETP.GT.U32.AND P5, PT, R0.reuse, R7, PT ;  /* 0x000000070000720c */ /* 0x040fe40003fa4070 */
[----:B------:R-:W-:-:S09]  /*7d50*/  ISETP.GT.U32.AND P4, PT, R0, R9, PT ;  /* 0x000000090000720c */ /* 0x000fd20003f84070 */
[----:B------:R-:W-:-:S05]  /*7d60*/  @!P6 IMAD.IADD R2, R2, 0x1, -R0 ;  /* 0x000000010202e824 */ /* 0x000fca00078e0a00 */
[C---:B------:R-:W-:Y:S02]  /*7d70*/  ISETP.GT.U32.AND P6, PT, R0.reuse, R2, PT ;  /* 0x000000020000720c */ /* 0x040fe40003fc4070 */
[C---:B------:R-:W-:Y:S01]  /*7d80*/  ISETP.GT.U32.AND P1, PT, R0.reuse, R5, PT ;  /* 0x000000050000720c */ /* 0x040fe20003f24070 */
[--C-:B------:R-:W-:Y:S01]  /*7d90*/  @!P5 IMAD.IADD R7, R7, 0x1, -R0.reuse ;  /* 0x000000010707d824 */ /* 0x100fe200078e0a00 */
[----:B------:R-:W-:Y:S01]  /*7da0*/  IABS R8, R25 ;  /* 0x0000001900087213 */ /* 0x000fe20000000000 */
[----:B------:R-:W-:Y:S01]  /*7db0*/  @!P3 IMAD.MOV R59, RZ, RZ, -R59 ;  /* 0x000000ffff3bb224 */ /* 0x000fe200078e0a3b */
[----:B------:R-:W-:Y:S02]  /*7dc0*/  ISETP.GT.U32.AND P5, PT, R0, R6, PT ;  /* 0x000000060000720c */ /* 0x000fe40003fa4070 */
[----:B------:R-:W-:Y:S01]  /*7dd0*/  ISETP.GE.AND P3, PT, R22, RZ, PT ;  /* 0x000000ff1600720c */ /* 0x000fe20003f66270 */
[----:B------:R-:W-:Y:S01]  /*7de0*/  @!P4 IMAD.IADD R9, R9, 0x1, -R0 ;  /* 0x000000010909c824 */ /* 0x000fe200078e0a00 */
[----:B------:R-:W-:-:S03]  /*7df0*/  ISETP.GE.AND P4, PT, R25, RZ, PT ;  /* 0x000000ff1900720c */ /* 0x000fc60003f86270 */
[----:B------:R-:W-:Y:S01]  /*7e00*/  @!P6 IMAD.IADD R2, R2, 0x1, -R0 ;  /* 0x000000010202e824 */ /* 0x000fe200078e0a00 */
[----:B------:R-:W-:Y:S01]  /*7e10*/  ISETP.GE.AND P6, PT, R24, RZ, PT ;  /* 0x000000ff1800720c */ /* 0x000fe20003fc6270 */
[----:B------:R-:W-:Y:S01]  /*7e20*/  IMAD.MOV.U32 R24, RZ, RZ, R12 ;  /* 0x000000ffff187224 */ /* 0x000fe200078e000c */
[----:B------:R-:W-:Y:S01]  /*7e30*/  IABS R12, R31 ;  /* 0x0000001f000c7213 */ /* 0x000fe20000000000 */
[----:B------:R-:W-:Y:S02]  /*7e40*/  IMAD.MOV.U32 R25, RZ, RZ, R60 ;  /* 0x000000ffff197224 */ /* 0x000fe400078e003c */
[----:B------:R-:W-:Y:S02]  /*7e50*/  IMAD.MOV.U32 R60, RZ, RZ, R7 ;  /* 0x000000ffff3c7224 */ /* 0x000fe400078e0007 */
[--C-:B------:R-:W-:Y:S02]  /*7e60*/  @!P1 IMAD.IADD R5, R5, 0x1, -R0.reuse ;  /* 0x0000000105059824 */ /* 0x100fe400078e0a00 */
[----:B------:R-:W-:Y:S01]  /*7e70*/  @!P5 IMAD.IADD R6, R6, 0x1, -R0 ;  /* 0x000000010606d824 */ /* 0x000fe200078e0a00 */
[----:B------:R-:W-:Y:S01]  /*7e80*/  ISETP.GT.U32.AND P5, PT, R0, R9, PT ;  /* 0x000000090000720c */ /* 0x000fe20003fa4070 */
[----:B------:R-:W-:Y:S01]  /*7e90*/  @!P0 IMAD.MOV R60, RZ, RZ, -R60 ;  /* 0x000000ffff3c8224 */ /* 0x000fe200078e0a3c */
[----:B------:R-:W-:-:S02]  /*7ea0*/  ISETP.GE.AND P1, PT, R23, RZ, PT ;  /* 0x000000ff1700720c */ /* 0x000fc40003f26270 */
[----:B------:R-:W-:Y:S01]  /*7eb0*/  ISETP.GT.U32.AND P0, PT, R0, R6, PT ;  /* 0x000000060000720c */ /* 0x000fe20003f04070 */
[----:B------:R0:W-:Y:S08]  /*7ec0*/  STL [R1+0x80], R59 ;  /* 0x0000803b01007387 */ /* 0x0001f00000100800 */
[----:B------:R-:W-:Y:S01]  /*7ed0*/  @!P5 IMAD.IADD R9, R9, 0x1, -R0 ;  /* 0x000000010909d824 */ /* 0x000fe200078e0a00 */
[----:B0-----:R-:W4:Y:S04]  /*7ee0*/  LDL.LU R59, [R1+0x58c0] ;  /* 0x0058c000013b7983 */ /* 0x001f280000300800 */
[----:B------:R0:W-:Y:S01]  /*7ef0*/  STL [R1+0x7c], R60 ;  /* 0x00007c3c01007387 */ /* 0x0001e20000100800 */
[----:B------:R-:W-:-:S03]  /*7f00*/  @!P3 IMAD.MOV R2, RZ, RZ, -R2 ;  /* 0x000000ffff02b224 */ /* 0x000fc600078e0a02 */
[----:B0-----:R-:W4:Y:S01]  /*7f10*/  LDL.LU R60, [R1+0x58bc] ;  /* 0x0058bc00013c7983 */ /* 0x001f220000300800 */
[----:B------:R-:W-:Y:S01]  /*7f20*/  @!P0 IMAD.IADD R6, R6, 0x1, -R0 ;  /* 0x0000000106068824 */ /* 0x000fe200078e0a00 */
[----:B------:R-:W-:-:S03]  /*7f30*/  ISETP.GE.AND P5, PT, R31, RZ, PT ;  /* 0x000000ff1f00720c */ /* 0x000fc60003fa6270 */
[----:B------:R-:W-:-:S04]  /*7f40*/  IMAD.MOV.U32 R31, RZ, RZ, R6 ;  /* 0x000000ffff1f7224 */ /* 0x000fc800078e0006 */
[----:B------:R-:W-:Y:S01]  /*7f50*/  @!P6 IMAD.MOV R31, RZ, RZ, -R31 ;  /* 0x000000ffff1fe224 */ /* 0x000fe200078e0a1f */
[----:B------:R-:W-:Y:S02]  /*7f60*/  ISETP.GE.AND P3, PT, R30, RZ, PT ;  /* 0x000000ff1e00720c */ /* 0x000fe40003f66270 */
[----:B------:R-:W-:Y:S02]  /*7f70*/  ISETP.GE.AND P0, PT, R32, RZ, PT ;  /* 0x000000ff2000720c */ /* 0x000fe40003f06270 */
[----:B------:R-:W-:Y:S01]  /*7f80*/  IABS R6, R36 ;  /* 0x0000002400067213 */ /* 0x000fe20000000000 */
[----:B--2---:R-:W-:Y:S02]  /*7f90*/  IMAD.MOV.U32 R22, RZ, RZ, R13 ;  /* 0x000000ffff167224 */ /* 0x004fe400078e000d */
[----:B------:R-:W-:Y:S02]  /*7fa0*/  IMAD.MOV.U32 R13, RZ, RZ, R11 ;  /* 0x000000ffff0d7224 */ /* 0x000fe400078e000b */
[----:B------:R-:W-:-:S04]  /*7fb0*/  IMAD.HI.U32 R11, R4, R8, RZ ;  /* 0x00000008040b7227 */ /* 0x000fc800078e00ff */
[----:B------:R-:W-:Y:S02]  /*7fc0*/  IMAD.MOV R7, RZ, RZ, -R11 ;  /* 0x000000ffff077224 */ /* 0x000fe400078e0a0b */
[----:B------:R-:W-:Y:S02]  /*7fd0*/  IMAD.MOV.U32 R11, RZ, RZ, R12 ;  /* 0x000000ffff0b7224 */ /* 0x000fe400078e000c */
[----:B------:R-:W-:Y:S02]  /*7fe0*/  IMAD R7, R0, R7, R8 ;  /* 0x0000000700077224 */ /* 0x000fe400078e0208 */
[----:B------:R-:W-:-:S04]  /*7ff0*/  IMAD.MOV.U32 R12, RZ, RZ, R5 ;  /* 0x000000ffff0c7224 */ /* 0x000fc800078e0005 */
[----:B------:R-:W-:Y:S01]  /*8000*/  @!P2 IMAD.MOV R12, RZ, RZ, -R12 ;  /* 0x000000ffff0ca224 */ /* 0x000fe200078e0a0c */
[----:B------:R-:W-:Y:S01]  /*8010*/  ISETP.GT.U32.AND P2, PT, R0, R7, PT ;  /* 0x000000070000720c */ /* 0x000fe20003f44070 */
[----:B---3--:R-:W-:Y:S01]  /*8020*/  IMAD.MOV.U32 R23, RZ, RZ, R10 ;  /* 0x000000ffff177224 */ /* 0x008fe200078e000a */
[----:B------:R-:W-:Y:S02]  /*8030*/  IABS R10, R30 ;  /* 0x0000001e000a7213 */ /* 0x000fe40000000000 */
[----:B------:R0:W-:Y:S03]  /*8040*/  STL [R1+0x78], R12 ;  /* 0x0000780c01007387 */ /* 0x0001e60000100800 */
[----:B------:R-:W-:-:S06]  /*8050*/  IMAD.HI.U32 R8, R4, R10, RZ ;  /* 0x0000000a04087227 */ /* 0x000fcc00078e00ff */
[----:B------:R-:W-:Y:S02]  /*8060*/  @!P2 IMAD.IADD R7, R7, 0x1, -R0 ;  /* 0x000000010707a824 */ /* 0x000fe400078e0a00 */
[----:B0-----:R-:W-:Y:S02]  /*8070*/  IMAD.MOV.U32 R12, RZ, RZ, R9 ;  /* 0x000000ffff0c7224 */ /* 0x001fe400078e0009 */
[----:B------:R-:W-:-:S04]  /*8080*/  IMAD.HI.U32 R5, R4, R11, RZ ;  /* 0x0000000b04057227 */ /* 0x000fc800078e00ff */
[----:B------:R-:W-:Y:S01]  /*8090*/  @!P1 IMAD.MOV R12, RZ, RZ, -R12 ;  /* 0x000000ffff0c9224 */ /* 0x000fe200078e0a0c */
[C---:B------:R-:W-:Y:S01]  /*80a0*/  ISETP.GT.U32.AND P1, PT, R0.reuse, R7, PT ;  /* 0x000000070000720c */ /* 0x040fe20003f24070 */
[----:B------:R-:W-:Y:S01]  /*80b0*/  IMAD.MOV R8, RZ, RZ, -R8 ;  /* 0x000000ffff087224 */ /* 0x000fe200078e0a08 */
[----:B------:R0:W-:Y:S01]  /*80c0*/  STL [R1+0x74], R2 ;  /* 0x0000740201007387 */ /* 0x0001e20000100800 */
[----:B------:R-:W-:Y:S02]  /*80d0*/  IMAD.MOV R5, RZ, RZ, -R5 ;  /* 0x000000ffff057224 */ /* 0x000fe400078e0a05 */
[C---:B0-----:R-:W-:Y:S02]  /*80e0*/  IMAD R2, R0.reuse, R8, R10 ;  /* 0x0000000800027224 */ /* 0x041fe400078e020a */
[----:B------:R-:W-:-:S03]  /*80f0*/  IMAD R10, R0, R5, R11 ;  /* 0x00000005000a7224 */ /* 0x000fc600078e020b */
[----:B------:R-:W-:-:S03]  /*8100*/  ISETP.GT.U32.AND P6, PT, R0, R2, PT ;  /* 0x000000020000720c */ /* 0x000fc60003fc4070 */
[----:B------:R-:W-:Y:S01]  /*8110*/  @!P1 IMAD.IADD R7, R7, 0x1, -R0 ;  /* 0x0000000107079824 */ /* 0x000fe200078e0a00 */
[----:B------:R-:W-:Y:S02]  /*8120*/  IABS R9, R32 ;  /* 0x0000002000097213 */ /* 0x000fe40000000000 */
[----:B------:R-:W-:Y:S01]  /*8130*/  ISETP.GT.U32.AND P1, PT, R0, R10, PT ;  /* 0x0000000a0000720c */ /* 0x000fe20003f24070 */
[----:B------:R-:W-:Y:S02]  /*8140*/  IMAD.MOV.U32 R30, RZ, RZ, R25 ;  /* 0x000000ffff1e7224 */ /* 0x000fe400078e0019 */
[----:B------:R-:W-:Y:S02]  /*8150*/  IMAD.MOV.U32 R25, RZ, RZ, R13 ;  /* 0x000000ffff197224 */ /* 0x000fe400078e000d */
[----:B------:R-:W-:-:S04]  /*8160*/  IMAD.HI.U32 R13, R4, R9, RZ ;  /* 0x00000009040d7227 */ /* 0x000fc800078e00ff */
[----:B------:R-:W-:Y:S02]  /*8170*/  IMAD.MOV R13, RZ, RZ, -R13 ;  /* 0x000000ffff0d7224 */ /* 0x000fe400078e0a0d */
[--C-:B------:R-:W-:Y:S02]  /*8180*/  @!P6 IMAD.IADD R2, R2, 0x1, -R0.reuse ;  /* 0x000000010202e824 */ /* 0x100fe400078e0a00 */
[----:B------:R-:W-:Y:S02]  /*8190*/  IMAD R9, R0, R13, R9 ;  /* 0x0000000d00097224 */ /* 0x000fe400078e0209 */
[----:B------:R-:W-:Y:S01]  /*81a0*/  @!P1 IMAD.IADD R10, R10, 0x1, -R0 ;  /* 0x000000010a0a9824 */ /* 0x000fe200078e0a00 */
[C---:B------:R-:W-:Y:S01]  /*81b0*/  ISETP.GT.U32.AND P1, PT, R0.reuse, R2, PT ;  /* 0x000000020000720c */ /* 0x040fe20003f24070 */
[----:B------:R-:W-:Y:S01]  /*81c0*/  IMAD.MOV.U32 R32, RZ, RZ, R7 ;  /* 0x000000ffff207224 */ /* 0x000fe200078e0007 */
[----:B------:R-:W-:Y:S01]  /*81d0*/  IABS R11, R34 ;  /* 0x00000022000b7213 */ /* 0x000fe20000000000 */
[----:B------:R0:W-:Y:S01]  /*81e0*/  STL [R1+0x70], R12 ;  /* 0x0000700c01007387 */ /* 0x0001e20000100800 */
[----:B------:R-:W-:Y:S01]  /*81f0*/  ISETP.GT.U32.AND P6, PT, R0, R9, PT ;  /* 0x000000090000720c */ /* 0x000fe20003fc4070 */
[----:B------:R-:W-:-:S02]  /*8200*/  @!P4 IMAD.MOV R32, RZ, RZ, -R32 ;  /* 0x000000ffff20c224 */ /* 0x000fc400078e0a20 */
[----:B------:R2:W-:Y:S01]  /*8210*/  STL [R1+0x6c], R31 ;  /* 0x00006c1f01007387 */ /* 0x0005e20000100800 */
[----:B------:R-:W-:Y:S02]  /*8220*/  IABS R8, R35 ;  /* 0x0000002300087213 */ /* 0x000fe40000000000 */
[----:B------:R-:W-:Y:S02]  /*8230*/  ISETP.GT.U32.AND P4, PT, R0, R10, PT ;  /* 0x0000000a0000720c */ /* 0x000fe40003f84070 */
[----:B0-----:R-:W-:Y:S01]  /*8240*/  IABS R12, R33 ;  /* 0x00000021000c7213 */ /* 0x001fe20000000000 */
[----:B--2---:R-:W-:Y:S02]  /*8250*/  IMAD.MOV.U32 R31, RZ, RZ, R30 ;  /* 0x000000ffff1f7224 */ /* 0x004fe400078e001e */
[----:B------:R-:W-:Y:S02]  /*8260*/  IMAD.MOV.U32 R30, RZ, RZ, R14 ;  /* 0x000000ffff1e7224 */ /* 0x000fe400078e000e */
[C---:B------:R-:W-:Y:S01]  /*8270*/  IMAD.HI.U32 R14, R4.reuse, R11, RZ ;  /* 0x0000000b040e7227 */ /* 0x040fe200078e00ff */
[----:B------:R0:W-:Y:S03]  /*8280*/  STL [R1+0x68], R32 ;  /* 0x0000682001007387 */ /* 0x0001e60000100800 */
[----:B------:R-:W-:-:S04]  /*8290*/  IMAD.HI.U32 R13, R4, R8, RZ ;  /* 0x00000008040d7227 */ /* 0x000fc800078e00ff */
[----:B------:R-:W-:Y:S02]  /*82a0*/  IMAD.MOV R14, RZ, RZ, -R14 ;  /* 0x000000ffff0e7224 */ /* 0x000fe400078e0a0e */
[----:B------:R-:W-:Y:S02]  /*82b0*/  @!P1 IMAD.IADD R2, R2, 0x1, -R0 ;  /* 0x0000000102029824 */ /* 0x000fe400078e0a00 */
[----:B0-----:R-:W-:Y:S02]  /*82c0*/  IMAD.MOV.U32 R32, RZ, RZ, R31 ;  /* 0x000000ffff207224 */ /* 0x001fe400078e001f */
[----:B------:R-:W-:-:S04]  /*82d0*/  IMAD.HI.U32 R5, R4, R12, RZ ;  /* 0x0000000c04057227 */ /* 0x000fc800078e00ff */
[----:B------:R-:W-:Y:S02]  /*82e0*/  IMAD.MOV.U32 R31, RZ, RZ, R17 ;  /* 0x000000ffff1f7224 */ /* 0x000fe400078e0011 */
[----:B------:R-:W-:Y:S02]  /*82f0*/  IMAD.MOV.U32 R17, RZ, RZ, R29 ;  /* 0x000000ffff117224 */ /* 0x000fe400078e001d */
[----:B------:R-:W-:Y:S02]  /*8300*/  IMAD.MOV.U32 R29, RZ, RZ, R61 ;  /* 0x000000ffff1d7224 */ /* 0x000fe400078e003d */
[----:B------:R-:W-:Y:S02]  /*8310*/  IMAD.MOV R13, RZ, RZ, -R13 ;  /* 0x000000ffff0d7224 */ /* 0x000fe400078e0a0d */
[----:B------:R-:W-:Y:S02]  /*8320*/  IMAD R11, R0, R14, R11 ;  /* 0x0000000e000b7224 */ /* 0x000fe400078e020b */
[----:B------:R-:W-:-:S02]  /*8330*/  @!P6 IMAD.IADD R9, R9, 0x1, -R0 ;  /* 0x000000010909e824 */ /* 0x000fc400078e0a00 */
[----:B------:R-:W-:Y:S02]  /*8340*/  IMAD.MOV.U32 R61, RZ, RZ, R2 ;  /* 0x000000ffff3d7224 */ /* 0x000fe400078e0002 */
[----:B------:R-:W-:Y:S01]  /*8350*/  IMAD.MOV R5, RZ, RZ, -R5 ;  /* 0x000000ffff057224 */ /* 0x000fe200078e0a05 */
[C---:B------:R-:W-:Y:S01]  /*8360*/  ISETP.GT.U32.AND P6, PT, R0.reuse, R9, PT ;  /* 0x000000090000720c */ /* 0x040fe20003fc4070 */
[C---:B------:R-:W-:Y:S02]  /*8370*/  IMAD R8, R0.reuse, R13, R8 ;  /* 0x0000000d00087224 */ /* 0x040fe400078e0208 */
[----:B------:R-:W-:Y:S01]  /*8380*/  @!P3 IMAD.MOV R61, RZ, RZ, -R61 ;  /* 0x000000ffff3db224 */ /* 0x000fe200078e0a3d */
[C---:B------:R-:W-:Y:S01]  /*8390*/  ISETP.GT.U32.AND P3, PT, R0.reuse, R11, PT ;  /* 0x0000000b0000720c */ /* 0x040fe20003f64070 */
[----:B------:R-:W-:Y:S01]  /*83a0*/  IMAD R12, R0, R5, R12 ;  /* 0x00000005000c7224 */ /* 0x000fe200078e020c */
[----:B------:R-:W-:Y:S01]  /*83b0*/  IABS R14, R37 ;  /* 0x00000025000e7213 */ /* 0x000fe20000000000 */
[----:B------:R-:W-:Y:S01]  /*83c0*/  IMAD.HI.U32 R5, R4, R6, RZ ;  /* 0x0000000604057227 */ /* 0x000fe200078e00ff */
[----:B------:R-:W-:-:S03]  /*83d0*/  IABS R13, R39 ;  /* 0x00000027000d7213 */ /* 0x000fc60000000000 */
[----:B------:R-:W-:Y:S01]  /*83e0*/  @!P4 IMAD.IADD R10, R10, 0x1, -R0 ;  /* 0x000000010a0ac824 */ /* 0x000fe200078e0a00 */
[C---:B------:R-:W-:Y:S01]  /*83f0*/  ISETP.GT.U32.AND P4, PT, R0.reuse, R8, PT ;  /* 0x000000080000720c */ /* 0x040fe20003f84070 */
[----:B------:R-:W-:Y:S01]  /*8400*/  IMAD.MOV R5, RZ, RZ, -R5 ;  /* 0x000000ffff057224 */ /* 0x000fe200078e0a05 */
[C---:B------:R-:W-:Y:S01]  /*8410*/  ISETP.GT.U32.AND P1, PT, R0.reuse, R12, PT ;  /* 0x0000000c0000720c */ /* 0x040fe20003f24070 */
[----:B------:R-:W-:Y:S01]  /*8420*/  IMAD.MOV.U32 R7, RZ, RZ, R14 ;  /* 0x000000ffff077224 */ /* 0x000fe200078e000e */
[----:B------:R-:W-:Y:S01]  /*8430*/  ISETP.GE.AND P2, PT, R33, RZ, PT ;  /* 0x000000ff2100720c */ /* 0x000fe20003f46270 */
[----:B------:R-:W-:Y:S02]  /*8440*/  IMAD.MOV.U32 R33, RZ, RZ, R25 ;  /* 0x000000ffff217224 */ /* 0x000fe400078e0019 */
[----:B------:R-:W-:Y:S02]  /*8450*/  IMAD R6, R0, R5, R6 ;  /* 0x0000000500067224 */ /* 0x000fe400078e0206 */
[----:B------:R-:W-:-:S02]  /*8460*/  IMAD.MOV.U32 R25, RZ, RZ, R19 ;  /* 0x000000ffff197224 */ /* 0x000fc400078e0013 */
[----:B----4-:R-:W-:Y:S02]  /*8470*/  IMAD.MOV.U32 R19, RZ, RZ, R15 ;  /* 0x000000ffff137224 */ /* 0x010fe400078e000f */
[----:B------:R-:W-:-:S04]  /*8480*/  IMAD.HI.U32 R2, R4, R13, RZ ;  /* 0x0000000d04027227 */ /* 0x000fc800078e00ff */
[----:B------:R-:W-:-:S04]  /*8490*/  IMAD.HI.U32 R15, R4, R7, RZ ;  /* 0x00000007040f7227 */ /* 0x000fc800078e00ff */
[--C-:B------:R-:W-:Y:S01]  /*84a0*/  @!P6 IMAD.IADD R9, R9, 0x1, -R0.reuse ;  /* 0x000000010909e824 */ /* 0x100fe200078e0a00 */
[----:B------:R-:W-:Y:S01]  /*84b0*/  ISETP.GT.U32.AND P6, PT, R0, R6, PT ;  /* 0x000000060000720c */ /* 0x000fe20003fc4070 */
[----:B------:R-:W-:Y:S02]  /*84c0*/  @!P3 IMAD.IADD R11, R11, 0x1, -R0 ;  /* 0x000000010b0bb824 */ /* 0x000fe400078e0a00 */
[----:B------:R-:W-:Y:S02]  /*84d0*/  IMAD.MOV R2, RZ, RZ, -R2 ;  /* 0x000000ffff027224 */ /* 0x000fe400078e0a02 */
[----:B------:R-:W-:Y:S02]  /*84e0*/  IMAD.MOV R15, RZ, RZ, -R15 ;  /* 0x000000ffff0f7224 */ /* 0x000fe400078e0a0f */
[----:B------:R-:W-:Y:S01]  /*84f0*/  @!P4 IMAD.IADD R8, R8, 0x1, -R0 ;  /* 0x000000010808c824 */ /* 0x000fe200078e0a00 */
[C---:B------:R-:W-:Y:S01]  /*8500*/  ISETP.GT.U32.AND P4, PT, R0.reuse, R11, PT ;  /* 0x0000000b0000720c */ /* 0x040fe20003f84070 */
[----:B------:R-:W-:-:S02]  /*8510*/  IMAD R2, R0, R2, R13 ;  /* 0x0000000200027224 */ /* 0x000fc400078e020d */
[--C-:B------:R-:W-:Y:S02]  /*8520*/  @!P1 IMAD.IADD R12, R12, 0x1, -R0.reuse ;  /* 0x000000010c0c9824 */ /* 0x100fe400078e0a00 */
[C---:B------:R-:W-:Y:S02]  /*8530*/  IMAD R7, R0.reuse, R15, R7 ;  /* 0x0000000f00077224 */ /* 0x040fe400078e0207 */
[----:B------:R-:W-:Y:S01]  /*8540*/  IMAD.MOV.U32 R13, RZ, RZ, R9 ;  /* 0x000000ffff0d7224 */ /* 0x000fe200078e0009 */
[----:B------:R-:W-:Y:S02]  /*8550*/  IABS R5, R38 ;  /* 0x0000002600057213 */ /* 0x000fe40000000000 */
[C---:B------:R-:W-:Y:S01]  /*8560*/  ISETP.GT.U32.AND P3, PT, R0.reuse, R12, PT ;  /* 0x0000000c0000720c */ /* 0x040fe20003f64070 */
[----:B------:R-:W-:Y:S01]  /*8570*/  @!P0 IMAD.MOV R13, RZ, RZ, -R13 ;  /* 0x000000ffff0d8224 */ /* 0x000fe200078e0a0d */
[----:B------:R-:W-:Y:S01]  /*8580*/  ISETP.GT.U32.AND P0, PT, R0, R7, PT ;  /* 0x000000070000720c */ /* 0x000fe20003f04070 */
[----:B------:R-:W-:Y:S01]  /*8590*/  @!P6 IMAD.IADD R6, R6, 0x1, -R0 ;  /* 0x000000010606e824 */ /* 0x000fe200078e0a00 */
[----:B------:R-:W-:Y:S01]  /*85a0*/  ISETP.GT.U32.AND P6, PT, R0, R8, PT ;  /* 0x000000080000720c */ /* 0x000fe20003fc4070 */
[----:B------:R-:W-:Y:S01]  /*85b0*/  IMAD.HI.U32 R14, R4, R5, RZ ;  /* 0x00000005040e7227 */ /* 0x000fe200078e00ff */
[----:B------:R-:W-:Y:S01]  /*85c0*/  ISETP.GE.AND P1, PT, R34, RZ, PT ;  /* 0x000000ff2200720c */ /* 0x000fe20003f26270 */
[----:B------:R0:W-:Y:S02]  /*85d0*/  STL [R1+0x64], R61 ;  /* 0x0000643d01007387 */ /* 0x0001e40000100800 */
[----:B------:R-:W-:-:S02]  /*85e0*/  @!P5 IMAD.MOV R10, RZ, RZ, -R10 ;  /* 0x000000ffff0ad224 */ /* 0x000fc400078e0a0a */
[----:B------:R-:W-:Y:S01]  /*85f0*/  @!P4 IMAD.IADD R11, R11, 0x1, -R0 ;  /* 0x000000010b0bc824 */ /* 0x000fe200078e0a00 */
[----:B------:R-:W-:Y:S01]  /*8600*/  ISETP.GE.AND P4, PT, R35, RZ, PT ;  /* 0x000000ff2300720c */ /* 0x000fe20003f86270 */
[----:B------:R-:W-:Y:S01]  /*8610*/  IMAD.MOV R14, RZ, RZ, -R14 ;  /* 0x000000ffff0e7224 */ /* 0x000fe200078e0a0e */
[----:B-----5:R-:W-:Y:S01]  /*8620*/  IABS R9, R40 ;  /* 0x0000002800097213 */ /* 0x020fe20000000000 */
[----:B0-----:R-:W2:Y:S02]  /*8630*/  LDL.LU R61, [R1+0x58b8] ;  /* 0x0058b800013d7983 */ /* 0x001ea40000300800 */
[----:B------:R-:W-:Y:S02]  /*8640*/  IMAD R5, R0, R14, R5 ;  /* 0x0000000e00057224 */ /* 0x000fe400078e0205 */
[----:B------:R-:W3:Y:S01]  /*8650*/  LDL.LU R34, [R1+0xe0] ;  /* 0x0000e00001227983 */ /* 0x000ee20000300800 */
[----:B------:R-:W-:-:S03]  /*8660*/  @!P3 IMAD.IADD R12, R12, 0x1, -R0 ;  /* 0x000000010c0cb824 */ /* 0x000fc600078e0a00 */
[----:B------:R-:W4:Y:S01]  /*8670*/  LDL.LU R15, [R1+0x30] ;  /* 0x00003000010f7983 */ /* 0x000f220000300800 */
[----:B------:R-:W-:-:S03]  /*8680*/  @!P0 IMAD.IADD R7, R7, 0x1, -R0 ;  /* 0x0000000107078824 */ /* 0x000fc600078e0a00 */
[----:B------:R0:W-:Y:S04]  /*8690*/  STL [R1+0x60], R10 ;  /* 0x0000600a01007387 */ /* 0x0001e80000100800 */
[----:B------:R5:W-:Y:S01]  /*86a0*/  STL [R1+0x5c], R13 ;  /* 0x00005c0d01007387 */ /* 0x000be20000100800 */
[----:B------:R-:W-:Y:S01]  /*86b0*/  @!P6 IMAD.IADD R8, R8, 0x1, -R0 ;  /* 0x000000010808e824 */ /* 0x000fe200078e0a00 */
[----:B------:R-:W-:Y:S01]  /*86c0*/  ISETP.GT.U32.AND P3, PT, R0, R5, PT ;  /* 0x000000050000720c */ /* 0x000fe20003f64070 */
[----:B------:R-:W-:Y:S01]  /*86d0*/  @!P2 IMAD.MOV R12, RZ, RZ, -R12 ;  /* 0x000000ffff0ca224 */ /* 0x000fe200078e0a0c */
[----:B0-----:R-:W-:Y:S01]  /*86e0*/  IABS R10, R41 ;  /* 0x00000029000a7213 */ /* 0x001fe20000000000 */
[----:B-----5:R-:W-:Y:S01]  /*86f0*/  IMAD.HI.U32 R13, R4, R9, RZ ;  /* 0x00000009040d7227 */ /* 0x020fe200078e00ff */
[----:B------:R-:W-:-:S03]  /*8700*/  ISETP.GT.U32.AND P2, PT, R0, R7, PT ;  /* 0x000000070000720c */ /* 0x000fc60003f44070 */
[----:B------:R-:W-:Y:S02]  /*8710*/  IMAD.MOV R14, RZ, RZ, -R13 ;  /* 0x000000ffff0e7224 */ /* 0x000fe400078e0a0d */
[----:B------:R-:W-:-:S04]  /*8720*/  IMAD.HI.U32 R13, R4, R10, RZ ;  /* 0x0000000a040d7227 */ /* 0x000fc800078e00ff */
[----:B------:R-:W-:Y:S02]  /*8730*/  @!P1 IMAD.MOV R11, RZ, RZ, -R11 ;  /* 0x000000ffff0b9224 */ /* 0x000fe400078e0a0b */
[----:B------:R-:W-:Y:S01]  /*8740*/  @!P4 IMAD.MOV R8, RZ, RZ, -R8 ;  /* 0x000000ffff08c224 */ /* 0x000fe200078e0a08 */
[----:B------:R-:W-:Y:S01]  /*8750*/  STL [R1+0x58], R12 ;  /* 0x0000580c01007387 */ /* 0x000fe20000100800 */
[C---:B------:R-:W-:Y:S02]  /*8760*/  IMAD R9, R0.reuse, R14, R9 ;  /* 0x0000000e00097224 */ /* 0x040fe400078e0209 */
[----:B------:R-:W-:Y:S01]  /*8770*/  IMAD.MOV R13, RZ, RZ, -R13 ;  /* 0x000000ffff0d7224 */ /* 0x000fe200078e0a0d */
[C---:B------:R-:W-:Y:S01]  /*8780*/  ISETP.GT.U32.AND P5, PT, R0.reuse, R6, PT ;  /* 0x000000060000720c */ /* 0x040fe20003fa4070 */
[----:B------:R-:W-:Y:S01]  /*8790*/  STL [R1+0x54], R11 ;  /* 0x0000540b01007387 */ /* 0x000fe20000100800 */
[----:B------:R-:W-:-:S03]  /*87a0*/  ISETP.GT.U32.AND P4, PT, R0, R9, PT ;  /* 0x000000090000720c */ /* 0x000fc60003f84070 */
[----:B------:R0:W-:Y:S01]  /*87b0*/  STL [R1+0x50], R8 ;  /* 0x0000500801007387 */ /* 0x0001e20000100800 */
[C---:B------:R-:W-:Y:S01]  /*87c0*/  ISETP.GT.U32.AND P6, PT, R0.reuse, R2, PT ;  /* 0x000000020000720c */ /* 0x040fe20003fc4070 */
[--C-:B------:R-:W-:Y:S02]  /*87d0*/  @!P3 IMAD.IADD R5, R5, 0x1, -R0.reuse ;  /* 0x000000010505b824 */ /* 0x100fe400078e0a00 */
[----:B------:R-:W-:Y:S02]  /*87e0*/  @!P2 IMAD.IADD R7, R7, 0x1, -R0 ;  /* 0x000000010707a824 */ /* 0x000fe400078e0a00 */
[C---:B0-----:R-:W-:Y:S01]  /*87f0*/  IMAD R8, R0.reuse, R13, R10 ;  /* 0x0000000d00087224 */ /* 0x041fe200078e020a */
[----:B------:R-:W-:-:S04]  /*8800*/  ISETP.GT.U32.AND P1, PT, R0, R5, PT ;  /* 0x000000050000720c */ /* 0x000fc80003f24070 */
[----:B------:R-:W-:Y:S01]  /*8810*/  ISETP.GT.U32.AND P2, PT, R0, R8, PT ;  /* 0x000000080000720c */ /* 0x000fe20003f44070 */
[--C-:B------:R-:W-:Y:S01]  /*8820*/  @!P5 IMAD.IADD R6, R6, 0x1, -R0.reuse ;  /* 0x000000010606d824 */ /* 0x100fe200078e0a00 */
[----:B------:R-:W-:Y:S01]  /*8830*/  ISETP.GE.AND P5, PT, R36, RZ, PT ;  /* 0x000000ff2400720c */ /* 0x000fe20003fa6270 */
[--C-:B------:R-:W-:Y:S01]  /*8840*/  @!P4 IMAD.IADD R9, R9, 0x1, -R0.reuse ;  /* 0x000000010909c824 */ /* 0x100fe200078e0a00 */
[----:B------:R-:W-:Y:S01]  /*8850*/  ISETP.GE.AND P0, PT, R37, RZ, PT ;  /* 0x000000ff2500720c */ /* 0x000fe20003f06270 */
[--C-:B------:R-:W-:Y:S01]  /*8860*/  @!P6 IMAD.IADD R2, R2, 0x1, -R0.reuse ;  /* 0x000000010202e824 */ /* 0x100fe200078e0a00 */
[----:B------:R-:W-:Y:S02]  /*8870*/  ISETP.GE.AND P3, PT, R38, RZ, PT ;  /* 0x000000ff2600720c */ /* 0x000fe40003f66270 */
[----:B------:R-:W-:Y:S01]  /*8880*/  IABS R12, R44 ;  /* 0x0000002c000c7213 */ /* 0x000fe20000000000 */
[----:B------:R-:W-:-:S04]  /*8890*/  @!P1 IMAD.IADD R5, R5, 0x1, -R0 ;  /* 0x0000000105059824 */ /* 0x000fc800078e0a00 */
[----:B------:R-:W-:Y:S01]  /*88a0*/  @!P2 IMAD.IADD R8, R8, 0x1, -R0 ;  /* 0x000000010808a824 */ /* 0x000fe200078e0a00 */
[C---:B------:R-:W-:Y:S02]  /*88b0*/  ISETP.GT.U32.AND P2, PT, R0.reuse, R9, PT ;  /* 0x000000090000720c */ /* 0x040fe40003f44070 */
[----:B------:R-:W-:Y:S01]  /*88c0*/  ISETP.GT.U32.AND P6, PT, R0, R2, PT ;  /* 0x000000020000720c */ /* 0x000fe20003fc4070 */
[----:B------:R-:W-:Y:S02]  /*88d0*/  IMAD.MOV.U32 R13, RZ, RZ, R7 ;  /* 0x000000ffff0d7224 */ /* 0x000fe400078e0007 */
[----:B------:R-:W-:Y:S01]  /*88e0*/  @!P5 IMAD.MOV R6, RZ, RZ, -R6 ;  /* 0x000000ffff06d224 */ /* 0x000fe200078e0a06 */
[----:B------:R-:W-:Y:S01]  /*88f0*/  ISETP.GE.AND P5, PT, R39, RZ, PT ;  /* 0x000000ff2700720c */ /* 0x000fe20003fa6270 */
[----:B------:R-:W-:Y:S01]  /*8900*/  IMAD.MOV.U32 R7, RZ, RZ, R12 ;  /* 0x000000ffff077224 */ /* 0x000fe200078e000c */
[----:B------:R-:W-:Y:S01]  /*8910*/  ISETP.GE.AND P1, PT, R40, RZ, PT ;  /* 0x000000ff2800720c */ /* 0x000fe20003f26270 */
[----:B------:R-:W-:-:S02]  /*8920*/  IMAD.MOV.U32 R12, RZ, RZ, R5 ;  /* 0x000000ffff0c7224 */ /* 0x000fc400078e0005 */
[----:B------:R-:W-:Y:S02]  /*8930*/  @!P0 IMAD.MOV R13, RZ, RZ, -R13 ;  /* 0x000000ffff0d8224 */ /* 0x000fe400078e0a0d */
[----:B------:R-:W-:Y:S01]  /*8940*/  @!P3 IMAD.MOV R12, RZ, RZ, -R12 ;  /* 0x000000ffff0cb224 */ /* 0x000fe200078e0a0c */
[----:B------:R-:W-:Y:S01]  /*8950*/  STL [R1+0x4c], R6 ;  /* 0x00004c0601007387 */ /* 0x000fe20000100800 */
[--C-:B------:R-:W-:Y:S02]  /*8960*/  @!P2 IMAD.IADD R9, R9, 0x1, -R0.reuse ;  /* 0x000000010909a824 */ /* 0x100fe400078e0a00 */
[----:B------:R-:W-:Y:S01]  /*8970*/  @!P6 IMAD.IADD R2, R2, 0x1, -R0 ;  /* 0x000000010202e824 */ /* 0x000fe200078e0a00 */
[----:B------:R-:W-:Y:S04]  /*8980*/  STL [R1+0x48], R13 ;  /* 0x0000480d01007387 */ /* 0x000fe80000100800 */
[----:B------:R0:W-:Y:S01]  /*8990*/  STL [R1+0x44], R12 ;  /* 0x0000440c01007387 */ /* 0x0001e20000100800 */
[----:B------:R-:W-:-:S02]  /*89a0*/  @!P5 IMAD.MOV R2, RZ, RZ, -R2 ;  /* 0x000000ffff02d224 */ /* 0x000fc400078e0a02 */
[----:B0-----:R-:W-:-:S04]  /*89b0*/  IMAD.MOV.U32 R12, RZ, RZ, R9 ;  /* 0x000000ffff0c7224 */ /* 0x001fc800078e0009 */
[----:B------:R-:W-:Y:S01]  /*89c0*/  @!P1 IMAD.MOV R12, RZ, RZ, -R12 ;  /* 0x000000ffff0c9224 */ /* 0x000fe200078e0a0c */
[----:B------:R0:W-:Y:S01]  /*89d0*/  STL [R1+0x40], R2 ;  /* 0x0000400201007387 */ /* 0x0001e20000100800 */
[----:B------:R-:W-:-:S03]  /*89e0*/  ISETP.GE.AND P6, PT, R41, RZ, PT ;  /* 0x000000ff2900720c */ /* 0x000fc60003fc6270 */
[----:B------:R-:W-:Y:S04]  /*89f0*/  STL [R1+0x3c], R12 ;  /* 0x00003c0c01007387 */ /* 0x000fe80000100800 */
[----:B------:R-:W5:Y:S01]  /*8a00*/  LDL.LU R41, [R1] ;  /* 0x0000000001297983 */ /* 0x000f620000300800 */
[----:B------:R-:W-:-:S05]  /*8a10*/  IABS R11, R42 ;  /* 0x0000002a000b7213 */ /* 0x000fca0000000000 */
[----:B------:R-:W-:-:S04]  /*8a20*/  IMAD.HI.U32 R6, R4, R11, RZ ;  /* 0x0000000b04067227 */ /* 0x000fc800078e00ff */
[----:B------:R-:W-:-:S04]  /*8a30*/  IMAD.MOV R6, RZ, RZ, -R6 ;  /* 0x000000ffff067224 */ /* 0x000fc800078e0a06 */
[----:B------:R-:W-:-:S05]  /*8a40*/  IMAD R6, R0, R6, R11 ;  /* 0x0000000600067224 */ /* 0x000fca00078e020b */
[C---:B------:R-:W-:Y:S02]  /*8a50*/  ISETP.GT.U32.AND P3, PT, R0.reuse, R6, PT ;  /* 0x000000060000720c */ /* 0x040fe40003f64070 */
[----:B------:R-:W-:Y:S02]  /*8a60*/  IABS R10, R43 ;  /* 0x0000002b000a7213 */ /* 0x000fe40000000000 */
[----:B------:R-:W-:-:S03]  /*8a70*/  ISETP.GT.U32.AND P0, PT, R0, R8, PT ;  /* 0x000000080000720c */ /* 0x000fc60003f04070 */
[----:B------:R-:W-:-:S06]  /*8a80*/  IMAD.HI.U32 R11, R4, R10, RZ ;  /* 0x0000000a040b7227 */ /* 0x000fcc00078e00ff */
[----:B------:R-:W-:Y:S02]  /*8a90*/  @!P3 IMAD.IADD R6, R6, 0x1, -R0 ;  /* 0x000000010606b824 */ /* 0x000fe400078e0a00 */
[----:B------:R-:W-:Y:S02]  /*8aa0*/  IMAD.MOV R11, RZ, RZ, -R11 ;  /* 0x000000ffff0b7224 */ /* 0x000fe400078e0a0b */
[----:B------:R-:W-:Y:S01]  /*8ab0*/  IMAD.HI.U32 R5, R4, R7, RZ ;  /* 0x0000000704057227 */ /* 0x000fe200078e00ff */
[C---:B------:R-:W-:Y:S02]  /*8ac0*/  ISETP.GT.U32.AND P1, PT, R0.reuse, R6, PT ;  /* 0x000000060000720c */ /* 0x040fe40003f24070 */
[----:B------:R-:W-:Y:S01]  /*8ad0*/  IABS R9, R45 ;  /* 0x0000002d00097213 */ /* 0x000fe20000000000 */
[----:B0-----:R-:W-:Y:S02]  /*8ae0*/  IMAD R2, R0, R11, R10 ;  /* 0x0000000b00027224 */ /* 0x001fe400078e020a */
[----:B------:R-:W-:-:S02]  /*8af0*/  @!P0 IMAD.IADD R8, R8, 0x1, -R0 ;  /* 0x0000000108088824 */ /* 0x000fc400078e0a00 */
[----:B------:R-:W-:Y:S02]  /*8b00*/  IMAD.MOV R5, RZ, RZ, -R5 ;  /* 0x000000ffff057224 */ /* 0x000fe400078e0a05 */
[----:B------:R-:W-:Y:S01]  /*8b10*/  @!P6 IMAD.MOV R8, RZ, RZ, -R8 ;  /* 0x000000ffff08e224 */ /* 0x000fe200078e0a08 */
[----:B------:R-:W-:Y:S01]  /*8b20*/  ISETP.GT.U32.AND P6, PT, R0, R2, PT ;  /* 0x000000020000720c */ /* 0x000fe20003fc4070 */
[----:B------:R-:W-:-:S04]  /*8b30*/  IMAD.HI.U32 R13, R4, R9, RZ ;  /* 0x00000009040d7227 */ /* 0x000fc800078e00ff */
[----:B------:R-:W-:Y:S02]  /*8b40*/  IMAD R10, R0, R5, R7 ;  /* 0x00000005000a7224 */ /* 0x000fe400078e0207 */
[----:B------:R-:W-:Y:S02]  /*8b50*/  IMAD.MOV R13, RZ, RZ, -R13 ;  /* 0x000000ffff0d7224 */ /* 0x000fe400078e0a0d */
[--C-:B------:R-:W-:Y:S01]  /*8b60*/  @!P1 IMAD.IADD R6, R6, 0x1, -R0.reuse ;  /* 0x0000000106069824 */ /* 0x100fe200078e0a00 */
[C---:B------:R-:W-:Y:S01]  /*8b70*/  ISETP.GT.U32.AND P1, PT, R0.reuse, R10, PT ;  /* 0x0000000a0000720c */ /* 0x040fe20003f24070 */
[----:B------:R-:W-:Y:S01]  /*8b80*/  IMAD R9, R0, R13, R9 ;  /* 0x0000000d00097224 */ /* 0x000fe200078e0209 */
[----:B------:R-:W-:Y:S01]  /*8b90*/  ISETP.GE.AND P4, PT, R42, RZ, PT ;  /* 0x000000ff2a00720c */ /* 0x000fe20003f86270 */
[----:B------:R-:W-:-:S03]  /*8ba0*/  @!P6 IMAD.IADD R2, R2, 0x1, -R0 ;  /* 0x000000010202e824 */ /* 0x000fc600078e0a00 */
[----:B------:R-:W-:Y:S02]  /*8bb0*/  ISETP.GT.U32.AND P6, PT, R0, R9, PT ;  /* 0x000000090000720c */ /* 0x000fe40003fc4070 */
[----:B------:R-:W-:Y:S01]  /*8bc0*/  IABS R14, R58 ;  /* 0x0000003a000e7213 */ /* 0x000fe20000000000 */
[----:B------:R-:W-:Y:S01]  /*8bd0*/  IMAD.MOV.U32 R35, RZ, RZ, R6 ;  /* 0x000000ffff237224 */ /* 0x000fe200078e0006 */
[----:B------:R0:W-:Y:S03]  /*8be0*/  STL [R1+0x28], R8 ;  /* 0x0000280801007387 */ /* 0x0001e60000100800 */
[----:B------:R-:W-:Y:S01]  /*8bf0*/  @!P1 IMAD.IADD R10, R10, 0x1, -R0 ;  /* 0x000000010a0a9824 */ /* 0x000fe200078e0a00 */
[----:B------:R-:W-:Y:S01]  /*8c00*/  ISETP.GT.U32.AND P1, PT, R0, R2, PT ;  /* 0x000000020000720c */ /* 0x000fe20003f24070 */
[----:B------:R-:W-:Y:S02]  /*8c10*/  @!P4 IMAD.MOV R35, RZ, RZ, -R35 ;  /* 0x000000ffff23c224 */ /* 0x000fe400078e0a23 */
[----:B0-----:R-:W-:-:S03]  /*8c20*/  IMAD.MOV.U32 R8, RZ, RZ, R14 ;  /* 0x000000ffff087224 */ /* 0x001fc600078e000e */
[----:B------:R-:W-:Y:S01]  /*8c30*/  STL [R1+0x24], R35 ;  /* 0x0000242301007387 */ /* 0x000fe20000100800 */
[--C-:B------:R-:W-:Y:S02]  /*8c40*/  @!P6 IMAD.IADD R9, R9, 0x1, -R0.reuse ;  /* 0x000000010909e824 */ /* 0x100fe400078e0a00 */
[----:B------:R-:W-:Y:S01]  /*8c50*/  IMAD.HI.U32 R13, R4, R8, RZ ;  /* 0x00000008040d7227 */ /* 0x000fe200078e00ff */
[----:B------:R-:W-:Y:S01]  /*8c60*/  ISETP.GE.AND P5, PT, R43, RZ, PT ;  /* 0x000000ff2b00720c */ /* 0x000fe20003fa6270 */
[----:B------:R-:W2:Y:S01]  /*8c70*/  LDL.LU R40, [R1+0x4] ;  /* 0x0000040001287983 */ /* 0x000ea20000300800 */
[C---:B------:R-:W-:Y:S01]  /*8c80*/  ISETP.GT.U32.AND P4, PT, R0.reuse, R10, PT ;  /* 0x0000000a0000720c */ /* 0x040fe20003f84070 */
[----:B------:R-:W-:Y:S01]  /*8c90*/  IMAD.MOV R13, RZ, RZ, -R13 ;  /* 0x000000ffff0d7224 */ /* 0x000fe200078e0a0d */
[----:B------:R-:W-:Y:S01]  /*8ca0*/  ISETP.GT.U32.AND P6, PT, R0, R9, PT ;  /* 0x000000090000720c */ /* 0x000fe20003fc4070 */
[----:B------:R-:W-:Y:S01]  /*8cb0*/  @!P1 IMAD.IADD R2, R2, 0x1, -R0 ;  /* 0x0000000102029824 */ /* 0x000fe200078e0a00 */
[----:B------:R-:W2:Y:S01]  /*8cc0*/  LDL.LU R38, [R1+0x8] ;  /* 0x0000080001267983 */ /* 0x000ea20000300800 */
[----:B------:R-:W-:Y:S01]  /*8cd0*/  IMAD R8, R0, R13, R8 ;  /* 0x0000000d00087224 */ /* 0x000fe200078e0208 */
[----:B------:R-:W-:Y:S01]  /*8ce0*/  ISETP.GE.AND P2, PT, R44, RZ, PT ;  /* 0x000000ff2c00720c */ /* 0x000fe20003f46270 */
[----:B------:R-:W-:Y:S01]  /*8cf0*/  IMAD.MOV.U32 R36, RZ, RZ, R2 ;  /* 0x000000ffff247224 */ /* 0x000fe200078e0002 */
[----:B------:R-:W-:-:S03]  /*8d00*/  ISETP.GE.AND P0, PT, R45, RZ, PT ;  /* 0x000000ff2d00720c */ /* 0x000fc60003f06270 */
[----:B------:R-:W-:Y:S02]  /*8d10*/  @!P5 IMAD.MOV R36, RZ, RZ, -R36 ;  /* 0x000000ffff24d224 */ /* 0x000fe400078e0a24 */
[--C-:B------:R-:W-:Y:S02]  /*8d20*/  @!P4 IMAD.IADD R10, R10, 0x1, -R0.reuse ;  /* 0x000000010a0ac824 */ /* 0x100fe400078e0a00 */
[----:B------:R-:W-:Y:S01]  /*8d30*/  @!P6 IMAD.IADD R9, R9, 0x1, -R0 ;  /* 0x000000010909e824 */ /* 0x000fe200078e0a00 */
[----:B------:R0:W-:Y:S01]  /*8d40*/  STL [R1+0x20], R36 ;  /* 0x0000202401007387 */ /* 0x0001e20000100800 */
[----:B------:R-:W-:Y:S02]  /*8d50*/  IMAD.MOV.U32 R39, RZ, RZ, R33 ;  /* 0x000000ffff277224 */ /* 0x000fe400078e0021 */
[----:B------:R-:W-:Y:S02]  /*8d60*/  IMAD.MOV.U32 R33, RZ, RZ, R24 ;  /* 0x000000ffff217224 */ /* 0x000fe400078e0018 */
[----:B0-----:R-:W-:-:S04]  /*8d70*/  IMAD.MOV.U32 R36, RZ, RZ, R10 ;  /* 0x000000ffff247224 */ /* 0x001fc800078e000a */
[----:B------:R-:W-:Y:S02]  /*8d80*/  @!P2 IMAD.MOV R36, RZ, RZ, -R36 ;  /* 0x000000ffff24a224 */ /* 0x000fe400078e0a24 */
[----:B------:R-:W-:Y:S02]  /*8d90*/  IMAD.MOV.U32 R24, RZ, RZ, R23 ;  /* 0x000000ffff187224 */ /* 0x000fe400078e0017 */
[----:B------:R-:W-:Y:S01]  /*8da0*/  IMAD.MOV.U32 R23, RZ, RZ, R22 ;  /* 0x000000ffff177224 */ /* 0x000fe200078e0016 */
[----:B------:R0:W-:Y:S01]  /*8db0*/  STL [R1+0x18], R36 ;  /* 0x0000182401007387 */ /* 0x0001e20000100800 */
[----:B------:R-:W-:Y:S02]  /*8dc0*/  IMAD.MOV.U32 R22, RZ, RZ, R29 ;  /* 0x000000ffff167224 */ /* 0x000fe400078e001d */
[----:B----4-:R-:W-:-:S04]  /*8dd0*/  IMAD.MOV.U32 R35, RZ, RZ, R15 ;  /* 0x000000ffff237224 */ /* 0x010fc800078e000f */
[----:B------:R-:W-:Y:S02]  /*8de0*/  IMAD.MOV.U32 R37, RZ, RZ, R35 ;  /* 0x000000ffff257224 */ /* 0x000fe400078e0023 */
[----:B------:R-:W-:Y:S02]  /*8df0*/  IMAD.MOV.U32 R35, RZ, RZ, R48 ;  /* 0x000000ffff237224 */ /* 0x000fe400078e0030 */
[----:B------:R-:W-:Y:S01]  /*8e00*/  IMAD.MOV.U32 R48, RZ, RZ, R26 ;  /* 0x000000ffff307224 */ /* 0x000fe200078e001a */
[----:B-----5:R-:W-:-:S05]  /*8e10*/  IABS R13, R41 ;  /* 0x00000029000d7213 */ /* 0x020fca0000000000 */
[----:B------:R-:W-:-:S04]  /*8e20*/  IMAD.HI.U32 R2, R4, R13, RZ ;  /* 0x0000000d04027227 */ /* 0x000fc800078e00ff */
[----:B------:R-:W-:-:S04]  /*8e30*/  IMAD.MOV R2, RZ, RZ, -R2 ;  /* 0x000000ffff027224 */ /* 0x000fc800078e0a02 */
[----:B------:R-:W-:Y:S02]  /*8e40*/  IMAD R2, R0, R2, R13 ;  /* 0x0000000200027224 */ /* 0x000fe400078e020d */
[----:B------:R-:W-:-:S04]  /*8e50*/  IMAD.MOV.U32 R13, RZ, RZ, R9 ;  /* 0x000000ffff0d7224 */ /* 0x000fc800078e0009 */
[----:B------:R-:W-:-:S05]  /*8e60*/  @!P0 IMAD.MOV R13, RZ, RZ, -R13 ;  /* 0x000000ffff0d8224 */ /* 0x000fca00078e0a0d */
[----:B------:R4:W-:Y:S04]  /*8e70*/  STL [R1+0x14], R13 ;  /* 0x0000140d01007387 */ /* 0x0009e80000100800 */
[----:B------:R-:W5:Y:S04]  /*8e80*/  LDL.LU R29, [R1+0x470] ;  /* 0x00047000011d7983 */ /* 0x000f680000300800 */
[----:B------:R-:W3:Y:S04]  /*8e90*/  LDL.LU R26, [R1+0x484] ;  /* 0x00048400011a7983 */ /* 0x000ee80000300800 */
[----:B0-----:R-:W3:Y:S01]  /*8ea0*/  LDL.LU R36, [R1+0x1c] ;  /* 0x00001c0001247983 */ /* 0x001ee20000300800 */
[----:B------:R-:W-:-:S02]  /*8eb0*/  IABS R12, R56 ;  /* 0x00000038000c7213 */ /* 0x000fc40000000000 */
[----:B------:R-:W-:-:S03]  /*8ec0*/  IABS R11, R57 ;  /* 0x00000039000b7213 */ /* 0x000fc60000000000 */
[----:B------:R-:W-:-:S04]  /*8ed0*/  IMAD.HI.U32 R5, R4, R12, RZ ;  /* 0x0000000c04057227 */ /* 0x000fc800078e00ff */
[----:B------:R-:W-:Y:S02]  /*8ee0*/  IMAD.MOV R5, RZ, RZ, -R5 ;  /* 0x000000ffff057224 */ /* 0x000fe400078e0a05 */
[----:B------:R-:W-:Y:S01]  /*8ef0*/  IMAD.HI.U32 R14, R4, R11, RZ ;  /* 0x0000000b040e7227 */ /* 0x000fe200078e00ff */
[----:B------:R-:W-:-:S03]  /*8f00*/  IABS R7, R59 ;  /* 0x0000003b00077213 */ /* 0x000fc60000000000 */
[----:B------:R-:W-:Y:S02]  /*8f10*/  IMAD R12, R0, R5, R12 ;  /* 0x00000005000c7224 */ /* 0x000fe400078e020c */
[----:B------:R-:W-:-:S03]  /*8f20*/  IMAD.MOV R14, RZ, RZ, -R14 ;  /* 0x000000ffff0e7224 */ /* 0x000fc600078e0a0e */
[C---:B------:R-:W-:Y:S01]  /*8f30*/  ISETP.GT.U32.AND P1, PT, R0.reuse, R12, PT ;  /* 0x0000000c0000720c */ /* 0x040fe20003f24070 */
[----:B------:R-:W-:Y:S01]  /*8f40*/  IMAD R11, R0, R14, R11 ;  /* 0x0000000e000b7224 */ /* 0x000fe200078e020b */
[----:B------:R-:W-:Y:S01]  /*8f50*/  IABS R14, R60 ;  /* 0x0000003c000e7213 */ /* 0x000fe20000000000 */
[----:B------:R-:W-:-:S03]  /*8f60*/  IMAD.HI.U32 R5, R4, R7, RZ ;  /* 0x0000000704057227 */ /* 0x000fc600078e00ff */
[C---:B------:R-:W-:Y:S01]  /*8f70*/  ISETP.GT.U32.AND P5, PT, R0.reuse, R11, PT ;  /* 0x0000000b0000720c */ /* 0x040fe20003fa4070 */
[----:B------:R-:W-:Y:S02]  /*8f80*/  IMAD.MOV.U32 R6, RZ, RZ, R14 ;  /* 0x000000ffff067224 */ /* 0x000fe400078e000e */
[----:B------:R-:W-:Y:S01]  /*8f90*/  IMAD.MOV R5, RZ, RZ, -R5 ;  /* 0x000000ffff057224 */ /* 0x000fe200078e0a05 */
[----:B------:R-:W-:Y:S01]  /*8fa0*/  ISETP.GT.U32.AND P4, PT, R0, R8, PT ;  /* 0x000000080000720c */ /* 0x000fe20003f84070 */
[----:B------:R-:W-:-:S04]  /*8fb0*/  IMAD.HI.U32 R15, R4, R6, RZ ;  /* 0x00000006040f7227 */ /* 0x000fc800078e00ff */
[----:B------:R-:W-:Y:S02]  /*8fc0*/  IMAD R7, R0, R5, R7 ;  /* 0x0000000500077224 */ /* 0x000fe400078e0207 */
[----:B------:R-:W-:Y:S02]  /*8fd0*/  IMAD.MOV R15, RZ, RZ, -R15 ;  /* 0x000000ffff0f7224 */ /* 0x000fe400078e0a0f */
[----:B------:R-:W-:Y:S01]  /*8fe0*/  @!P1 IMAD.IADD R12, R12, 0x1, -R0 ;  /* 0x000000010c0c9824 */ /* 0x000fe200078e0a00 */
[C---:B------:R-:W-:Y:S01]  /*8ff0*/  ISETP.GT.U32.AND P6, PT, R0.reuse, R7, PT ;  /* 0x000000070000720c */ /* 0x040fe20003fc4070 */
[C---:B------:R-:W-:Y:S02]  /*9000*/  IMAD R6, R0.reuse, R15, R6 ;  /* 0x0000000f00067224 */ /* 0x040fe400078e0206 */
[--C-:B------:R-:W-:Y:S01]  /*9010*/  @!P5 IMAD.IADD R11, R11, 0x1, -R0.reuse ;  /* 0x000000010b0bd824 */ /* 0x100fe200078e0a00 */
[----:B------:R-:W-:Y:S01]  /*9020*/  ISETP.GT.U32.AND P5, PT, R0, R12, PT ;  /* 0x0000000c0000720c */ /* 0x000fe20003fa4070 */
[----:B------:R-:W-:Y:S01]  /*9030*/  @!P4 IMAD.IADD R8, R8, 0x1, -R0 ;  /* 0x000000010808c824 */ /* 0x000fe200078e0a00 */
[----:B------:R-:W-:-:S02]  /*9040*/  ISETP.GT.U32.AND P0, PT, R0, R6, PT ;  /* 0x000000060000720c */ /* 0x000fc40003f04070 */
[----:B------:R-:W-:Y:S02]  /*9050*/  ISETP.GT.U32.AND P4, PT, R0, R11, PT ;  /* 0x0000000b0000720c */ /* 0x000fe40003f84070 */
[----:B------:R-:W-:Y:S02]  /*9060*/  ISETP.GE.AND P3, PT, R56, RZ, PT ;  /* 0x000000ff3800720c */ /* 0x000fe40003f66270 */
[----:B--2---:R-:W-:Y:S01]  /*9070*/  IABS R5, R61 ;  /* 0x0000003d00057213 */ /* 0x004fe20000000000 */
[----:B------:R-:W-:Y:S01]  /*9080*/  @!P6 IMAD.IADD R7, R7, 0x1, -R0 ;  /* 0x000000010707e824 */ /* 0x000fe200078e0a00 */
[----:B------:R-:W-:-:S03]  /*9090*/  ISETP.GT.U32.AND P6, PT, R0, R8, PT ;  /* 0x000000080000720c */ /* 0x000fc60003fc4070 */
[--C-:B------:R-:W-:Y:S01]  /*90a0*/  @!P5 IMAD.IADD R12, R12, 0x1, -R0.reuse ;  /* 0x000000010c0cd824 */ /* 0x100fe200078e0a00 */
[----:B------:R-:W-:Y:S01]  /*90b0*/  ISETP.GT.U32.AND P2, PT, R0, R7, PT ;  /* 0x000000070000720c */ /* 0x000fe20003f44070 */
[----:B------:R-:W-:Y:S01]  /*90c0*/  IMAD.HI.U32 R14, R4, R5, RZ ;  /* 0x00000005040e7227 */ /* 0x000fe200078e00ff */
[----:B------:R-:W-:Y:S02]  /*90d0*/  IABS R9, R40 ;  /* 0x0000002800097213 */ /* 0x000fe40000000000 */
[----:B------:R-:W-:Y:S01]  /*90e0*/  ISETP.GE.AND P1, PT, R57, RZ, PT ;  /* 0x000000ff3900720c */ /* 0x000fe20003f26270 */
[----:B------:R-:W-:Y:S02]  /*90f0*/  @!P0 IMAD.IADD R6, R6, 0x1, -R0 ;  /* 0x0000000106068824 */ /* 0x000fe400078e0a00 */
[----:B------:R-:W-:Y:S02]  /*9100*/  IMAD.MOV.U32 R42, RZ, RZ, R12 ;  /* 0x000000ffff2a7224 */ /* 0x000fe400078e000c */
[----:B------:R-:W-:Y:S01]  /*9110*/  @!P4 IMAD.IADD R11, R11, 0x1, -R0 ;  /* 0x000000010b0bc824 */ /* 0x000fe200078e0a00 */
[----:B------:R-:W-:Y:S01]  /*9120*/  ISETP.GE.AND P4, PT, R58, RZ, PT ;  /* 0x000000ff3a00720c */ /* 0x000fe20003f86270 */
[----:B------:R-:W-:-:S02]  /*9130*/  IMAD.MOV R14, RZ, RZ, -R14 ;  /* 0x000000ffff0e7224 */ /* 0x000fc400078e0a0e */
[----:B----4-:R-:W-:-:S04]  /*9140*/  IMAD.HI.U32 R13, R4, R9, RZ ;  /* 0x00000009040d7227 */ /* 0x010fc800078e00ff */
[----:B------:R-:W-:Y:S01]  /*9150*/  @!P3 IMAD.MOV R42, RZ, RZ, -R42 ;  /* 0x000000ffff2ab224 */ /* 0x000fe200078e0a2a */
[C---:B------:R-:W-:Y:S01]  /*9160*/  ISETP.GT.U32.AND P3, PT, R0.reuse, R6, PT ;  /* 0x000000060000720c */ /* 0x040fe20003f64070 */
[----:B------:R-:W-:Y:S01]  /*9170*/  IMAD R5, R0, R14, R5 ;  /* 0x0000000e00057224 */ /* 0x000fe200078e0205 */
[----:B------:R-:W-:Y:S01]  /*9180*/  IABS R10, R38 ;  /* 0x00000026000a7213 */ /* 0x000fe20000000000 */
[----:B------:R-:W-:Y:S02]  /*9190*/  IMAD.MOV R14, RZ, RZ, -R13 ;  /* 0x000000ffff0e7224 */ /* 0x000fe400078e0a0d */
[----:B------:R-:W-:Y:S02]  /*91a0*/  IMAD.MOV.U32 R15, RZ, RZ, R11 ;  /* 0x000000ffff0f7224 */ /* 0x000fe400078e000b */
[--C-:B------:R-:W-:Y:S02]  /*91b0*/  @!P6 IMAD.IADD R8, R8, 0x1, -R0.reuse ;  /* 0x000000010808e824 */ /* 0x100fe400078e0a00 */
[----:B------:R-:W-:Y:S01]  /*91c0*/  @!P2 IMAD.IADD R7, R7, 0x1, -R0 ;  /* 0x000000010707a824 */ /* 0x000fe200078e0a00 */
[----:B------:R-:W-:Y:S01]  /*91d0*/  ISETP.GE.AND P2, PT, R59, RZ, PT ;  /* 0x000000ff3b00720c */ /* 0x000fe20003f46270 */
[----:B------:R-:W-:Y:S01]  /*91e0*/  IMAD R9, R0, R14, R9 ;  /* 0x0000000e00097224 */ /* 0x000fe200078e0209 */
[----:B------:R-:W-:Y:S01]  /*91f0*/  ISETP.GE.AND P0, PT, R60, RZ, PT ;  /* 0x000000ff3c00720c */ /* 0x000fe20003f06270 */
[----:B------:R-:W-:-:S04]  /*9200*/  IMAD.HI.U32 R13, R4, R10, RZ ;  /* 0x0000000a040d7227 */ /* 0x000fc800078e00ff */
[----:B------:R-:W-:Y:S02]  /*9210*/  @!P1 IMAD.MOV R15, RZ, RZ, -R15 ;  /* 0x000000ffff0f9224 */ /* 0x000fe400078e0a0f */
[----:B------:R-:W-:Y:S01]  /*9220*/  @!P4 IMAD.MOV R8, RZ, RZ, -R8 ;  /* 0x000000ffff08c224 */ /* 0x000fe200078e0a08 */
[----:B------:R-:W-:Y:S01]  /*9230*/  ISETP.GT.U32.AND P4, PT, R0, R9, PT ;  /* 0x000000090000720c */ /* 0x000fe20003f84070 */
[----:B------:R-:W-:Y:S01]  /*9240*/  IMAD.MOV R13, RZ, RZ, -R13 ;  /* 0x000000ffff0d7224 */ /* 0x000fe200078e0a0d */
[----:B------:R-:W-:Y:S01]  /*9250*/  STL [R1+0x10], R42 ;  /* 0x0000102a01007387 */ /* 0x000fe20000100800 */
[----:B------:R-:W-:-:S03]  /*9260*/  @!P3 IMAD.IADD R6, R6, 0x1, -R0 ;  /* 0x000000010606b824 */ /* 0x000fc600078e0a00 */
[----:B------:R-:W-:Y:S04]  /*9270*/  STL [R1+0xc], R15 ;  /* 0x00000c0f01007387 */ /* 0x000fe80000100800 */
[----:B------:R0:W-:Y:S01]  /*9280*/  STL [R1+0x198], R8 ;  /* 0x0001980801007387 */ /* 0x0001e20000100800 */
[----:B------:R-:W-:Y:S02]  /*9290*/  @!P2 IMAD.MOV R7, RZ, RZ, -R7 ;  /* 0x000000ffff07a224 */ /* 0x000fe400078e0a07 */
[----:B0-----:R-:W-:Y:S02]  /*92a0*/  IMAD R8, R0, R13, R10 ;  /* 0x0000000d00087224 */ /* 0x001fe400078e020a */
[----:B------:R-:W-:-:S04]  /*92b0*/  IMAD.MOV.U32 R13, RZ, RZ, R6 ;  /* 0x000000ffff0d7224 */ /* 0x000fc800078e0006 */
[----:B------:R-:W-:Y:S01]  /*92c0*/  @!P0 IMAD.MOV R13, RZ, RZ, -R13 ;  /* 0x000000ffff0d8224 */ /* 0x000fe200078e0a0d */
[----:B------:R0:W-:Y:S01]  /*92d0*/  STL [R1+0x1c8], R7 ;  /* 0x0001c80701007387 */ /* 0x0001e20000100800 */
[----:B------:R-:W-:-:S03]  /*92e0*/  @!P4 IMAD.IADD R9, R9, 0x1, -R0 ;  /* 0x000000010909c824 */ /* 0x000fc600078e0a00 */
[----:B------:R-:W-:Y:S01]  /*92f0*/  STL [R1+0x1fc], R13 ;  /* 0x0001fc0d01007387 */ /* 0x000fe20000100800 */
[----:B---3--:R-:W-:Y:S02]  /*9300*/  IABS R11, R36 ;  /* 0x00000024000b7213 */ /* 0x008fe40000000000 */
[----:B------:R-:W-:Y:S02]  /*9310*/  ISETP.GE.AND P4, PT, R36, RZ, PT ;  /* 0x000000ff2400720c */ /* 0x000fe40003f86270 */
[----:B------:R-:W2:Y:S01]  /*9320*/  LDL.LU R36, [R1+0xbc] ;  /* 0x0000bc0001247983 */ /* 0x000ea20000300800 */
[C---:B------:R-:W-:Y:S02]  /*9330*/  ISETP.GT.U32.AND P5, PT, R0.reuse, R5, PT ;  /* 0x000000050000720c */ /* 0x040fe40003fa4070 */
[C---:B------:R-:W-:Y:S02]  /*9340*/  ISETP.GT.U32.AND P6, PT, R0.reuse, R2, PT ;  /* 0x000000020000720c */ /* 0x040fe40003fc4070 */
[----:B------:R-:W-:Y:S01]  /*9350*/  ISETP.GT.U32.AND P3, PT, R0, R8, PT ;  /* 0x000000080000720c */ /* 0x000fe20003f64070 */
[----:B------:R-:W-:Y:S01]  /*9360*/  IMAD.HI.U32 R10, R4, R11, RZ ;  /* 0x0000000b040a7227 */ /* 0x000fe200078e00ff */
[----:B------:R-:W-:Y:S01]  /*9370*/  IABS R12, R37 ;  /* 0x00000025000c7213 */ /* 0x000fe20000000000 */
[----:B------:R-:W3:Y:S06]  /*9380*/  LDL.LU R43, [R1+0xc0] ;  /* 0x0000c000012b7983 */ /* 0x000eec0000300800 */
[----:B------:R-:W-:-:S02]  /*9390*/  @!P5 IMAD.IADD R5, R5, 0x1, -R0 ;  /* 0x000000010505d824 */ /* 0x000fc400078e0a00 */
[----:B------:R-:W-:-:S03]  /*93a0*/  @!P6 IMAD.IADD R2, R2, 0x1, -R0 ;  /* 0x000000010202e824 */ /* 0x000fc600078e0a00 */
[C---:B------:R-:W-:Y:S02]  /*93b0*/  ISETP.GT.U32.AND P1, PT, R0.reuse, R5, PT ;  /* 0x000000050000720c */ /* 0x040fe40003f24070 */
[----:B------:R-:W-:Y:S02]  /*93c0*/  ISETP.GT.U32.AND P6, PT, R0, R2, PT ;  /* 0x000000020000720c */ /* 0x000fe40003fc4070 */
[----:B------:R-:W-:Y:S01]  /*93d0*/  ISETP.GE.AND P5, PT, R61, RZ, PT ;  /* 0x000000ff3d00720c */ /* 0x000fe20003fa6270 */
[----:B------:R-:W-:Y:S01]  /*93e0*/  @!P3 IMAD.IADD R8, R8, 0x1, -R0 ;  /* 0x000000010808b824 */ /* 0x000fe200078e0a00 */
[----:B------:R-:W-:Y:S01]  /*93f0*/  ISETP.GT.U32.AND P3, PT, R0, R9, PT ;  /* 0x000000090000720c */ /* 0x000fe20003f64070 */
[----:B------:R-:W-:Y:S01]  /*9400*/  IMAD.MOV R10, RZ, RZ, -R10 ;  /* 0x000000ffff0a7224 */ /* 0x000fe200078e0a0a */
[----:B------:R-:W-:Y:S01]  /*9410*/  ISETP.GE.AND P2, PT, R41, RZ, PT ;  /* 0x000000ff2900720c */ /* 0x000fe20003f46270 */
[----:B------:R-:W-:-:S04]  /*9420*/  IMAD.MOV.U32 R6, RZ, RZ, R12 ;  /* 0x000000ffff067224 */ /* 0x000fc800078e000c */
[--C-:B------:R-:W-:Y:S02]  /*9430*/  @!P1 IMAD.IADD R5, R5, 0x1, -R0.reuse ;  /* 0x0000000105059824 */ /* 0x100fe400078e0a00 */
[----:B------:R-:W-:Y:S01]  /*9440*/  @!P6 IMAD.IADD R2, R2, 0x1, -R0 ;  /* 0x000000010202e824 */ /* 0x000fe200078e0a00 */
[----:B------:R-:W-:Y:S02]  /*9450*/  ISETP.GE.AND P6, PT, R38, RZ, PT ;  /* 0x000000ff2600720c */ /* 0x000fe40003fc6270 */
[----:B------:R-:W4:Y:S01]  /*9460*/  LDL.LU R38, [R1+0xc4] ;  /* 0x0000c40001267983 */ /* 0x000f220000300800 */
[C---:B------:R-:W-:Y:S01]  /*9470*/  IMAD R10, R0.reuse, R10, R11 ;  /* 0x0000000a000a7224 */ /* 0x040fe200078e020b */
[----:B------:R-:W-:Y:S01]  /*9480*/  ISETP.GT.U32.AND P0, PT, R0, R8, PT ;  /* 0x000000080000720c */ /* 0x000fe20003f04070 */
[----:B------:R-:W-:Y:S01]  /*9490*/  IMAD.MOV.U32 R12, RZ, RZ, R5 ;  /* 0x000000ffff0c7224 */ /* 0x000fe200078e0005 */
[----:B------:R-:W-:-:S03]  /*94a0*/  ISETP.GE.AND P1, PT, R40, RZ, PT ;  /* 0x000000ff2800720c */ /* 0x000fc60003f26270 */
[----:B------:R-:W-:Y:S01]  /*94b0*/  @!P5 IMAD.MOV R12, RZ, RZ, -R12 ;  /* 0x000000ffff0cd224 */ /* 0x000fe200078e0a0c */
[----:B------:R-:W-:Y:S01]  /*94c0*/  ISETP.GT.U32.AND P5, PT, R0, R10, PT ;  /* 0x0000000a0000720c */ /* 0x000fe20003fa4070 */
[----:B------:R-:W-:Y:S01]  /*94d0*/  @!P3 IMAD.IADD R9, R9, 0x1, -R0 ;  /* 0x000000010909b824 */ /* 0x000fe200078e0a00 */
[----:B0-----:R-:W-:Y:S01]  /*94e0*/  IABS R7, R39 ;  /* 0x0000002700077213 */ /* 0x001fe20000000000 */
[----:B------:R-:W-:Y:S01]  /*94f0*/  @!P2 IMAD.MOV R2, RZ, RZ, -R2 ;  /* 0x000000ffff02a224 */ /* 0x000fe200078e0a02 */
[----:B------:R-:W-:Y:S01]  /*9500*/  ISETP.GE.AND P3, PT, R37, RZ, PT ;  /* 0x000000ff2500720c */ /* 0x000fe20003f66270 */
[----:B------:R-:W-:Y:S01]  /*9510*/  IMAD.MOV.U32 R37, RZ, RZ, R35 ;  /* 0x000000ffff257224 */ /* 0x000fe200078e0023 */
[----:B------:R-:W-:Y:S01]  /*9520*/  STL [R1+0x28c], R12 ;  /* 0x00028c0c01007387 */ /* 0x000fe20000100800 */
[----:B------:R-:W-:Y:S02]  /*9530*/  IMAD.MOV.U32 R35, RZ, RZ, R33 ;  /* 0x000000ffff237224 */ /* 0x000fe400078e0021 */
[----:B------:R-:W-:Y:S01]  /*9540*/  IMAD.HI.U32 R11, R4, R7, RZ ;  /* 0x00000007040b7227 */ /* 0x000fe200078e00ff */
[----:B------:R0:W-:Y:S03]  /*9550*/  STL [R1+0x3b4], R2 ;  /* 0x0003b40201007387 */ /* 0x0001e60000100800 */
[----:B------:R-:W-:Y:S01]  /*9560*/  @!P0 IMAD.IADD R8, R8, 0x1, -R0 ;  /* 0x0000000108088824 */ /* 0x000fe200078e0a00 */
[----:B------:R-:W-:Y:S01]  /*9570*/  ISETP.GE.AND P0, PT, R37, RZ, PT ;  /* 0x000000ff2500720c */ /* 0x000fe20003f06270 */
[----:B------:R-:W-:-:S02]  /*9580*/  @!P1 IMAD.MOV R9, RZ, RZ, -R9 ;  /* 0x000000ffff099224 */ /* 0x000fc400078e0a09 */
[----:B------:R-:W-:Y:S01]  /*9590*/  IMAD.MOV.U32 R33, RZ, RZ, R25 ;  /* 0x000000ffff217224 */ /* 0x000fe200078e0019 */
[----:B0-----:R-:W-:Y:S01]  /*95a0*/  IABS R2, R37 ;  /* 0x0000002500027213 */ /* 0x001fe20000000000 */
[----:B------:R-:W-:Y:S02]  /*95b0*/  IMAD.MOV.U32 R37, RZ, RZ, R35 ;  /* 0x000000ffff257224 */ /* 0x000fe400078e0023 */
[----:B------:R-:W-:Y:S02]  /*95c0*/  IMAD.MOV.U32 R25, RZ, RZ, R16 ;  /* 0x000000ffff197224 */ /* 0x000fe400078e0010 */
[----:B------:R-:W-:Y:S02]  /*95d0*/  IMAD.MOV R11, RZ, RZ, -R11 ;  /* 0x000000ffff0b7224 */ /* 0x000fe400078e0a0b */
[----:B-----5:R-:W-:Y:S02]  /*95e0*/  IMAD.MOV.U32 R16, RZ, RZ, R29 ;  /* 0x000000ffff107224 */ /* 0x020fe400078e001d */
[----:B------:R-:W-:Y:S01]  /*95f0*/  @!P5 IMAD.IADD R10, R10, 0x1, -R0 ;  /* 0x000000010a0ad824 */ /* 0x000fe200078e0a00 */
[----:B------:R-:W5:Y:S01]  /*9600*/  LDL.LU R29, [R1+0x184] ;  /* 0x00018400011d7983 */ /* 0x000f620000300800 */
[----:B------:R-:W-:Y:S01]  /*9610*/  IMAD.MOV.U32 R35, RZ, RZ, R34 ;  /* 0x000000ffff237224 */ /* 0x000fe200078e0022 */
[----:B------:R-:W-:-:S02]  /*9620*/  ISETP.GE.AND P5, PT, R37, RZ, PT ;  /* 0x000000ff2500720c */ /* 0x000fc40003fa6270 */
[----:B------:R-:W-:Y:S01]  /*9630*/  STL [R1+0x3bc], R9 ;  /* 0x0003bc0901007387 */ /* 0x000fe20000100800 */
[----:B------:R-:W-:Y:S01]  /*9640*/  IABS R13, R37 ;  /* 0x00000025000d7213 */ /* 0x000fe20000000000 */
[C---:B------:R-:W-:Y:S02]  /*9650*/  IMAD R7, R0.reuse, R11, R7 ;  /* 0x0000000b00077224 */ /* 0x040fe400078e0207 */
[----:B------:R-:W5:Y:S01]  /*9660*/  LDL.LU R34, [R1+0xe4] ;  /* 0x0000e40001227983 */ /* 0x000f620000300800 */
[----:B------:R-:W-:Y:S01]  /*9670*/  IMAD.MOV.U32 R14, RZ, RZ, R8 ;  /* 0x000000ffff0e7224 */ /* 0x000fe200078e0008 */
[----:B------:R-:W-:Y:S02]  /*9680*/  ISETP.GT.U32.AND P1, PT, R0, R10, PT ;  /* 0x0000000a0000720c */ /* 0x000fe40003f24070 */
[----:B------:R-:W5:Y:S01]  /*9690*/  LDL.LU R37, [R1+0xc8] ;  /* 0x0000c80001257983 */ /* 0x000f620000300800 */
[----:B------:R-:W-:-:S03]  /*96a0*/  IMAD.HI.U32 R5, R4, R6, RZ ;  /* 0x0000000604057227 */ /* 0x000fc600078e00ff */
[----:B------:R-:W5:Y:S01]  /*96b0*/  LDL.LU R42, [R1+0xcc] ;  /* 0x0000cc00012a7983 */ /* 0x000f620000300800 */
[----:B------:R-:W-:Y:S01]  /*96c0*/  @!P6 IMAD.MOV R14, RZ, RZ, -R14 ;  /* 0x000000ffff0ee224 */ /* 0x000fe200078e0a0e */
[----:B------:R-:W-:Y:S01]  /*96d0*/  ISETP.GT.U32.AND P6, PT, R0, R7, PT ;  /* 0x000000070000720c */ /* 0x000fe20003fc4070 */
[----:B------:R-:W-:Y:S01]  /*96e0*/  IMAD.HI.U32 R11, R4, R2, RZ ;  /* 0x00000002040b7227 */ /* 0x000fe200078e00ff */
[----:B------:R-:W5:Y:S03]  /*96f0*/  LDL.LU R41, [R1+0xd0] ;  /* 0x0000d00001297983 */ /* 0x000f660000300800 */
[----:B------:R-:W-:Y:S02]  /*9700*/  IMAD.MOV R5, RZ, RZ, -R5 ;  /* 0x000000ffff057224 */ /* 0x000fe400078e0a05 */
[----:B------:R-:W-:Y:S02]  /*9710*/  IMAD.MOV R11, RZ, RZ, -R11 ;  /* 0x000000ffff0b7224 */ /* 0x000fe400078e0a0b */
[----:B------:R-:W-:-:S02]  /*9720*/  IMAD R6, R0, R5, R6 ;  /* 0x0000000500067224 */ /* 0x000fc400078e0206 */
[----:B------:R-:W-:Y:S02]  /*9730*/  @!P1 IMAD.IADD R10, R10, 0x1, -R0 ;  /* 0x000000010a0a9824 */ /* 0x000fe400078e0a00 */
[C---:B------:R-:W-:Y:S01]  /*9740*/  IMAD R2, R0.reuse, R11, R2 ;  /* 0x0000000b00027224 */ /* 0x040fe200078e0202 */
[C---:B------:R-:W-:Y:S01]  /*9750*/  ISETP.GT.U32.AND P1, PT, R0.reuse, R6, PT ;  /* 0x000000060000720c */ /* 0x040fe20003f24070 */
[----:B------:R-:W-:Y:S02]  /*9760*/  @!P6 IMAD.IADD R7, R7, 0x1, -R0 ;  /* 0x000000010707e824 */ /* 0x000fe400078e0a00 */
[----:B------:R-:W-:Y:S01]  /*9770*/  IMAD.MOV.U32 R15, RZ, RZ, R10 ;  /* 0x000000ffff0f7224 */ /* 0x000fe200078e000a */
[----:B------:R-:W-:-:S03]  /*9780*/  ISETP.GT.U32.AND P6, PT, R0, R2, PT ;  /* 0x000000020000720c */ /* 0x000fc60003fc4070 */
[----:B------:R-:W-:Y:S01]  /*9790*/  @!P4 IMAD.MOV R15, RZ, RZ, -R15 ;  /* 0x000000ffff0fc224 */ /* 0x000fe200078e0a0f */
[----:B------:R0:W-:Y:S04]  /*97a0*/  STL [R1+0x3b8], R14 ;  /* 0x0003b80e01007387 */ /* 0x0001e80000100800 */
[----:B------:R0:W-:Y:S01]  /*97b0*/  STL [R1+0x3ac], R15 ;  /* 0x0003ac0f01007387 */ /* 0x0001e20000100800 */
[----:B------:R-:W-:-:S03]  /*97c0*/  @!P1 IMAD.IADD R6, R6, 0x1, -R0 ;  /* 0x0000000106069824 */ /* 0x000fc600078e0a00 */
[----:B------:R-:W5:Y:S01]  /*97d0*/  LDL.LU R40, [R1+0xd4] ;  /* 0x0000d40001287983 */ /* 0x000f620000300800 */
[----:B------:R-:W-:Y:S01]  /*97e0*/  ISETP.GT.U32.AND P1, PT, R0, R7, PT ;  /* 0x000000070000720c */ /* 0x000fe20003f24070 */
[----:B------:R-:W-:-:S04]  /*97f0*/  IMAD.HI.U32 R8, R4, R13, RZ ;  /* 0x0000000d04087227 */ /* 0x000fc800078e00ff */
[----:B------:R-:W-:Y:S01]  /*9800*/  @!P6 IMAD.IADD R2, R2, 0x1, -R0 ;  /* 0x000000010202e824 */ /* 0x000fe200078e0a00 */
[C---:B------:R-:W-:Y:S01]  /*9810*/  ISETP.GT.U32.AND P4, PT, R0.reuse, R6, PT ;  /* 0x000000060000720c */ /* 0x040fe20003f84070 */
[----:B------:R-:W-:Y:S01]  /*9820*/  IMAD.MOV R8, RZ, RZ, -R8 ;  /* 0x000000ffff087224 */ /* 0x000fe200078e0a08 */
[----:B------:R-:W-:Y:S02]  /*9830*/  ISETP.GE.AND P2, PT, R39, RZ, PT ;  /* 0x000000ff2700720c */ /* 0x000fe40003f46270 */
[C---:B------:R-:W-:Y:S01]  /*9840*/  ISETP.GT.U32.AND P6, PT, R0.reuse, R2, PT ;  /* 0x000000020000720c */ /* 0x040fe20003fc4070 */
[----:B------:R-:W-:Y:S01]  /*9850*/  IMAD R13, R0, R8, R13 ;  /* 0x00000008000d7224 */ /* 0x000fe200078e020d */
[----:B------:R-:W5:Y:S01]  /*9860*/  LDL.LU R39, [R1+0xd8] ;  /* 0x0000d80001277983 */ /* 0x000f620000300800 */
[----:B------:R-:W-:-:S03]  /*9870*/  @!P1 IMAD.IADD R7, R7, 0x1, -R0 ;  /* 0x0000000107079824 */ /* 0x000fc600078e0a00 */
[----:B------:R-:W-:Y:S01]  /*9880*/  ISETP.GT.U32.AND P1, PT, R0, R13, PT ;  /* 0x0000000d0000720c */ /* 0x000fe20003f24070 */
[----:B------:R-:W-:Y:S02]  /*9890*/  IMAD.MOV.U32 R44, RZ, RZ, R7 ;  /* 0x000000ffff2c7224 */ /* 0x000fe400078e0007 */
[----:B------:R-:W-:Y:S02]  /*98a0*/  @!P4 IMAD.IADD R6, R6, 0x1, -R0 ;  /* 0x000000010606c824 */ /* 0x000fe400078e0a00 */
[----:B------:R-:W-:Y:S02]  /*98b0*/  @!P2 IMAD.MOV R44, RZ, RZ, -R44 ;  /* 0x000000ffff2ca224 */ /* 0x000fe400078e0a2c */
[----:B------:R-:W-:Y:S02]  /*98c0*/  @!P6 IMAD.IADD R2, R2, 0x1, -R0 ;  /* 0x000000010202e824 */ /* 0x000fe400078e0a00 */
[----:B------:R-:W-:Y:S02]  /*98d0*/  @!P3 IMAD.MOV R6, RZ, RZ, -R6 ;  /* 0x000000ffff06b224 */ /* 0x000fe400078e0a06 */
[----:B------:R-:W-:Y:S01]  /*98e0*/  @!P0 IMAD.MOV R2, RZ, RZ, -R2 ;  /* 0x000000ffff028224 */ /* 0x000fe200078e0a02 */
[----:B------:R-:W-:Y:S01]  /*98f0*/  STL [R1+0x3b0], R44 ;  /* 0x0003b02c01007387 */ /* 0x000fe20000100800 */
[----:B------:R-:W-:-:S03]  /*9900*/  @!P1 IMAD.IADD R13, R13, 0x1, -R0 ;  /* 0x000000010d0d9824 */ /* 0x000fc600078e0a00 */
[----:B------:R-:W-:Y:S04]  /*9910*/  STL [R1+0x310], R6 ;  /* 0x0003100601007387 */ /* 0x000fe80000100800 */
[----:B------:R-:W-:Y:S01]  /*9920*/  STL [R1+0x3a8], R2 ;  /* 0x0003a80201007387 */ /* 0x000fe20000100800 */
[----:B--2---:R-:W-:Y:S02]  /*9930*/  IABS R12, R36 ;  /* 0x00000024000c7213 */ /* 0x004fe40000000000 */
[----:B------:R-:W-:Y:S02]  /*9940*/  ISETP.GE.AND P1, PT, R36, RZ, PT ;  /* 0x000000ff2400720c */ /* 0x000fe40003f26270 */
[----:B------:R-:W2:Y:S01]  /*9950*/  LDL.LU R36, [R1+0xdc] ;  /* 0x0000dc0001247983 */ /* 0x000ea20000300800 */
[----:B0-----:R-:W-:Y:S01]  /*9960*/  IMAD.HI.U32 R14, R4, R12, RZ ;  /* 0x0000000c040e7227 */ /* 0x001fe200078e00ff */
[----:B---3--:R-:W-:-:S03]  /*9970*/  IABS R5, R43 ;  /* 0x0000002b00057213 */ /* 0x008fc60000000000 */
[----:B------:R-:W-:Y:S02]  /*9980*/  IMAD.MOV R14, RZ, RZ, -R14 ;  /* 0x000000ffff0e7224 */ /* 0x000fe400078e0a0e */
[----:B------:R-:W-:-:S04]  /*9990*/  IMAD.HI.U32 R11, R4, R5, RZ ;  /* 0x00000005040b7227 */ /* 0x000fc800078e00ff */
[----:B------:R-:W-:Y:S01]  /*99a0*/  IMAD.MOV R11, RZ, RZ, -R11 ;  /* 0x000000ffff0b7224 */ /* 0x000fe200078e0a0b */
[----:B----4-:R-:W-:-:S05]  /*99b0*/  IABS R9, R38 ;  /* 0x0000002600097213 */ /* 0x010fca0000000000 */
[----:B------:R-:W-:-:S04]  /*99c0*/  IMAD.HI.U32 R8, R4, R9, RZ ;  /* 0x0000000904087227 */ /* 0x000fc800078e00ff */
[----:B------:R-:W-:-:S04]  /*99d0*/  IMAD.MOV R8, RZ, RZ, -R8 ;  /* 0x000000ffff087224 */ /* 0x000fc800078e0a08 */
[C---:B------:R-:W-:Y:S02]  /*99e0*/  IMAD R9, R0.reuse, R8, R9 ;  /* 0x0000000800097224 */ /* 0x040fe400078e0209 */
[----:B------:R-:W-:-:S03]  /*99f0*/  IMAD R12, R0, R14, R12 ;  /* 0x0000000e000c7224 */ /* 0x000fc600078e020c */
[C---:B------:R-:W-:Y:S01]  /*9a00*/  ISETP.GT.U32.AND P6, PT, R0.reuse, R9, PT ;  /* 0x000000090000720c */ /* 0x040fe20003fc4070 */
[C---:B------:R-:W-:Y:S01]  /*9a10*/  IMAD R5, R0.reuse, R11, R5 ;  /* 0x0000000b00057224 */ /* 0x040fe200078e0205 */
[----:B------:R-:W-:-:S04]  /*9a20*/  ISETP.GT.U32.AND P2, PT, R0, R12, PT ;  /* 0x0000000c0000720c */ /* 0x000fc80003f44070 */
[----:B------:R-:W-:-:S07]  /*9a30*/  ISETP.GT.U32.AND P4, PT, R0, R5, PT ;  /* 0x000000050000720c */ /* 0x000fce0003f84070 */
[--C-:B------:R-:W-:Y:S02]  /*9a40*/  @!P6 IMAD.IADD R9, R9, 0x1, -R0.reuse ;  /* 0x000000010909e824 */ /* 0x100fe400078e0a00 */
[----:B------:R-:W-:-:S03]  /*9a50*/  @!P2 IMAD.IADD R12, R12, 0x1, -R0 ;  /* 0x000000010c0ca824 */ /* 0x000fc600078e0a00 */
[----:B------:R-:W-:Y:S02]  /*9a60*/  ISETP.GT.U32.AND P3, PT, R0, R9, PT ;  /* 0x000000090000720c */ /* 0x000fe40003f64070 */
[----:B-----5:R-:W-:-:S05]  /*9a70*/  IABS R11, R37 ;  /* 0x00000025000b7213 */ /* 0x020fca0000000000 */
[----:B------:R-:W-:-:S04]  /*9a80*/  IMAD.HI.U32 R15, R4, R11, RZ ;  /* 0x0000000b040f7227 */ /* 0x000fc800078e00ff */
[----:B------:R-:W-:Y:S01]  /*9a90*/  IMAD.MOV R15, RZ, RZ, -R15 ;  /* 0x000000ffff0f7224 */ /* 0x000fe200078e0a0f */
[----:B------:R-:W-:-:S03]  /*9aa0*/  IABS R10, R41 ;  /* 0x00000029000a7213 */ /* 0x000fc60000000000 */
[C---:B------:R-:W-:Y:S01]  /*9ab0*/  IMAD R11, R0.reuse, R15, R11 ;  /* 0x0000000f000b7224 */ /* 0x040fe200078e020b */
[C---:B------:R-:W-:Y:S01]  /*9ac0*/  ISETP.GT.U32.AND P2, PT, R0.reuse, R13, PT ;  /* 0x0000000d0000720c */ /* 0x040fe20003f44070 */
[--C-:B------:R-:W-:Y:S01]  /*9ad0*/  @!P4 IMAD.IADD R5, R5, 0x1, -R0.reuse ;  /* 0x000000010505c824 */ /* 0x100fe200078e0a00 */
[----:B------:R-:W-:Y:S01]  /*9ae0*/  ISETP.GT.U32.AND P4, PT, R0, R12, PT ;  /* 0x0000000c0000720c */ /* 0x000fe20003f84070 */
[----:B------:R-:W-:Y:S01]  /*9af0*/  IMAD.HI.U32 R7, R4, R10, RZ ;  /* 0x0000000a04077227 */ /* 0x000fe200078e00ff */
[C---:B------:R-:W-:Y:S02]  /*9b00*/  ISETP.GT.U32.AND P0, PT, R0.reuse, R11, PT ;  /* 0x0000000b0000720c */ /* 0x040fe40003f04070 */
[----:B------:R-:W-:Y:S01]  /*9b10*/  IABS R8, R42 ;  /* 0x0000002a00087213 */ /* 0x000fe20000000000 */
[----:B------:R-:W-:Y:S01]  /*9b20*/  IMAD.MOV R7, RZ, RZ, -R7 ;  /* 0x000000ffff077224 */ /* 0x000fe200078e0a07 */
[----:B------:R-:W-:Y:S01]  /*9b30*/  ISETP.GT.U32.AND P6, PT, R0, R5, PT ;  /* 0x000000050000720c */ /* 0x000fe20003fc4070 */
[----:B------:R-:W-:-:S02]  /*9b40*/  @!P3 IMAD.IADD R9, R9, 0x1, -R0 ;  /* 0x000000010909b824 */ /* 0x000fc400078e0a00 */
[----:B------:R-:W-:Y:S01]  /*9b50*/  IMAD.HI.U32 R14, R4, R8, RZ ;  /* 0x00000008040e7227 */ /* 0x000fe200078e00ff */
[----:B------:R-:W-:-:S03]  /*9b60*/  ISETP.GE.AND P3, PT, R38, RZ, PT ;  /* 0x000000ff2600720c */ /* 0x000fc60003f66270 */
[----:B------:R-:W-:Y:S02]  /*9b70*/  IMAD R10, R0, R7, R10 ;  /* 0x00000007000a7224 */ /* 0x000fe400078e020a */
[----:B------:R-:W-:Y:S02]  /*9b80*/  IMAD.MOV.U32 R38, RZ, RZ, R35 ;  /* 0x000000ffff267224 */ /* 0x000fe400078e0023 */
[----:B------:R-:W-:Y:S02]  /*9b90*/  IMAD.MOV R14, RZ, RZ, -R14 ;  /* 0x000000ffff0e7224 */ /* 0x000fe400078e0a0e */
[----:B------:R-:W-:Y:S01]  /*9ba0*/  IMAD.MOV.U32 R35, RZ, RZ, R34 ;  /* 0x000000ffff237224 */ /* 0x000fe200078e0022 */
[----:B------:R-:W-:Y:S01]  /*9bb0*/  IABS R7, R40 ;  /* 0x0000002800077213 */ /* 0x000fe20000000000 */
[----:B------:R-:W-:Y:S02]  /*9bc0*/  IMAD.MOV.U32 R34, RZ, RZ, R33 ;  /* 0x000000ffff227224 */ /* 0x000fe400078e0021 */
[----:B------:R-:W-:-:S02]  /*9bd0*/  @!P2 IMAD.IADD R13, R13, 0x1, -R0 ;  /* 0x000000010d0da824 */ /* 0x000fc400078e0a00 */
[----:B------:R-:W-:Y:S02]  /*9be0*/  IMAD.MOV.U32 R33, RZ, RZ, R32 ;  /* 0x000000ffff217224 */ /* 0x000fe400078e0020 */
[----:B------:R-:W-:Y:S01]  /*9bf0*/  @!P4 IMAD.IADD R12, R12, 0x1, -R0 ;  /* 0x000000010c0cc824 */ /* 0x000fe200078e0a00 */
[----:B------:R-:W-:Y:S01]  /*9c00*/  ISETP.GE.AND P4, PT, R43, RZ, PT ;  /* 0x000000ff2b00720c */ /* 0x000fe20003f86270 */
[----:B------:R-:W-:Y:S02]  /*9c10*/  IMAD.MOV.U32 R32, RZ, RZ, R22 ;  /* 0x000000ffff207224 */ /* 0x000fe400078e0016 */
[----:B------:R-:W-:Y:S01]  /*9c20*/  @!P0 IMAD.IADD R11, R11, 0x1, -R0 ;  /* 0x000000010b0b8824 */ /* 0x000fe200078e0a00 */
[----:B------:R-:W-:Y:S01]  /*9c30*/  ISETP.GE.AND P0, PT, R37, RZ, PT ;  /* 0x000000ff2500720c */ /* 0x000fe20003f06270 */
[----:B------:R-:W-:Y:S01]  /*9c40*/  IMAD R8, R0, R14, R8 ;  /* 0x0000000e00087224 */ /* 0x000fe200078e0208 */
[----:B------:R-:W3:Y:S01]  /*9c50*/  LDL.LU R22, [R1+0x154] ;  /* 0x0001540001167983 */ /* 0x000ee20000300800 */
[----:B------:R-:W-:-:S04]  /*9c60*/  IMAD.HI.U32 R14, R4, R7, RZ ;  /* 0x00000007040e7227 */ /* 0x000fc800078e00ff */
[----:B------:R-:W-:Y:S02]  /*9c70*/  IMAD.MOV.U32 R37, RZ, RZ, R35 ;  /* 0x000000ffff257224 */ /* 0x000fe400078e0023 */
[----:B------:R-:W-:Y:S02]  /*9c80*/  IMAD.MOV.U32 R35, RZ, RZ, R33 ;  /* 0x000000ffff237224 */ /* 0x000fe400078e0021 */
[----:B------:R-:W-:Y:S02]  /*9c90*/  @!P5 IMAD.MOV R13, RZ, RZ, -R13 ;  /* 0x000000ffff0dd224 */ /* 0x000fe400078e0a0d */
[----:B------:R-:W-:Y:S02]  /*9ca0*/  IMAD.MOV.U32 R33, RZ, RZ, R32 ;  /* 0x000000ffff217224 */ /* 0x000fe400078e0020 */
[----:B------:R-:W-:Y:S02]  /*9cb0*/  @!P1 IMAD.MOV R12, RZ, RZ, -R12 ;  /* 0x000000ffff0c9224 */ /* 0x000fe400078e0a0c */
[----:B------:R-:W-:Y:S01]  /*9cc0*/  IMAD.MOV.U32 R32, RZ, RZ, R20 ;  /* 0x000000ffff207224 */ /* 0x000fe200078e0014 */
[----:B------:R-:W-:Y:S01]  /*9cd0*/  ISETP.GT.U32.AND P5, PT, R0, R11, PT ;  /* 0x0000000b0000720c */ /* 0x000fe20003fa4070 */
[----:B------:R-:W-:-:S02]  /*9ce0*/  @!P6 IMAD.IADD R5, R5, 0x1, -R0 ;  /* 0x000000010505e824 */ /* 0x000fc400078e0a00 */
[----:B------:R-:W-:Y:S02]  /*9cf0*/  IMAD.MOV R14, RZ, RZ, -R14 ;  /* 0x000000ffff0e7224 */ /* 0x000fe400078e0a0e */
[----:B------:R-:W-:Y:S02]  /*9d00*/  IMAD.MOV.U32 R20, RZ, RZ, R28 ;  /* 0x000000ffff147224 */ /* 0x000fe400078e001c */
[----:B------:R-:W4:Y:S01]  /*9d10*/  LDL.LU R28, [R1+0x49c] ;  /* 0x00049c00011c7983 */ /* 0x000f220000300800 */
[----:B------:R-:W-:-:S03]  /*9d20*/  IMAD R7, R0, R14, R7 ;  /* 0x0000000e00077224 */ /* 0x000fc600078e0207 */
[----:B------:R-:W-:Y:S04]  /*9d30*/  STL [R1+0x384], R13 ;  /* 0x0003840d01007387 */ /* 0x000fe80000100800 */
[----:B------:R0:W-:Y:S02]  /*9d40*/  STL [R1+0x388], R12 ;  /* 0x0003880c01007387 */ /* 0x0001e40000100800 */
[----:B0-----:R-:W-:-:S04]  /*9d50*/  IMAD.MOV.U32 R12, RZ, RZ, R5 ;  /* 0x000000ffff0c7224 */ /* 0x001fc800078e0005 */
[----:B------:R-:W-:Y:S01]  /*9d60*/  @!P4 IMAD.MOV R12, RZ, RZ, -R12 ;  /* 0x000000ffff0cc224 */ /* 0x000fe200078e0a0c */
[----:B------:R-:W-:Y:S01]  /*9d70*/  ISETP.GT.U32.AND P4, PT, R0, R7, PT ;  /* 0x000000070000720c */ /* 0x000fe20003f84070 */
[--C-:B------:R-:W-:Y:S02]  /*9d80*/  @!P5 IMAD.IADD R11, R11, 0x1, -R0.reuse ;  /* 0x000000010b0bd824 */ /* 0x100fe400078e0a00 */
[----:B------:R-:W-:Y:S02]  /*9d90*/  @!P3 IMAD.MOV R9, RZ, RZ, -R9 ;  /* 0x000000ffff09b224 */ /* 0x000fe400078e0a09 */
[----:B------:R-:W-:Y:S01]  /*9da0*/  @!P0 IMAD.MOV R11, RZ, RZ, -R11 ;  /* 0x000000ffff0b8224 */ /* 0x000fe200078e0a0b */
[----:B------:R-:W-:Y:S04]  /*9db0*/  STL [R1+0x3a0], R12 ;  /* 0x0003a00c01007387 */ /* 0x000fe80000100800 */
[----:B------:R0:W-:Y:S03]  /*9dc0*/  STL [R1+0x3a4], R9 ;  /* 0x0003a40901007387 */ /* 0x0001e60000100800 */
[----:B------:R-:W-:Y:S01]  /*9dd0*/  @!P4 IMAD.IADD R7, R7, 0x1, -R0 ;  /* 0x000000010707c824 */ /* 0x000fe200078e0a00 */
[----:B------:R5:W-:Y:S01]  /*9de0*/  STL [R1+0x38c], R11 ;  /* 0x00038c0b01007387 */ /* 0x000be20000100800 */
[----:B--2---:R-:W-:-:S02]  /*9df0*/  IABS R5, R36 ;  /* 0x0000002400057213 */ /* 0x004fc40000000000 */
[----:B------:R-:W-:Y:S02]  /*9e00*/  ISETP.GE.AND P4, PT, R36, RZ, PT ;  /* 0x000000ff2400720c */ /* 0x000fe40003f86270 */
[----:B------:R-:W2:Y:S01]  /*9e10*/  LDL.LU R36, [R1+0xf0] ;  /* 0x0000f00001247983 */ /* 0x000ea20000300800 */
[----:B------:R-:W-:Y:S02]  /*9e20*/  IABS R6, R39 ;  /* 0x0000002700067213 */ /* 0x000fe40000000000 */
[C---:B------:R-:W-:Y:S02]  /*9e30*/  ISETP.GT.U32.AND P2, PT, R0.reuse, R8, PT ;  /* 0x000000080000720c */ /* 0x040fe40003f44070 */
[----:B------:R-:W-:Y:S01]  /*9e40*/  ISETP.GT.U32.AND P6, PT, R0, R10, PT ;  /* 0x0000000a0000720c */ /* 0x000fe20003fc4070 */
[----:B------:R-:W-:Y:S01]  /*9e50*/  IMAD.HI.U32 R2, R4, R6, RZ ;  /* 0x0000000604027227 */ /* 0x000fe200078e00ff */
[----:B------:R-:W-:Y:S01]  /*9e60*/  ISETP.GE.AND P3, PT, R41, RZ, PT ;  /* 0x000000ff2900720c */ /* 0x000fe20003f66270 */
[----:B------:R-:W3:Y:S02]  /*9e70*/  LDL.LU R43, [R1+0xf4] ;  /* 0x0000f400012b7983 */ /* 0x000ee40000300800 */
[----:B------:R-:W-:-:S04]  /*9e80*/  IMAD.MOV R2, RZ, RZ, -R2 ;  /* 0x000000ffff027224 */ /* 0x000fc800078e0a02 */
[----:B------:R-:W-:Y:S02]  /*9e90*/  IMAD R6, R0, R2, R6 ;  /* 0x0000000200067224 */ /* 0x000fe400078e0206 */
[----:B------:R-:W-:-:S03]  /*9ea0*/  @!P2 IMAD.IADD R8, R8, 0x1, -R0 ;  /* 0x000000010808a824 */ /* 0x000fc600078e0a00 */
[C---:B------:R-:W-:Y:S02]  /*9eb0*/  ISETP.GT.U32.AND P5, PT, R0.reuse, R6, PT ;  /* 0x000000060000720c */ /* 0x040fe40003fa4070 */
[----:B------:R-:W-:Y:S01]  /*9ec0*/  ISETP.GT.U32.AND P1, PT, R0, R8, PT ;  /* 0x000000080000720c */ /* 0x000fe20003f24070 */
[----:B------:R-:W-:Y:S01]  /*9ed0*/  @!P6 IMAD.IADD R10, R10, 0x1, -R0 ;  /* 0x000000010a0ae824 */ /* 0x000fe200078e0a00 */
[----:B------:R-:W-:Y:S01]  /*9ee0*/  ISETP.GE.AND P2, PT, R42, RZ, PT ;  /* 0x000000ff2a00720c */ /* 0x000fe20003f46270 */
[----:B0-----:R-:W-:-:S03]  /*9ef0*/  IMAD.HI.U32 R9, R4, R5, RZ ;  /* 0x0000000504097227 */ /* 0x001fc600078e00ff */
[----:B------:R-:W-:Y:S01]  /*9f00*/  ISETP.GT.U32.AND P6, PT, R0, R10, PT ;  /* 0x0000000a0000720c */ /* 0x000fe20003fc4070 */
[----:B------:R-:W-:-:S04]  /*9f10*/  IMAD.MOV R9, RZ, RZ, -R9 ;  /* 0x000000ffff097224 */ /* 0x000fc800078e0a09 */
[--C-:B------:R-:W-:Y:S01]  /*9f20*/  @!P5 IMAD.IADD R6, R6, 0x1, -R0.reuse ;  /* 0x000000010606d824 */ /* 0x100fe200078e0a00 */
[----:B------:R-:W-:Y:S01]  /*9f30*/  ISETP.GT.U32.AND P5, PT, R0, R7, PT ;  /* 0x000000070000720c */ /* 0x000fe20003fa4070 */
[----:B------:R-:W-:Y:S02]  /*9f40*/  @!P1 IMAD.IADD R8, R8, 0x1, -R0 ;  /* 0x0000000108089824 */ /* 0x000fe400078e0a00 */
[C---:B------:R-:W-:Y:S02]  /*9f50*/  IMAD R5, R0.reuse, R9, R5 ;  /* 0x0000000900057224 */ /* 0x040fe400078e0205 */
[----:B-----5:R-:W-:Y:S01]  /*9f60*/  IMAD.MOV.U32 R11, RZ, RZ, R8 ;  /* 0x000000ffff0b7224 */ /* 0x020fe200078e0008 */
[----:B------:R-:W-:Y:S01]  /*9f70*/  ISETP.GT.U32.AND P0, PT, R0, R6, PT ;  /* 0x000000060000720c */ /* 0x000fe20003f04070 */
[----:B------:R-:W-:Y:S01]  /*9f80*/  @!P6 IMAD.IADD R10, R10, 0x1, -R0 ;  /* 0x000000010a0ae824 */ /* 0x000fe200078e0a00 */
[----:B------:R-:W-:Y:S01]  /*9f90*/  ISETP.GE.AND P1, PT, R40, RZ, PT ;  /* 0x000000ff2800720c */ /* 0x000fe20003f26270 */
[----:B------:R-:W-:Y:S01]  /*9fa0*/  @!P2 IMAD.MOV R11, RZ, RZ, -R11 ;  /* 0x000000ffff0ba224 */ /* 0x000fe200078e0a0b */
[----:B------:R-:W-:-:S02]  /*9fb0*/  ISETP.GT.U32.AND P2, PT, R0, R5, PT ;  /* 0x000000050000720c */ /* 0x000fc40003f44070 */
[----:B------:R-:W-:Y:S02]  /*9fc0*/  ISETP.GE.AND P6, PT, R39, RZ, PT ;  /* 0x000000ff2700720c */ /* 0x000fe40003fc6270 */
[----:B------:R-:W5:Y:S01]  /*9fd0*/  LDL.LU R39, [R1+0xf8] ;  /* 0x0000f80001277983 */ /* 0x000f620000300800 */
[----:B------:R-:W-:Y:S01]  /*9fe0*/  IABS R14, R37 ;  /* 0x00000025000e7213 */ /* 0x000fe20000000000 */
[----:B------:R-:W-:Y:S01]  /*9ff0*/  @!P5 IMAD.IADD R7, R7, 0x1, -R0 ;  /* 0x000000010707d824 */ /* 0x000fe200078e0a00 */
[----:B------:R-:W-:Y:S02]  /*a000*/  IABS R2, R38 ;  /* 0x0000002600027213 */ /* 0x000fe40000000000 */
[----:B------:R-:W-:Y:S01]  /*a010*/  ISETP.GE.AND P5, PT, R37, RZ, PT ;  /* 0x000000ff2500720c */ /* 0x000fe20003fa6270 */
[----:B------:R-:W-:Y:S02]  /*a020*/  IMAD.MOV.U32 R37, RZ, RZ, R35 ;  /* 0x000000ffff257224 */ /* 0x000fe400078e0023 */
[----:B------:R-:W-:-:S04]  /*a030*/  IMAD.HI.U32 R8, R4, R14, RZ ;  /* 0x0000000e04087227 */ /* 0x000fc800078e00ff */
[----:B------:R-:W-:Y:S01]  /*a040*/  IMAD.HI.U32 R9, R4, R2, RZ ;  /* 0x0000000204097227 */ /* 0x000fe200078e00ff */
[----:B------:R-:W-:-:S03]  /*a050*/  IABS R13, R37 ;  /* 0x00000025000d7213 */ /* 0x000fc60000000000 */
[----:B------:R-:W-:Y:S02]  /*a060*/  IMAD.MOV.U32 R35, RZ, RZ, R33 ;  /* 0x000000ffff237224 */ /* 0x000fe400078e0021 */
[----:B------:R-:W-:Y:S02]  /*a070*/  @!P3 IMAD.MOV R10, RZ, RZ, -R10 ;  /* 0x000000ffff0ab224 */ /* 0x000fe400078e0a0a */
[----:B------:R-:W-:Y:S01]  /*a080*/  @!P0 IMAD.IADD R6, R6, 0x1, -R0 ;  /* 0x0000000106068824 */ /* 0x000fe200078e0a00 */
[----:B------:R-:W-:Y:S01]  /*a090*/  ISETP.GE.AND P0, PT, R37, RZ, PT ;  /* 0x000000ff2500720c */ /* 0x000fe20003f06270 */
[----:B------:R-:W-:Y:S02]  /*a0a0*/  IMAD.MOV R8, RZ, RZ, -R8 ;  /* 0x000000ffff087224 */ /* 0x000fe400078e0a08 */
[----:B------:R-:W-:Y:S01]  /*a0b0*/  @!P1 IMAD.MOV R7, RZ, RZ, -R7 ;  /* 0x000000ffff079224 */ /* 0x000fe200078e0a07 */
[----:B------:R-:W-:Y:S01]  /*a0c0*/  STL [R1+0x39c], R11 ;  /* 0x00039c0b01007387 */ /* 0x000fe20000100800 */
[----:B------:R-:W-:-:S02]  /*a0d0*/  IMAD.MOV R9, RZ, RZ, -R9 ;  /* 0x000000ffff097224 */ /* 0x000fc400078e0a09 */
[----:B------:R-:W-:Y:S02]  /*a0e0*/  @!P2 IMAD.IADD R5, R5, 0x1, -R0 ;  /* 0x000000010505a824 */ /* 0x000fe400078e0a00 */
[----:B------:R-:W-:Y:S01]  /*a0f0*/  IMAD.MOV.U32 R37, RZ, RZ, R35 ;  /* 0x000000ffff257224 */ /* 0x000fe200078e0023 */
[----:B------:R-:W-:Y:S01]  /*a100*/  STL [R1+0x390], R10 ;  /* 0x0003900a01007387 */ /* 0x000fe20000100800 */
[----:B------:R-:W-:Y:S02]  /*a110*/  IMAD.MOV.U32 R33, RZ, RZ, R25 ;  /* 0x000000ffff217224 */ /* 0x000fe400078e0019 */
[C---:B------:R-:W-:Y:S01]  /*a120*/  IMAD R14, R0.reuse, R8, R14 ;  /* 0x00000008000e7224 */ /* 0x040fe200078e020e */
[----:B------:R-:W4:Y:S01]  /*a130*/  LDL.LU R25, [R1+0x1bc] ;  /* 0x0001bc0001197983 */ /* 0x000f220000300800 */
[----:B------:R-:W-:Y:S01]  /*a140*/  IMAD R2, R0, R9, R2 ;  /* 0x0000000900027224 */ /* 0x000fe200078e0202 */
[----:B------:R-:W-:Y:S01]  /*a150*/  ISETP.GE.AND P2, PT, R37, RZ, PT ;  /* 0x000000ff2500720c */ /* 0x000fe20003f46270 */
[----:B------:R-:W-:Y:S01]  /*a160*/  IMAD.MOV.U32 R35, RZ, RZ, R34 ;  /* 0x000000ffff237224 */ /* 0x000fe200078e0022 */
[----:B------:R0:W-:Y:S01]  /*a170*/  STL [R1+0x398], R7 ;  /* 0x0003980701007387 */ /* 0x0001e20000100800 */
[----:B------:R-:W-:Y:S01]  /*a180*/  IMAD.MOV.U32 R8, RZ, RZ, R6 ;  /* 0x000000ffff087224 */ /* 0x000fe200078e0006 */
[----:B------:R-:W-:-:S02]  /*a190*/  IABS R12, R37 ;  /* 0x00000025000c7213 */ /* 0x000fc40000000000 */
[----:B------:R-:W4:Y:S01]  /*a1a0*/  LDL.LU R34, [R1+0x118] ;  /* 0x0001180001227983 */ /* 0x000f220000300800 */
[C---:B------:R-:W-:Y:S01]  /*a1b0*/  ISETP.GT.U32.AND P1, PT, R0.reuse, R5, PT ;  /* 0x000000050000720c */ /* 0x040fe20003f24070 */
[----:B------:R-:W-:Y:S02]  /*a1c0*/  @!P6 IMAD.MOV R8, RZ, RZ, -R8 ;  /* 0x000000ffff08e224 */ /* 0x000fe400078e0a08 */
[----:B------:R-:W4:Y:S01]  /*a1d0*/  LDL.LU R37, [R1+0xfc] ;  /* 0x0000fc0001257983 */ /* 0x000f220000300800 */
[----:B------:R-:W-:Y:S01]  /*a1e0*/  ISETP.GT.U32.AND P6, PT, R0, R2, PT ;  /* 0x000000020000720c */ /* 0x000fe20003fc4070 */
[----:B0-----:R-:W-:Y:S02]  /*a1f0*/  IMAD.HI.U32 R7, R4, R13, RZ ;  /* 0x0000000d04077227 */ /* 0x001fe400078e00ff */
[----:B------:R-:W4:Y:S02]  /*a200*/  LDL.LU R42, [R1+0x100] ;  /* 0x00010000012a7983 */ /* 0x000f240000300800 */
[----:B------:R-:W-:-:S02]  /*a210*/  IMAD.MOV R7, RZ, RZ, -R7 ;  /* 0x000000ffff077224 */ /* 0x000fc400078e0a07 */
[----:B------:R-:W4:Y:S02]  /*a220*/  LDL.LU R41, [R1+0x104] ;  /* 0x0001040001297983 */ /* 0x000f240000300800 */
[--C-:B------:R-:W-:Y:S02]  /*a230*/  @!P1 IMAD.IADD R5, R5, 0x1, -R0.reuse ;  /* 0x0000000105059824 */ /* 0x100fe400078e0a00 */
[C---:B------:R-:W-:Y:S01]  /*a240*/  IMAD R13, R0.reuse, R7, R13 ;  /* 0x00000007000d7224 */ /* 0x040fe200078e020d */
[----:B------:R-:W-:Y:S01]  /*a250*/  ISETP.GT.U32.AND P1, PT, R0, R14, PT ;  /* 0x0000000e0000720c */ /* 0x000fe20003f24070 */
[----:B------:R-:W-:Y:S02]  /*a260*/  @!P6 IMAD.IADD R2, R2, 0x1, -R0 ;  /* 0x000000010202e824 */ /* 0x000fe400078e0a00 */
[----:B------:R-:W-:Y:S01]  /*a270*/  IMAD.MOV.U32 R15, RZ, RZ, R5 ;  /* 0x000000ffff0f7224 */ /* 0x000fe200078e0005 */
[----:B------:R-:W-:-:S03]  /*a280*/  ISETP.GT.U32.AND P6, PT, R0, R13, PT ;  /* 0x0000000d0000720c */ /* 0x000fc60003fc4070 */
[----:B------:R-:W-:Y:S01]  /*a290*/  @!P4 IMAD.MOV R15, RZ, RZ, -R15 ;  /* 0x000000ffff0fc224 */ /* 0x000fe200078e0a0f */
[----:B------:R0:W-:Y:S01]  /*a2a0*/  STL [R1+0x394], R8 ;  /* 0x0003940801007387 */ /* 0x0001e20000100800 */
[----:B------:R-:W-:-:S03]  /*a2b0*/  ISETP.GE.AND P3, PT, R38, RZ, PT ;  /* 0x000000ff2600720c */ /* 0x000fc60003f66270 */
[----:B------:R0:W-:Y:S01]  /*a2c0*/  STL [R1+0x37c], R15 ;  /* 0x00037c0f01007387 */ /* 0x0001e20000100800 */
[----:B------:R-:W-:-:S03]  /*a2d0*/  @!P1 IMAD.IADD R14, R14, 0x1, -R0 ;  /* 0x000000010e0e9824 */ /* 0x000fc600078e0a00 */
[----:B------:R-:W4:Y:S01]  /*a2e0*/  LDL.LU R40, [R1+0x108] ;  /* 0x0001080001287983 */ /* 0x000f220000300800 */
[----:B------:R-:W-:Y:S01]  /*a2f0*/  ISETP.GT.U32.AND P1, PT, R0, R2, PT ;  /* 0x000000020000720c */ /* 0x000fe20003f24070 */
[----:B------:R-:W-:Y:S02]  /*a300*/  IMAD.HI.U32 R6, R4, R12, RZ ;  /* 0x0000000c04067227 */ /* 0x000fe400078e00ff */
[----:B------:R-:W4:Y:S02]  /*a310*/  LDL.LU R38, [R1+0x10c] ;  /* 0x00010c0001267983 */ /* 0x000f240000300800 */
[----:B------:R-:W-:Y:S01]  /*a320*/  @!P6 IMAD.IADD R13, R13, 0x1, -R0 ;  /* 0x000000010d0de824 */ /* 0x000fe200078e0a00 */
[----:B------:R-:W-:Y:S01]  /*a330*/  ISETP.GT.U32.AND P4, PT, R0, R14, PT ;  /* 0x0000000e0000720c */ /* 0x000fe20003f84070 */
[----:B------:R-:W-:-:S03]  /*a340*/  IMAD.MOV R6, RZ, RZ, -R6 ;  /* 0x000000ffff067224 */ /* 0x000fc600078e0a06 */
[C---:B------:R-:W-:Y:S01]  /*a350*/  ISETP.GT.U32.AND P6, PT, R0.reuse, R13, PT ;  /* 0x0000000d0000720c */ /* 0x040fe20003fc4070 */
[----:B------:R-:W-:Y:S02]  /*a360*/  IMAD R12, R0, R6, R12 ;  /* 0x00000006000c7224 */ /* 0x000fe400078e020c */
        /* <DEDUP_REMOVED lines=10> */
[----:B------:R0:W-:Y:S04]  /*a410*/  STL [R1+0x378], R14 ;  /* 0x0003780e01007387 */ /* 0x0001e80000100800 */
[----:B------:R0:W-:Y:S01]  /*a420*/  STL [R1+0x374], R13 ;  /* 0x0003740d01007387 */ /* 0x0001e20000100800 */
[----:B--2---:R-:W-:Y:S02]  /*a430*/  IABS R11, R36 ;  /* 0x00000024000b7213 */ /* 0x004fe40000000000 */
[----:B------:R-:W-:Y:S02]  /*a440*/  ISETP.GE.AND P1, PT, R36, RZ, PT ;  /* 0x000000ff2400720c */ /* 0x000fe40003f26270 */
[----:B------:R-:W2:Y:S01]  /*a450*/  LDL.LU R36, [R1+0x110] ;  /* 0x0001100001247983 */ /* 0x000ea20000300800 */
[----:B0-----:R-:W-:Y:S01]  /*a460*/  IMAD.HI.U32 R8, R4, R11, RZ ;  /* 0x0000000b04087227 */ /* 0x001fe200078e00ff */
[----:B---3--:R-:W-:-:S03]  /*a470*/  IABS R10, R43 ;  /* 0x0000002b000a7213 */ /* 0x008fc60000000000 */
[----:B------:R-:W-:Y:S02]  /*a480*/  IMAD.MOV R8, RZ, RZ, -R8 ;  /* 0x000000ffff087224 */ /* 0x000fe400078e0a08 */
[----:B------:R-:W-:-:S04]  /*a490*/  IMAD.HI.U32 R7, R4, R10, RZ ;  /* 0x0000000a04077227 */ /* 0x000fc800078e00ff */
[----:B------:R-:W-:Y:S02]  /*a4a0*/  IMAD.MOV R7, RZ, RZ, -R7 ;  /* 0x000000ffff077224 */ /* 0x000fe400078e0a07 */
[C---:B------:R-:W-:Y:S02]  /*a4b0*/  IMAD R11, R0.reuse, R8, R11 ;  /* 0x00000008000b7224 */ /* 0x040fe400078e020b */
[----:B------:R-:W-:-:S03]  /*a4c0*/  IMAD R10, R0, R7, R10 ;  /* 0x00000007000a7224 */ /* 0x000fc600078e020a */
[C---:B------:R-:W-:Y:S02]  /*a4d0*/  ISETP.GT.U32.AND P3, PT, R0.reuse, R11, PT ;  /* 0x0000000b0000720c */ /* 0x040fe40003f64070 */
[----:B------:R-:W-:Y:S02]  /*a4e0*/  ISETP.GT.U32.AND P4, PT, R0, R10, PT ;  /* 0x0000000a0000720c */ /* 0x000fe40003f84070 */
[----:B-----5:R-:W-:-:S05]  /*a4f0*/  IABS R9, R39 ;  /* 0x0000002700097213 */ /* 0x020fca0000000000 */
[----:B------:R-:W-:-:S04]  /*a500*/  IMAD.HI.U32 R6, R4, R9, RZ ;  /* 0x0000000904067227 */ /* 0x000fc800078e00ff */
[----:B------:R-:W-:-:S04]  /*a510*/  IMAD.MOV R6, RZ, RZ, -R6 ;  /* 0x000000ffff067224 */ /* 0x000fc800078e0a06 */
[----:B------:R-:W-:-:S05]  /*a520*/  IMAD R9, R0, R6, R9 ;  /* 0x0000000600097224 */ /* 0x000fca00078e0209 */
[C---:B------:R-:W-:Y:S01]  /*a530*/  ISETP.GT.U32.AND P6, PT, R0.reuse, R9, PT ;  /* 0x000000090000720c */ /* 0x040fe20003fc4070 */
[--C-:B------:R-:W-:Y:S01]  /*a540*/  @!P3 IMAD.IADD R11, R11, 0x1, -R0.reuse ;  /* 0x000000010b0bb824 */ /* 0x100fe200078e0a00 */
[----:B------:R-:W-:Y:S01]  /*a550*/  ISETP.GT.U32.AND P3, PT, R0, R12, PT ;  /* 0x0000000c0000720c */ /* 0x000fe20003f64070 */
[----:B------:R-:W-:-:S03]  /*a560*/  @!P4 IMAD.IADD R10, R10, 0x1, -R0 ;  /* 0x000000010a0ac824 */ /* 0x000fc600078e0a00 */
[----:B------:R-:W-:-:S07]  /*a570*/  ISETP.GT.U32.AND P4, PT, R0, R11, PT ;  /* 0x0000000b0000720c */ /* 0x000fce0003f84070 */
[----:B------:R-:W-:Y:S01]  /*a580*/  @!P6 IMAD.IADD R9, R9, 0x1, -R0 ;  /* 0x000000010909e824 */ /* 0x000fe200078e0a00 */
[----:B----4-:R-:W-:-:S05]  /*a590*/  IABS R8, R37 ;  /* 0x0000002500087213 */ /* 0x010fca0000000000 */
[----:B------:R-:W-:-:S04]  /*a5a0*/  IMAD.HI.U32 R2, R4, R8, RZ ;  /* 0x0000000804027227 */ /* 0x000fc800078e00ff */
[----:B------:R-:W-:Y:S01]  /*a5b0*/  IMAD.MOV R2, RZ, RZ, -R2 ;  /* 0x000000ffff027224 */ /* 0x000fe200078e0a02 */
[----:B------:R-:W-:-:S03]  /*a5c0*/  IABS R6, R41 ;  /* 0x0000002900067213 */ /* 0x000fc60000000000 */
[----:B------:R-:W-:Y:S01]  /*a5d0*/  IMAD R2, R0, R2, R8 ;  /* 0x0000000200027224 */ /* 0x000fe200078e0208 */
[----:B------:R-:W-:Y:S01]  /*a5e0*/  IABS R7, R42 ;  /* 0x0000002a00077213 */ /* 0x000fe20000000000 */
[----:B------:R-:W-:Y:S01]  /*a5f0*/  IMAD.HI.U32 R5, R4, R6, RZ ;  /* 0x0000000604057227 */ /* 0x000fe200078e00ff */
[C---:B------:R-:W-:Y:S02]  /*a600*/  ISETP.GT.U32.AND P5, PT, R0.reuse, R9, PT ;  /* 0x000000090000720c */ /* 0x040fe40003fa4070 */
[C---:B------:R-:W-:Y:S01]  /*a610*/  ISETP.GT.U32.AND P0, PT, R0.reuse, R2, PT ;  /* 0x000000020000720c */ /* 0x040fe20003f04070 */
[----:B------:R-:W-:Y:S01]  /*a620*/  IMAD.MOV R5, RZ, RZ, -R5 ;  /* 0x000000ffff057224 */ /* 0x000fe200078e0a05 */
[----:B------:R-:W-:Y:S01]  /*a630*/  ISETP.GT.U32.AND P6, PT, R0, R10, PT ;  /* 0x0000000a0000720c */ /* 0x000fe20003fc4070 */
[----:B------:R-:W-:-:S04]  /*a640*/  IMAD.HI.U32 R15, R4, R7, RZ ;  /* 0x00000007040f7227 */ /* 0x000fc800078e00ff */
[----:B------:R-:W-:Y:S02]  /*a650*/  IMAD R8, R0, R5, R6 ;  /* 0x0000000500087224 */ /* 0x000fe400078e0206 */
[----:B------:R-:W-:Y:S01]  /*a660*/  IMAD.MOV R15, RZ, RZ, -R15 ;  /* 0x000000ffff0f7224 */ /* 0x000fe200078e0a0f */
[----:B------:R-:W-:Y:S01]  /*a670*/  IABS R6, R40 ;  /* 0x0000002800067213 */ /* 0x000fe20000000000 */
[--C-:B------:R-:W-:Y:S02]  /*a680*/  @!P3 IMAD.IADD R12, R12, 0x1, -R0.reuse ;  /* 0x000000010c0cb824 */ /* 0x100fe400078e0a00 */
[----:B------:R-:W-:Y:S01]  /*a690*/  @!P4 IMAD.IADD R11, R11, 0x1, -R0 ;  /* 0x000000010b0bc824 */ /* 0x000fe200078e0a00 */
[----:B------:R-:W-:Y:S01]  /*a6a0*/  IABS R5, R38 ;  /* 0x0000002600057213 */ /* 0x000fe20000000000 */
[----:B------:R-:W-:Y:S01]  /*a6b0*/  IMAD R7, R0, R15, R7 ;  /* 0x0000000f00077224 */ /* 0x000fe200078e0207 */
[----:B------:R-:W-:Y:S01]  /*a6c0*/  ISETP.GE.AND P4, PT, R43, RZ, PT ;  /* 0x000000ff2b00720c */ /* 0x000fe20003f86270 */
[----:B------:R-:W-:-:S04]  /*a6d0*/  IMAD.HI.U32 R14, R4, R6, RZ ;  /* 0x00000006040e7227 */ /* 0x000fc800078e00ff */
[----:B------:R-:W-:Y:S02]  /*a6e0*/  @!P0 IMAD.IADD R2, R2, 0x1, -R0 ;  /* 0x0000000102028824 */ /* 0x000fe400078e0a00 */
[----:B------:R-:W-:Y:S02]  /*a6f0*/  IMAD.MOV.U32 R15, RZ, RZ, R12 ;  /* 0x000000ffff0f7224 */ /* 0x000fe400078e000c */
[----:B------:R-:W-:Y:S01]  /*a700*/  @!P5 IMAD.IADD R9, R9, 0x1, -R0 ;  /* 0x000000010909d824 */ /* 0x000fe200078e0a00 */
[----:B------:R-:W-:Y:S01]  /*a710*/  ISETP.GE.AND P5, PT, R39, RZ, PT ;  /* 0x000000ff2700720c */ /* 0x000fe20003fa6270 */
[----:B------:R-:W-:Y:S02]  /*a720*/  IMAD.MOV.U32 R39, RZ, RZ, R35 ;  /* 0x000000ffff277224 */ /* 0x000fe400078e0023 */
[----:B------:R-:W-:-:S04]  /*a730*/  IMAD.HI.U32 R13, R4, R5, RZ ;  /* 0x00000005040d7227 */ /* 0x000fc800078e00ff */
[----:B------:R-:W-:Y:S02]  /*a740*/  @!P6 IMAD.IADD R10, R10, 0x1, -R0 ;  /* 0x000000010a0ae824 */ /* 0x000fe400078e0a00 */
[----:B------:R-:W-:Y:S02]  /*a750*/  IMAD.MOV.U32 R35, RZ, RZ, R34 ;  /* 0x000000ffff237224 */ /* 0x000fe400078e0022 */
[----:B------:R-:W-:Y:S02]  /*a760*/  IMAD.MOV R14, RZ, RZ, -R14 ;  /* 0x000000ffff0e7224 */ /* 0x000fe400078e0a0e */
[----:B------:R-:W-:Y:S01]  /*a770*/  @!P2 IMAD.MOV R15, RZ, RZ, -R15 ;  /* 0x000000ffff0fa224 */ /* 0x000fe200078e0a0f */
[----:B------:R-:W-:Y:S01]  /*a780*/  ISETP.GT.U32.AND P2, PT, R0, R2, PT ;  /* 0x000000020000720c */ /* 0x000fe20003f44070 */
[----:B------:R-:W-:Y:S02]  /*a790*/  IMAD.MOV.U32 R34, RZ, RZ, R33 ;  /* 0x000000ffff227224 */ /* 0x000fe400078e0021 */
[----:B------:R-:W-:Y:S01]  /*a7a0*/  IMAD.MOV.U32 R33, RZ, RZ, R32 ;  /* 0x000000ffff217224 */ /* 0x000fe200078e0020 */
[----:B------:R-:W-:Y:S01]  /*a7b0*/  ISETP.GE.AND P0, PT, R37, RZ, PT ;  /* 0x000000ff2500720c */ /* 0x000fe20003f06270 */
[----:B------:R-:W-:-:S02]  /*a7c0*/  IMAD.MOV.U32 R32, RZ, RZ, R31 ;  /* 0x000000ffff207224 */ /* 0x000fc400078e001f */
[----:B------:R-:W-:Y:S01]  /*a7d0*/  IMAD.MOV R12, RZ, RZ, -R13 ;  /* 0x000000ffff0c7224 */ /* 0x000fe200078e0a0d */
[----:B------:R-:W3:Y:S01]  /*a7e0*/  LDL.LU R31, [R1+0x188] ;  /* 0x00018800011f7983 */ /* 0x000ee20000300800 */
[----:B------:R-:W-:Y:S02]  /*a7f0*/  IMAD R6, R0, R14, R6 ;  /* 0x0000000e00067224 */ /* 0x000fe400078e0206 */
[----:B------:R-:W-:Y:S02]  /*a800*/  IMAD.MOV.U32 R13, RZ, RZ, R10 ;  /* 0x000000ffff0d7224 */ /* 0x000fe400078e000a */
[----:B------:R-:W-:Y:S02]  /*a810*/  IMAD.MOV.U32 R37, RZ, RZ, R35 ;  /* 0x000000ffff257224 */ /* 0x000fe400078e0023 */
[----:B------:R-:W-:Y:S02]  /*a820*/  IMAD.MOV.U32 R35, RZ, RZ, R33 ;  /* 0x000000ffff237224 */ /* 0x000fe400078e0021 */
[----:B------:R-:W-:-:S02]  /*a830*/  IMAD.MOV.U32 R33, RZ, RZ, R32 ;  /* 0x000000ffff217224 */ /* 0x000fc400078e0020 */
[----:B------:R-:W-:Y:S02]  /*a840*/  @!P1 IMAD.MOV R11, RZ, RZ, -R11 ;  /* 0x000000ffff0b9224 */ /* 0x000fe400078e0a0b */
[----:B------:R-:W-:Y:S02]  /*a850*/  IMAD.MOV.U32 R32, RZ, RZ, R30 ;  /* 0x000000ffff207224 */ /* 0x000fe400078e001e */
[----:B------:R-:W-:Y:S01]  /*a860*/  @!P4 IMAD.MOV R13, RZ, RZ, -R13 ;  /* 0x000000ffff0dc224 */ /* 0x000fe200078e0a0d */
[----:B------:R-:W-:Y:S01]  /*a870*/  ISETP.GT.U32.AND P4, PT, R0, R6, PT ;  /* 0x000000060000720c */ /* 0x000fe20003f84070 */
[----:B------:R-:W-:Y:S02]  /*a880*/  IMAD.MOV.U32 R30, RZ, RZ, R18 ;  /* 0x000000ffff1e7224 */ /* 0x000fe400078e0012 */
[----:B------:R-:W4:Y:S01]  /*a890*/  LDL.LU R18, [R1+0x478] ;  /* 0x0004780001127983 */ /* 0x000f220000300800 */
[----:B------:R-:W-:-:S03]  /*a8a0*/  @!P2 IMAD.IADD R2, R2, 0x1, -R0 ;  /* 0x000000010202a824 */ /* 0x000fc600078e0a00 */
[----:B------:R-:W-:Y:S04]  /*a8b0*/  STL [R1+0x370], R15 ;  /* 0x0003700f01007387 */ /* 0x000fe80000100800 */
[----:B------:R0:W-:Y:S01]  /*a8c0*/  STL [R1+0x36c], R11 ;  /* 0x00036c0b01007387 */ /* 0x0001e20000100800 */
[----:B------:R-:W-:Y:S02]  /*a8d0*/  @!P0 IMAD.MOV R2, RZ, RZ, -R2 ;  /* 0x000000ffff028224 */ /* 0x000fe400078e0a02 */
[----:B0-----:R-:W-:-:S04]  /*a8e0*/  IMAD.MOV.U32 R11, RZ, RZ, R9 ;  /* 0x000000ffff0b7224 */ /* 0x001fc800078e0009 */
        /* <DEDUP_REMOVED lines=8> */
[----:B------:R-:W-:-:S02]  /*a970*/  ISETP.GT.U32.AND P3, PT, R0, R7, PT ;  /* 0x000000070000720c */ /* 0x000fc40003f64070 */
[C---:B------:R-:W-:Y:S01]  /*a980*/  ISETP.GT.U32.AND P6, PT, R0.reuse, R8, PT ;  /* 0x000000080000720c */ /* 0x040fe20003fc4070 */
[C---:B------:R-:W-:Y:S01]  /*a990*/  IMAD R9, R0.reuse, R12, R5 ;  /* 0x0000000c00097224 */ /* 0x040fe200078e0205 */
[----:B------:R-:W-:Y:S01]  /*a9a0*/  ISETP.GE.AND P5, PT, R41, RZ, PT ;  /* 0x000000ff2900720c */ /* 0x000fe20003fa6270 */
[----:B------:R-:W3:Y:S03]  /*a9b0*/  LDL.LU R43, [R1+0x128] ;  /* 0x00012800012b7983 */ /* 0x000ee60000300800 */
[----:B------:R-:W-:-:S05]  /*a9c0*/  ISETP.GT.U32.AND P2, PT, R0, R9, PT ;  /* 0x000000090000720c */ /* 0x000fca0003f44070 */
[--C-:B------:R-:W-:Y:S02]  /*a9d0*/  @!P3 IMAD.IADD R7, R7, 0x1, -R0.reuse ;  /* 0x000000010707b824 */ /* 0x100fe400078e0a00 */
[----:B------:R-:W-:-:S03]  /*a9e0*/  @!P6 IMAD.IADD R8, R8, 0x1, -R0 ;  /* 0x000000010808e824 */ /* 0x000fc600078e0a00 */
[C---:B------:R-:W-:Y:S02]  /*a9f0*/  ISETP.GT.U32.AND P1, PT, R0.reuse, R7, PT ;  /* 0x000000070000720c */ /* 0x040fe40003f24070 */
[----:B------:R-:W-:Y:S01]  /*aa00*/  ISETP.GT.U32.AND P6, PT, R0, R8, PT ;  /* 0x000000080000720c */ /* 0x000fe20003fc4070 */
[----:B------:R-:W-:Y:S01]  /*aa10*/  IMAD.MOV.U32 R5, RZ, RZ, R10 ;  /* 0x000000ffff057224 */ /* 0x000fe200078e000a */
[----:B------:R-:W-:Y:S01]  /*aa20*/  ISETP.GE.AND P3, PT, R42, RZ, PT ;  /* 0x000000ff2a00720c */ /* 0x000fe20003f66270 */
[----:B------:R-:W-:Y:S01]  /*aa30*/  @!P2 IMAD.IADD R9, R9, 0x1, -R0 ;  /* 0x000000010909a824 */ /* 0x000fe200078e0a00 */
[----:B------:R-:W-:Y:S01]  /*aa40*/  ISETP.GT.U32.AND P2, PT, R0, R6, PT ;  /* 0x000000060000720c */ /* 0x000fe20003f44070 */
[----:B0-----:R-:W-:-:S04]  /*aa50*/  IMAD.HI.U32 R11, R4, R5, RZ ;  /* 0x00000005040b7227 */ /* 0x001fc800078e00ff */
[----:B------:R-:W-:Y:S02]  /*aa60*/  IMAD.MOV R11, RZ, RZ, -R11 ;  /* 0x000000ffff0b7224 */ /* 0x000fe400078e0a0b */
[--C-:B------:R-:W-:Y:S02]  /*aa70*/  @!P1 IMAD.IADD R7, R7, 0x1, -R0.reuse ;  /* 0x0000000107079824 */ /* 0x100fe400078e0a00 */
[--C-:B------:R-:W-:Y:S01]  /*aa80*/  @!P6 IMAD.IADD R8, R8, 0x1, -R0.reuse ;  /* 0x000000010808e824 */ /* 0x100fe200078e0a00 */
[----:B------:R-:W-:Y:S01]  /*aa90*/  ISETP.GE.AND P6, PT, R38, RZ, PT ;  /* 0x000000ff2600720c */ /* 0x000fe20003fc6270 */
[C---:B------:R-:W-:Y:S01]  /*aaa0*/  IMAD R5, R0.reuse, R11, R5 ;  /* 0x0000000b00057224 */ /* 0x040fe200078e0205 */
[----:B------:R-:W4:Y:S01]  /*aab0*/  LDL.LU R38, [R1+0x12c] ;  /* 0x00012c0001267983 */ /* 0x000f220000300800 */
[----:B------:R-:W-:Y:S01]  /*aac0*/  ISETP.GT.U32.AND P0, PT, R0, R9, PT ;  /* 0x000000090000720c */ /* 0x000fe20003f04070 */
[----:B------:R-:W-:Y:S01]  /*aad0*/  IMAD.MOV.U32 R12, RZ, RZ, R7 ;  /* 0x000000ffff0c7224 */ /* 0x000fe200078e0007 */
[----:B------:R-:W-:Y:S01]  /*aae0*/  ISETP.GE.AND P1, PT, R40, RZ, PT ;  /* 0x000000ff2800720c */ /* 0x000fe20003f26270 */
[----:B------:R-:W-:-:S02]  /*aaf0*/  @!P2 IMAD.IADD R6, R6, 0x1, -R0 ;  /* 0x000000010606a824 */ /* 0x000fc400078e0a00 */
[----:B------:R-:W-:Y:S01]  /*ab00*/  @!P3 IMAD.MOV R12, RZ, RZ, -R12 ;  /* 0x000000ffff0cb224 */ /* 0x000fe200078e0a0c */
[----:B------:R-:W-:Y:S02]  /*ab10*/  ISETP.GT.U32.AND P3, PT, R0, R5, PT ;  /* 0x000000050000720c */ /* 0x000fe40003f64070 */
[----:B------:R-:W-:Y:S02]  /*ab20*/  IABS R14, R37 ;  /* 0x00000025000e7213 */ /* 0x000fe40000000000 */
[----:B------:R-:W-:Y:S01]  /*ab30*/  ISETP.GE.AND P2, PT, R37, RZ, PT ;  /* 0x000000ff2500720c */ /* 0x000fe20003f46270 */
[----:B------:R-:W-:Y:S01]  /*ab40*/  IMAD.MOV.U32 R37, RZ, RZ, R35 ;  /* 0x000000ffff257224 */ /* 0x000fe200078e0023 */
[----:B------:R-:W-:Y:S01]  /*ab50*/  IABS R10, R39 ;  /* 0x00000027000a7213 */ /* 0x000fe20000000000 */
[----:B------:R-:W-:Y:S02]  /*ab60*/  IMAD.MOV.U32 R35, RZ, RZ, R33 ;  /* 0x000000ffff237224 */ /* 0x000fe400078e0021 */
[----:B------:R-:W-:Y:S01]  /*ab70*/  @!P5 IMAD.MOV R8, RZ, RZ, -R8 ;  /* 0x000000ffff08d224 */ /* 0x000fe200078e0a08 */
[----:B------:R-:W-:Y:S01]  /*ab80*/  IABS R13, R37 ;  /* 0x00000025000d7213 */ /* 0x000fe20000000000 */
[----:B------:R-:W-:Y:S01]  /*ab90*/  @!P0 IMAD.IADD R9, R9, 0x1, -R0 ;  /* 0x0000000109098824 */ /* 0x000fe200078e0a00 */
[----:B------:R-:W-:Y:S01]  /*aba0*/  ISETP.GE.AND P0, PT, R37, RZ, PT ;  /* 0x000000ff2500720c */ /* 0x000fe20003f06270 */
[----:B------:R-:W-:-:S02]  /*abb0*/  IMAD.MOV.U32 R33, RZ, RZ, R24 ;  /* 0x000000ffff217224 */ /* 0x000fc400078e0018 */
[----:B------:R-:W-:Y:S01]  /*abc0*/  @!P1 IMAD.MOV R6, RZ, RZ, -R6 ;  /* 0x000000ffff069224 */ /* 0x000fe200078e0a06 */
[----:B------:R0:W-:Y:S01]  /*abd0*/  STL [R1+0x35c], R12 ;  /* 0x00035c0c01007387 */ /* 0x0001e20000100800 */
[----:B-----5:R-:W-:-:S04]  /*abe0*/  IMAD.HI.U32 R2, R4, R10, RZ ;  /* 0x0000000a04027227 */ /* 0x020fc800078e00ff */
[----:B------:R-:W-:Y:S02]  /*abf0*/  IMAD.MOV.U32 R24, RZ, RZ, R23 ;  /* 0x000000ffff187224 */ /* 0x000fe400078e0017 */
[----:B------:R-:W-:Y:S01]  /*ac00*/  IMAD.MOV.U32 R37, RZ, RZ, R35 ;  /* 0x000000ffff257224 */ /* 0x000fe200078e0023 */
[----:B------:R5:W-:Y:S01]  /*ac10*/  STL [R1+0x358], R8 ;  /* 0x0003580801007387 */ /* 0x000be20000100800 */
[----:B------:R-:W-:Y:S02]  /*ac20*/  IMAD.MOV.U32 R23, RZ, RZ, R16 ;  /* 0x000000ffff177224 */ /* 0x000fe400078e0010 */
[----:B------:R-:W-:Y:S02]  /*ac30*/  IMAD.MOV.U32 R16, RZ, RZ, R47 ;  /* 0x000000ffff107224 */ /* 0x000fe400078e002f */
[----:B------:R-:W4:Y:S01]  /*ac40*/  LDL.LU R47, [R1+0x1f4] ;  /* 0x0001f400012f7983 */ /* 0x000f220000300800 */
[----:B------:R-:W-:Y:S01]  /*ac50*/  IMAD.MOV R2, RZ, RZ, -R2 ;  /* 0x000000ffff027224 */ /* 0x000fe200078e0a02 */
[----:B0-----:R-:W-:Y:S01]  /*ac60*/  IABS R12, R37 ;  /* 0x00000025000c7213 */ /* 0x001fe20000000000 */
[----:B------:R-:W-:Y:S01]  /*ac70*/  @!P3 IMAD.IADD R5, R5, 0x1, -R0 ;  /* 0x000000010505b824 */ /* 0x000fe200078e0a00 */
[----:B------:R0:W-:Y:S01]  /*ac80*/  STL [R1+0x354], R6 ;  /* 0x0003540601007387 */ /* 0x0001e20000100800 */
[----:B------:R-:W-:Y:S01]  /*ac90*/  IMAD.MOV.U32 R35, RZ, RZ, R34 ;  /* 0x000000ffff237224 */ /* 0x000fe200078e0022 */
[----:B------:R-:W-:Y:S01]  /*aca0*/  ISETP.GE.AND P3, PT, R37, RZ, PT ;  /* 0x000000ff2500720c */ /* 0x000fe20003f66270 */
[----:B------:R-:W-:Y:S01]  /*acb0*/  IMAD.HI.U32 R7, R4, R14, RZ ;  /* 0x0000000e04077227 */ /* 0x000fe200078e00ff */
[----:B------:R-:W4:Y:S01]  /*acc0*/  LDL.LU R34, [R1+0x14c] ;  /* 0x00014c0001227983 */ /* 0x000f220000300800 */
[----:B------:R-:W-:-:S03]  /*acd0*/  ISETP.GT.U32.AND P1, PT, R0, R5, PT ;  /* 0x000000050000720c */ /* 0x000fc60003f24070 */
[----:B------:R-:W4:Y:S01]  /*ace0*/  LDL.LU R37, [R1+0x130] ;  /* 0x0001300001257983 */ /* 0x000f220000300800 */
[C---:B------:R-:W-:Y:S02]  /*acf0*/  IMAD R2, R0.reuse, R2, R10 ;  /* 0x0000000200027224 */ /* 0x040fe400078e020a */
[----:B-----5:R-:W-:Y:S01]  /*ad00*/  IMAD.MOV.U32 R8, RZ, RZ, R9 ;  /* 0x000000ffff087224 */ /* 0x020fe200078e0009 */
[----:B------:R-:W5:Y:S01]  /*ad10*/  LDL.LU R42, [R1+0x134] ;  /* 0x00013400012a7983 */ /* 0x000f620000300800 */
[----:B------:R-:W-:Y:S02]  /*ad20*/  IMAD.MOV R7, RZ, RZ, -R7 ;  /* 0x000000ffff077224 */ /* 0x000fe400078e0a07 */
[----:B------:R-:W-:Y:S01]  /*ad30*/  @!P6 IMAD.MOV R8, RZ, RZ, -R8 ;  /* 0x000000ffff08e224 */ /* 0x000fe200078e0a08 */
[C---:B------:R-:W-:Y:S01]  /*ad40*/  ISETP.GT.U32.AND P6, PT, R0.reuse, R2, PT ;  /* 0x000000020000720c */ /* 0x040fe20003fc4070 */
[----:B------:R-:W-:Y:S01]  /*ad50*/  IMAD R14, R0, R7, R14 ;  /* 0x00000007000e7224 */ /* 0x000fe200078e020e */
[----:B------:R-:W5:Y:S01]  /*ad60*/  LDL.LU R41, [R1+0x138] ;  /* 0x0001380001297983 */ /* 0x000f620000300800 */
[----:B------:R-:W-:-:S04]  /*ad70*/  IMAD.HI.U32 R7, R4, R13, RZ ;  /* 0x0000000d04077227 */ /* 0x000fc800078e00ff */
[----:B------:R-:W-:Y:S02]  /*ad80*/  IMAD.MOV R7, RZ, RZ, -R7 ;  /* 0x000000ffff077224 */ /* 0x000fe400078e0a07 */
[--C-:B------:R-:W-:Y:S02]  /*ad90*/  @!P1 IMAD.IADD R5, R5, 0x1, -R0.reuse ;  /* 0x0000000105059824 */ /* 0x100fe400078e0a00 */
[C---:B------:R-:W-:Y:S01]  /*ada0*/  IMAD R13, R0.reuse, R7, R13 ;  /* 0x00000007000d7224 */ /* 0x040fe200078e020d */
[----:B------:R-:W-:Y:S01]  /*adb0*/  ISETP.GT.U32.AND P1, PT, R0, R14, PT ;  /* 0x0000000e0000720c */ /* 0x000fe20003f24070 */
        /* <DEDUP_REMOVED lines=9> */
[----:B0-----:R-:W-:-:S04]  /*ae50*/  IMAD.HI.U32 R6, R4, R12, RZ ;  /* 0x0000000c04067227 */ /* 0x001fc800078e00ff */
        /* <DEDUP_REMOVED lines=22> */
[----:B------:R-:W-:Y:S01]  /*afc0*/  IMAD.HI.U32 R8, R4, R11, RZ ;  /* 0x0000000b04087227 */ /* 0x000fe200078e00ff */
[----:B---3--:R-:W-:-:S03]  /*afd0*/  IABS R10, R43 ;  /* 0x0000002b000a7213 */ /* 0x008fc60000000000 */
[----:B------:R-:W-:Y:S02]  /*afe0*/  IMAD.MOV R8, RZ, RZ, -R8 ;  /* 0x000000ffff087224 */ /* 0x000fe400078e0a08 */
[----:B------:R-:W-:-:S04]  /*aff0*/  IMAD.HI.U32 R7, R4, R10, RZ ;  /* 0x0000000a04077227 */ /* 0x000fc800078e00ff */
[----:B------:R-:W-:Y:S02]  /*b000*/  IMAD R11, R0, R8, R11 ;  /* 0x00000008000b7224 */ /* 0x000fe400078e020b */
[----:B------:R-:W-:Y:S01]  /*b010*/  IMAD.MOV R7, RZ, RZ, -R7 ;  /* 0x000000ffff077224 */ /* 0x000fe200078e0a07 */
[----:B----4-:R-:W-:-:S05]  /*b020*/  IABS R9, R38 ;  /* 0x0000002600097213 */ /* 0x010fca0000000000 */
[----:B------:R-:W-:-:S04]  /*b030*/  IMAD.HI.U32 R6, R4, R9, RZ ;  /* 0x0000000904067227 */ /* 0x000fc800078e00ff */
[----:B------:R-:W-:-:S04]  /*b040*/  IMAD.MOV R6, RZ, RZ, -R6 ;  /* 0x000000ffff067224 */ /* 0x000fc800078e0a06 */
[C---:B------:R-:W-:Y:S01]  /*b050*/  IMAD R9, R0.reuse, R6, R9 ;  /* 0x0000000600097224 */ /* 0x040fe200078e0209 */
[----:B------:R-:W-:-:S04]  /*b060*/  ISETP.GT.U32.AND P5, PT, R0, R11, PT ;  /* 0x0000000b0000720c */ /* 0x000fc80003fa4070 */
[C---:B------:R-:W-:Y:S01]  /*b070*/  ISETP.GT.U32.AND P6, PT, R0.reuse, R9, PT ;  /* 0x000000090000720c */ /* 0x040fe20003fc4070 */
[----:B------:R-:W-:-:S05]  /*b080*/  IMAD R10, R0, R7, R10 ;  /* 0x00000007000a7224 */ /* 0x000fca00078e020a */
[----:B------:R-:W-:-:S03]  /*b090*/  ISETP.GT.U32.AND P4, PT, R0, R10, PT ;  /* 0x0000000a0000720c */ /* 0x000fc60003f84070 */
[----:B------:R-:W-:-:S04]  /*b0a0*/  @!P5 IMAD.IADD R11, R11, 0x1, -R0 ;  /* 0x000000010b0bd824 */ /* 0x000fc800078e0a00 */
[----:B------:R-:W-:Y:S01]  /*b0b0*/  @!P6 IMAD.IADD R9, R9, 0x1, -R0 ;  /* 0x000000010909e824 */ /* 0x000fe200078e0a00 */
[----:B------:R-:W-:Y:S02]  /*b0c0*/  ISETP.GT.U32.AND P5, PT, R0, R12, PT ;  /* 0x0000000c0000720c */ /* 0x000fe40003fa4070 */
[----:B------:R-:W-:-:S05]  /*b0d0*/  IABS R8, R37 ;  /* 0x0000002500087213 */ /* 0x000fca0000000000 */
[----:B------:R-:W-:-:S04]  /*b0e0*/  IMAD.HI.U32 R2, R4, R8, RZ ;  /* 0x0000000804027227 */ /* 0x000fc800078e00ff */
[----:B------:R-:W-:Y:S01]  /*b0f0*/  IMAD.MOV R2, RZ, RZ, -R2 ;  /* 0x000000ffff027224 */ /* 0x000fe200078e0a02 */
[----:B------:R-:W-:-:S03]  /*b100*/  ISETP.GT.U32.AND P2, PT, R0, R9, PT ;  /* 0x000000090000720c */ /* 0x000fc60003f44070 */
[----:B------:R-:W-:Y:S01]  /*b110*/  IMAD R2, R0, R2, R8 ;  /* 0x0000000200027224 */ /* 0x000fe200078e0208 */
[----:B-----5:R-:W-:Y:S02]  /*b120*/  IABS R6, R41 ;  /* 0x0000002900067213 */ /* 0x020fe40000000000 */
[----:B------:R-:W-:Y:S01]  /*b130*/  IABS R7, R42 ;  /* 0x0000002a00077213 */ /* 0x000fe20000000000 */
[----:B------:R-:W-:Y:S01]  /*b140*/  @!P4 IMAD.IADD R10, R10, 0x1, -R0 ;  /* 0x000000010a0ac824 */ /* 0x000fe200078e0a00 */
[----:B------:R-:W-:Y:S01]  /*b150*/  ISETP.GT.U32.AND P0, PT, R0, R2, PT ;  /* 0x000000020000720c */ /* 0x000fe20003f04070 */
[----:B------:R-:W-:Y:S01]  /*b160*/  IMAD.HI.U32 R5, R4, R6, RZ ;  /* 0x0000000604057227 */ /* 0x000fe200078e00ff */
[----:B------:R-:W-:-:S03]  /*b170*/  ISETP.GT.U32.AND P4, PT, R0, R11, PT ;  /* 0x0000000b0000720c */ /* 0x000fc60003f84070 */
[----:B-1----:R-:W-:Y:S01]  /*b180*/  IMAD.HI.U32 R15, R4, R7, RZ ;  /* 0x00000007040f7227 */ /* 0x002fe200078e00ff */
[----:B------:R-:W-:-:S03]  /*b190*/  ISETP.GT.U32.AND P6, PT, R0, R10, PT ;  /* 0x0000000a0000720c */ /* 0x000fc60003fc4070 */
[----:B------:R-:W-:Y:S02]  /*b1a0*/  IMAD.MOV R5, RZ, RZ, -R5 ;  /* 0x000000ffff057224 */ /* 0x000fe400078e0a05 */
[----:B------:R-:W-:Y:S02]  /*b1b0*/  IMAD.MOV R15, RZ, RZ, -R15 ;  /* 0x000000ffff0f7224 */ /* 0x000fe400078e0a0f */
[--C-:B------:R-:W-:Y:S02]  /*b1c0*/  @!P5 IMAD.IADD R12, R12, 0x1, -R0.reuse ;  /* 0x000000010c0cd824 */ /* 0x100fe400078e0a00 */
[----:B------:R-:W-:Y:S01]  /*b1d0*/  @!P2 IMAD.IADD R9, R9, 0x1, -R0 ;  /* 0x000000010909a824 */ /* 0x000fe200078e0a00 */
[----:B------:R-:W-:Y:S01]  /*b1e0*/  ISETP.GE.AND P2, PT, R38, RZ, PT ;  /* 0x000000ff2600720c */ /* 0x000fe20003f46270 */
[C---:B------:R-:W-:Y:S01]  /*b1f0*/  IMAD R6, R0.reuse, R5, R6 ;  /* 0x0000000500067224 */ /* 0x040fe200078e0206 */
[----:B------:R-:W-:Y:S01]  /*b200*/  IABS R5, R40 ;  /* 0x0000002800057213 */ /* 0x000fe20000000000 */
[----:B------:R-:W-:-:S02]  /*b210*/  IMAD R7, R0, R15, R7 ;  /* 0x0000000f00077224 */ /* 0x000fc400078e0207 */
[----:B------:R-:W-:Y:S02]  /*b220*/  IMAD.MOV.U32 R38, RZ, RZ, R35 ;  /* 0x000000ffff267224 */ /* 0x000fe400078e0023 */
[----:B------:R-:W-:Y:S02]  /*b230*/  IMAD.MOV.U32 R35, RZ, RZ, R34 ;  /* 0x000000ffff237224 */ /* 0x000fe400078e0022 */
[----:B------:R-:W-:Y:S02]  /*b240*/  @!P0 IMAD.IADD R2, R2, 0x1, -R0 ;  /* 0x0000000102028824 */ /* 0x000fe400078e0a00 */
[----:B------:R-:W-:Y:S02]  /*b250*/  IMAD.MOV.U32 R15, RZ, RZ, R12 ;  /* 0x000000ffff0f7224 */ /* 0x000fe400078e000c */
[----:B------:R-:W-:Y:S02]  /*b260*/  IMAD.MOV.U32 R34, RZ, RZ, R33 ;  /* 0x000000ffff227224 */ /* 0x000fe400078e0021 */
[----:B------:R-:W-:Y:S01]  /*b270*/  @!P4 IMAD.IADD R11, R11, 0x1, -R0 ;  /* 0x000000010b0bc824 */ /* 0x000fe200078e0a00 */
[----:B------:R-:W-:Y:S01]  /*b280*/  ISETP.GE.AND P4, PT, R43, RZ, PT ;  /* 0x000000ff2b00720c */ /* 0x000fe20003f86270 */
[----:B------:R-:W-:Y:S01]  /*b290*/  IMAD.MOV.U32 R33, RZ, RZ, R32 ;  /* 0x000000ffff217224 */ /* 0x000fe200078e0020 */
[----:B------:R-:W-:Y:S01]  /*b2a0*/  ISETP.GE.AND P0, PT, R37, RZ, PT ;  /* 0x000000ff2500720c */ /* 0x000fe20003f06270 */
[----:B------:R-:W-:-:S02]  /*b2b0*/  IMAD.MOV.U32 R32, RZ, RZ, R22 ;  /* 0x000000ffff207224 */ /* 0x000fc400078e0016 */
[----:B0-----:R-:W-:Y:S01]  /*b2c0*/  IMAD.HI.U32 R14, R4, R5, RZ ;  /* 0x00000005040e7227 */ /* 0x001fe200078e00ff */
[----:B------:R-:W3:Y:S03]  /*b2d0*/  LDL.LU R22, [R1+0x1c0] ;  /* 0x0001c00001167983 */ /* 0x000ee60000300800 */
[----:B------:R-:W-:Y:S01]  /*b2e0*/  @!P3 IMAD.MOV R15, RZ, RZ, -R15 ;  /* 0x000000ffff0fb224 */ /* 0x000fe200078e0a0f */
[----:B------:R-:W-:Y:S01]  /*b2f0*/  ISETP.GT.U32.AND P3, PT, R0, R2, PT ;  /* 0x000000020000720c */ /* 0x000fe20003f64070 */
[----:B------:R-:W-:Y:S02]  /*b300*/  IMAD.MOV.U32 R37, RZ, RZ, R35 ;  /* 0x000000ffff257224 */ /* 0x000fe400078e0023 */
[----:B------:R-:W-:Y:S02]  /*b310*/  IMAD.MOV.U32 R35, RZ, RZ, R33 ;  /* 0x000000ffff237224 */ /* 0x000fe400078e0021 */
[----:B------:R-:W-:-:S02]  /*b320*/  @!P1 IMAD.MOV R11, RZ, RZ, -R11 ;  /* 0x000000ffff0b9224 */ /* 0x000fc400078e0a0b */
[----:B------:R-:W-:Y:S02]  /*b330*/  IMAD.MOV.U32 R33, RZ, RZ, R32 ;  /* 0x000000ffff217224 */ /* 0x000fe400078e0020 */
[----:B------:R-:W-:Y:S02]  /*b340*/  @!P6 IMAD.IADD R10, R10, 0x1, -R0 ;  /* 0x000000010a0ae824 */ /* 0x000fe400078e0a00 */
[----:B------:R-:W-:Y:S02]  /*b350*/  IMAD.MOV R14, RZ, RZ, -R14 ;  /* 0x000000ffff0e7224 */ /* 0x000fe400078e0a0e */
[----:B------:R-:W-:Y:S02]  /*b360*/  IMAD.MOV.U32 R32, RZ, RZ, R29 ;  /* 0x000000ffff207224 */ /* 0x000fe400078e001d */
[----:B------:R-:W4:Y:S01]  /*b370*/  LDL.LU R29, [R1+0x408] ;  /* 0x00040800011d7983 */ /* 0x000f220000300800 */
[----:B------:R-:W-:Y:S01]  /*b380*/  IABS R8, R39 ;  /* 0x0000002700087213 */ /* 0x000fe20000000000 */
[----:B------:R-:W-:-:S02]  /*b390*/  IMAD R5, R0, R14, R5 ;  /* 0x0000000e00057224 */ /* 0x000fc400078e0205 */
[----:B------:R-:W-:Y:S04]  /*b3a0*/  STL [R1+0x33c], R15 ;  /* 0x00033c0f01007387 */ /* 0x000fe80000100800 */
[----:B------:R0:W-:Y:S01]  /*b3b0*/  STL [R1+0x338], R11 ;  /* 0x0003380b01007387 */ /* 0x0001e20000100800 */
[----:B------:R-:W-:-:S04]  /*b3c0*/  IMAD.HI.U32 R13, R4, R8, RZ ;  /* 0x00000008040d7227 */ /* 0x000fc800078e00ff */
[----:B0-----:R-:W-:Y:S02]  /*b3d0*/  IMAD.MOV.U32 R11, RZ, RZ, R10 ;  /* 0x000000ffff0b7224 */ /* 0x001fe400078e000a */
[----:B------:R-:W-:Y:S02]  /*b3e0*/  @!P3 IMAD.IADD R2, R2, 0x1, -R0 ;  /* 0x000000010202b824 */ /* 0x000fe400078e0a00 */
[----:B------:R-:W-:Y:S01]  /*b3f0*/  @!P4 IMAD.MOV R11, RZ, RZ, -R11 ;  /* 0x000000ffff0bc224 */ /* 0x000fe200078e0a0b */
[----:B------:R-:W-:Y:S01]  /*b400*/  ISETP.GT.U32.AND P4, PT, R0, R5, PT ;  /* 0x000000050000720c */ /* 0x000fe20003f84070 */
[----:B------:R-:W-:Y:S02]  /*b410*/  IMAD.MOV R12, RZ, RZ, -R13 ;  /* 0x000000ffff0c7224 */ /* 0x000fe400078e0a0d */
[----:B------:R-:W-:Y:S02]  /*b420*/  IMAD.MOV.U32 R13, RZ, RZ, R2 ;  /* 0x000000ffff0d7224 */ /* 0x000fe400078e0002 */
[----:B------:R-:W-:-:S02]  /*b430*/  @!P2 IMAD.MOV R9, RZ, RZ, -R9 ;  /* 0x000000ffff09a224 */ /* 0x000fc400078e0a09 */
[----:B------:R-:W-:Y:S01]  /*b440*/  @!P0 IMAD.MOV R13, RZ, RZ, -R13 ;  /* 0x000000ffff0d8224 */ /* 0x000fe200078e0a0d */
[----:B------:R0:W-:Y:S04]  /*b450*/  STL [R1+0x334], R11 ;  /* 0x0003340b01007387 */ /* 0x0001e80000100800 */
[----:B------:R1:W-:Y:S01]  /*b460*/  STL [R1+0x330], R9 ;  /* 0x0003300901007387 */ /* 0x0003e20000100800 */
[----:B------:R-:W-:-:S03]  /*b470*/  @!P4 IMAD.IADD R5, R5, 0x1, -R0 ;  /* 0x000000010505c824 */ /* 0x000fc600078e0a00 */
[----:B------:R5:W-:Y:S01]  /*b480*/  STL [R1+0x32c], R13 ;  /* 0x00032c0d01007387 */ /* 0x000be20000100800 */
[----:B--2---:R-:W-:Y:S02]  /*b490*/  IABS R10, R36 ;  /* 0x00000024000a7213 */ /* 0x004fe40000000000 */
[----:B------:R-:W-:Y:S02]  /*b4a0*/  ISETP.GE.AND P4, PT, R36, RZ, PT ;  /* 0x000000ff2400720c */ /* 0x000fe40003f86270 */
[----:B------:R-:W2:Y:S01]  /*b4b0*/  LDL.LU R36, [R1+0x158] ;  /* 0x0001580001247983 */ /* 0x000ea20000300800 */
[C---:B------:R-:W-:Y:S02]  /*b4c0*/  ISETP.GT.U32.AND P5, PT, R0.reuse, R7, PT ;  /* 0x000000070000720c */ /* 0x040fe40003fa4070 */
[C---:B------:R-:W-:Y:S01]  /*b4d0*/  ISETP.GT.U32.AND P6, PT, R0.reuse, R6, PT ;  /* 0x000000060000720c */ /* 0x040fe20003fc4070 */
[C---:B------:R-:W-:Y:S01]  /*b4e0*/  IMAD R8, R0.reuse, R12, R8 ;  /* 0x0000000c00087224 */ /* 0x040fe200078e0208 */
[----:B0-----:R-:W-:Y:S01]  /*b4f0*/  IABS R11, R37 ;  /* 0x00000025000b7213 */ /* 0x001fe20000000000 */
[----:B------:R-:W3:Y:S03]  /*b500*/  LDL.LU R43, [R1+0x15c] ;  /* 0x00015c00012b7983 */ /* 0x000ee60000300800 */
[----:B------:R-:W-:-:S05]  /*b510*/  ISETP.GT.U32.AND P3, PT, R0, R8, PT ;  /* 0x000000080000720c */ /* 0x000fca0003f64070 */
[--C-:B------:R-:W-:Y:S02]  /*b520*/  @!P5 IMAD.IADD R7, R7, 0x1, -R0.reuse ;  /* 0x000000010707d824 */ /* 0x100fe400078e0a00 */
[----:B------:R-:W-:-:S03]  /*b530*/  @!P6 IMAD.IADD R6, R6, 0x1, -R0 ;  /* 0x000000010606e824 */ /* 0x000fc600078e0a00 */
[C---:B------:R-:W-:Y:S02]  /*b540*/  ISETP.GT.U32.AND P1, PT, R0.reuse, R7, PT ;  /* 0x000000070000720c */ /* 0x040fe40003f24070 */
[----:B------:R-:W-:Y:S01]  /*b550*/  ISETP.GT.U32.AND P6, PT, R0, R6, PT ;  /* 0x000000060000720c */ /* 0x000fe20003fc4070 */
[----:B------:R-:W-:Y:S01]  /*b560*/  IMAD.HI.U32 R12, R4, R10, RZ ;  /* 0x0000000a040c7227 */ /* 0x000fe200078e00ff */
[----:B------:R-:W-:-:S03]  /*b570*/  ISETP.GE.AND P5, PT, R42, RZ, PT ;  /* 0x000000ff2a00720c */ /* 0x000fc60003fa6270 */
[----:B------:R-:W-:Y:S01]  /*b580*/  @!P3 IMAD.IADD R8, R8, 0x1, -R0 ;  /* 0x000000010808b824 */ /* 0x000fe200078e0a00 */
[----:B------:R-:W-:Y:S01]  /*b590*/  ISETP.GT.U32.AND P3, PT, R0, R5, PT ;  /* 0x000000050000720c */ /* 0x000fe20003f64070 */
[----:B------:R-:W-:-:S04]  /*b5a0*/  IMAD.MOV R12, RZ, RZ, -R12 ;  /* 0x000000ffff0c7224 */ /* 0x000fc800078e0a0c */
[--C-:B------:R-:W-:Y:S02]  /*b5b0*/  @!P1 IMAD.IADD R7, R7, 0x1, -R0.reuse ;  /* 0x0000000107079824 */ /* 0x100fe400078e0a00 */
[----:B------:R-:W-:Y:S01]  /*b5c0*/  @!P6 IMAD.IADD R6, R6, 0x1, -R0 ;  /* 0x000000010606e824 */ /* 0x000fe200078e0a00 */
[----:B------:R-:W-:Y:S02]  /*b5d0*/  ISETP.GE.AND P6, PT, R39, RZ, PT ;  /* 0x000000ff2700720c */ /* 0x000fe40003fc6270 */
[----:B------:R-:W4:Y:S01]  /*b5e0*/  LDL.LU R39, [R1+0x160] ;  /* 0x0001600001277983 */ /* 0x000f220000300800 */
[----:B------:R-:W-:Y:S01]  /*b5f0*/  ISETP.GE.AND P2, PT, R41, RZ, PT ;  /* 0x000000ff2900720c */ /* 0x000fe20003f46270 */
[C---:B------:R-:W-:Y:S01]  /*b600*/  IMAD R10, R0.reuse, R12, R10 ;  /* 0x0000000c000a7224 */ /* 0x040fe200078e020a */
[----:B------:R-:W-:Y:S01]  /*b610*/  ISETP.GT.U32.AND P0, PT, R0, R8, PT ;  /* 0x000000080000720c */ /* 0x000fe20003f04070 */
[----:B------:R-:W-:Y:S01]  /*b620*/  IMAD.MOV.U32 R14, RZ, RZ, R7 ;  /* 0x000000ffff0e7224 */ /* 0x000fe200078e0007 */
[----:B------:R-:W-:Y:S01]  /*b630*/  ISETP.GE.AND P1, PT, R40, RZ, PT ;  /* 0x000000ff2800720c */ /* 0x000fe20003f26270 */
[----:B------:R-:W-:-:S02]  /*b640*/  IMAD.MOV.U32 R2, RZ, RZ, R11 ;  /* 0x000000ffff027224 */ /* 0x000fc400078e000b */
[----:B------:R-:W-:Y:S01]  /*b650*/  @!P5 IMAD.MOV R14, RZ, RZ, -R14 ;  /* 0x000000ffff0ed224 */ /* 0x000fe200078e0a0e */
[----:B------:R-:W-:Y:S01]  /*b660*/  ISETP.GT.U32.AND P5, PT, R0, R10, PT ;  /* 0x0000000a0000720c */ /* 0x000fe20003fa4070 */
[----:B------:R-:W-:Y:S01]  /*b670*/  IMAD.HI.U32 R7, R4, R2, RZ ;  /* 0x0000000204077227 */ /* 0x000fe200078e00ff */
[----:B-1----:R-:W-:-:S03]  /*b680*/  IABS R9, R38 ;  /* 0x0000002600097213 */ /* 0x002fc60000000000 */
[----:B------:R-:W-:Y:S01]  /*b690*/  @!P3 IMAD.IADD R5, R5, 0x1, -R0 ;  /* 0x000000010505b824 */ /* 0x000fe200078e0a00 */
[----:B------:R-:W-:Y:S01]  /*b6a0*/  ISETP.GE.AND P3, PT, R37, RZ, PT ;  /* 0x000000ff2500720c */ /* 0x000fe20003f66270 */
[----:B-----5:R-:W-:Y:S02]  /*b6b0*/  IMAD.MOV.U32 R13, RZ, RZ, R6 ;  /* 0x000000ffff0d7224 */ /* 0x020fe400078e0006 */
[----:B------:R-:W-:Y:S02]  /*b6c0*/  IMAD.MOV R6, RZ, RZ, -R7 ;  /* 0x000000ffff067224 */ /* 0x000fe400078e0a07 */
[----:B------:R-:W-:Y:S02]  /*b6d0*/  IMAD.MOV.U32 R37, RZ, RZ, R35 ;  /* 0x000000ffff257224 */ /* 0x000fe400078e0023 */
[----:B------:R-:W-:Y:S02]  /*b6e0*/  IMAD.MOV.U32 R35, RZ, RZ, R33 ;  /* 0x000000ffff237224 */ /* 0x000fe400078e0021 */
[----:B------:R-:W-:-:S02]  /*b6f0*/  @!P2 IMAD.MOV R13, RZ, RZ, -R13 ;  /* 0x000000ffff0da224 */ /* 0x000fc400078e0a0d */
[----:B------:R-:W-:Y:S01]  /*b700*/  IMAD.HI.U32 R11, R4, R9, RZ ;  /* 0x00000009040b7227 */ /* 0x000fe200078e00ff */
[----:B------:R-:W-:Y:S03]  /*b710*/  STL [R1+0x328], R14 ;  /* 0x0003280e01007387 */ /* 0x000fe60000100800 */
[----:B------:R-:W-:Y:S01]  /*b720*/  IMAD R6, R0, R6, R2 ;  /* 0x0000000600067224 */ /* 0x000fe200078e0202 */
[----:B------:R-:W-:Y:S01]  /*b730*/  IABS R2, R37 ;  /* 0x0000002500027213 */ /* 0x000fe20000000000 */
[----:B------:R-:W-:Y:S01]  /*b740*/  @!P0 IMAD.IADD R8, R8, 0x1, -R0 ;  /* 0x0000000108088824 */ /* 0x000fe200078e0a00 */
[----:B------:R-:W-:Y:S01]  /*b750*/  ISETP.GE.AND P0, PT, R37, RZ, PT ;  /* 0x000000ff2500720c */ /* 0x000fe20003f06270 */
[----:B------:R-:W-:Y:S02]  /*b760*/  @!P1 IMAD.MOV R5, RZ, RZ, -R5 ;  /* 0x000000ffff059224 */ /* 0x000fe400078e0a05 */
[----:B------:R-:W-:-:S02]  /*b770*/  IMAD.MOV.U32 R33, RZ, RZ, R24 ;  /* 0x000000ffff217224 */ /* 0x000fc400078e0018 */
[----:B------:R-:W-:Y:S01]  /*b780*/  IMAD.MOV.U32 R37, RZ, RZ, R35 ;  /* 0x000000ffff257224 */ /* 0x000fe200078e0023 */
[----:B------:R0:W-:Y:S01]  /*b790*/  STL [R1+0x324], R13 ;  /* 0x0003240d01007387 */ /* 0x0001e20000100800 */
[----:B------:R-:W-:Y:S02]  /*b7a0*/  IMAD.MOV.U32 R24, RZ, RZ, R19 ;  /* 0x000000ffff187224 */ /* 0x000fe400078e0013 */
[----:B------:R-:W-:Y:S02]  /*b7b0*/  IMAD.MOV R11, RZ, RZ, -R11 ;  /* 0x000000ffff0b7224 */ /* 0x000fe400078e0a0b */
[----:B------:R-:W-:Y:S02]  /*b7c0*/  IMAD.MOV.U32 R19, RZ, RZ, R16 ;  /* 0x000000ffff137224 */ /* 0x000fe400078e0010 */
[----:B------:R-:W-:Y:S01]  /*b7d0*/  @!P5 IMAD.IADD R10, R10, 0x1, -R0 ;  /* 0x000000010a0ad824 */ /* 0x000fe200078e0a00 */
[----:B------:R-:W5:Y:S01]  /*b7e0*/  LDL.LU R16, [R1+0x22c] ;  /* 0x00022c0001107983 */ /* 0x000f620000300800 */
[----:B------:R-:W-:Y:S01]  /*b7f0*/  IMAD.MOV.U32 R35, RZ, RZ, R34 ;  /* 0x000000ffff237224 */ /* 0x000fe200078e0022 */
[----:B------:R-:W-:-:S02]  /*b800*/  ISETP.GE.AND P5, PT, R37, RZ, PT ;  /* 0x000000ff2500720c */ /* 0x000fc40003fa6270 */
[----:B------:R-:W-:Y:S01]  /*b810*/  STL [R1+0x320], R5 ;  /* 0x0003200501007387 */ /* 0x000fe20000100800 */
[----:B0-----:R-:W-:Y:S01]  /*b820*/  IABS R13, R37 ;  /* 0x00000025000d7213 */ /* 0x001fe20000000000 */
[C---:B------:R-:W-:Y:S02]  /*b830*/  IMAD R7, R0.reuse, R11, R9 ;  /* 0x0000000b00077224 */ /* 0x040fe400078e0209 */
[----:B------:R-:W5:Y:S01]  /*b840*/  LDL.LU R34, [R1+0x180] ;  /* 0x0001800001227983 */ /* 0x000f620000300800 */
[----:B------:R-:W-:Y:S01]  /*b850*/  IMAD.MOV.U32 R14, RZ, RZ, R8 ;  /* 0x000000ffff0e7224 */ /* 0x000fe200078e0008 */
[C---:B------:R-:W-:Y:S02]  /*b860*/  ISETP.GT.U32.AND P1, PT, R0.reuse, R10, PT ;  /* 0x0000000a0000720c */ /* 0x040fe40003f24070 */
[----:B------:R-:W5:Y:S01]  /*b870*/  LDL.LU R37, [R1+0x164] ;  /* 0x0001640001257983 */ /* 0x000f620000300800 */
[----:B------:R-:W-:Y:S01]  /*b880*/  @!P6 IMAD.MOV R14, RZ, RZ, -R14 ;  /* 0x000000ffff0ee224 */ /* 0x000fe200078e0a0e */
[----:B------:R-:W-:Y:S01]  /*b890*/  ISETP.GT.U32.AND P6, PT, R0, R7, PT ;  /* 0x000000070000720c */ /* 0x000fe20003fc4070 */
[----:B------:R-:W-:Y:S01]  /*b8a0*/  IMAD.HI.U32 R11, R4, R2, RZ ;  /* 0x00000002040b7227 */ /* 0x000fe200078e00ff */
[----:B------:R-:W5:Y:S03]  /*b8b0*/  LDL.LU R42, [R1+0x168] ;  /* 0x00016800012a7983 */ /* 0x000f660000300800 */
[----:B------:R-:W-:Y:S01]  /*b8c0*/  IMAD.MOV R11, RZ, RZ, -R11 ;  /* 0x000000ffff0b7224 */ /* 0x000fe200078e0a0b */
[----:B------:R-:W5:Y:S03]  /*b8d0*/  LDL.LU R41, [R1+0x16c] ;  /* 0x00016c0001297983 */ /* 0x000f660000300800 */
[----:B------:R-:W-:-:S02]  /*b8e0*/  @!P1 IMAD.IADD R10, R10, 0x1, -R0 ;  /* 0x000000010a0a9824 */ /* 0x000fc400078e0a00 */
        /* <DEDUP_REMOVED lines=13> */
[----:B------:R-:W-:Y:S01]  /*b9c0*/  ISETP.GT.U32.AND P4, PT, R0, R6, PT ;  /* 0x000000060000720c */ /* 0x000fe20003f84070 */
        /* <DEDUP_REMOVED lines=25> */
[----:B------:R-:W-:Y:S01]  /*bb60*/  IMAD R12, R0, R14, R12 ;  /* 0x0000000e000c7224 */ /* 0x000fe200078e020c */
[----:B----4-:R-:W-:-:S05]  /*bb70*/  IABS R9, R39 ;  /* 0x0000002700097213 */ /* 0x010fca0000000000 */
[----:B------:R-:W-:-:S04]  /*bb80*/  IMAD.HI.U32 R8, R4, R9, RZ ;  /* 0x0000000904087227 */ /* 0x000fc800078e00ff */
[----:B------:R-:W-:-:S04]  /*bb90*/  IMAD.MOV R8, RZ, RZ, -R8 ;  /* 0x000000ffff087224 */ /* 0x000fc800078e0a08 */
[----:B------:R-:W-:-:S05]  /*bba0*/  IMAD R9, R0, R8, R9 ;  /* 0x0000000800097224 */ /* 0x000fca00078e0209 */
[C---:B------:R-:W-:Y:S01]  /*bbb0*/  ISETP.GT.U32.AND P6, PT, R0.reuse, R9, PT ;  /* 0x000000090000720c */ /* 0x040fe20003fc4070 */
[C---:B------:R-:W-:Y:S01]  /*bbc0*/  IMAD R5, R0.reuse, R11, R5 ;  /* 0x0000000b00057224 */ /* 0x040fe200078e0205 */
[----:B------:R-:W-:-:S04]  /*bbd0*/  ISETP.GT.U32.AND P2, PT, R0, R12, PT ;  /* 0x0000000c0000720c */ /* 0x000fc80003f44070 */
[----:B------:R-:W-:-:S07]  /*bbe0*/  ISETP.GT.U32.AND P4, PT, R0, R5, PT ;  /* 0x000000050000720c */ /* 0x000fce0003f84070 */
[--C-:B------:R-:W-:Y:S02]  /*bbf0*/  @!P6 IMAD.IADD R9, R9, 0x1, -R0.reuse ;  /* 0x000000010909e824 */ /* 0x100fe400078e0a00 */
[----:B------:R-:W-:-:S03]  /*bc00*/  @!P2 IMAD.IADD R12, R12, 0x1, -R0 ;  /* 0x000000010c0ca824 */ /* 0x000fc600078e0a00 */
[C---:B------:R-:W-:Y:S01]  /*bc10*/  ISETP.GT.U32.AND P3, PT, R0.reuse, R9, PT ;  /* 0x000000090000720c */ /* 0x040fe20003f64070 */
[----:B------:R-:W-:Y:S01]  /*bc20*/  @!P4 IMAD.IADD R5, R5, 0x1, -R0 ;  /* 0x000000010505c824 */ /* 0x000fe200078e0a00 */
[C---:B------:R-:W-:Y:S02]  /*bc30*/  ISETP.GT.U32.AND P2, PT, R0.reuse, R13, PT ;  /* 0x0000000d0000720c */ /* 0x040fe40003f44070 */
[----:B------:R-:W-:Y:S02]  /*bc40*/  ISETP.GT.U32.AND P4, PT, R0, R12, PT ;  /* 0x0000000c0000720c */ /* 0x000fe40003f84070 */
[----:B-----5:R-:W-:-:S05]  /*bc50*/  IABS R11, R37 ;  /* 0x00000025000b7213 */ /* 0x020fca0000000000 */
[----:B-1----:R-:W-:-:S04]  /*bc60*/  IMAD.HI.U32 R15, R4, R11, RZ ;  /* 0x0000000b040f7227 */ /* 0x002fc800078e00ff */
[----:B------:R-:W-:Y:S01]  /*bc70*/  IMAD.MOV R15, RZ, RZ, -R15 ;  /* 0x000000ffff0f7224 */ /* 0x000fe200078e0a0f */
[----:B------:R-:W-:-:S03]  /*bc80*/  IABS R10, R41 ;  /* 0x00000029000a7213 */ /* 0x000fc60000000000 */
[----:B------:R-:W-:Y:S01]  /*bc90*/  IMAD R11, R0, R15, R11 ;  /* 0x0000000f000b7224 */ /* 0x000fe200078e020b */
[----:B------:R-:W-:Y:S01]  /*bca0*/  IABS R8, R42 ;  /* 0x0000002a00087213 */ /* 0x000fe20000000000 */
[----:B------:R-:W-:-:S03]  /*bcb0*/  IMAD.HI.U32 R7, R4, R10, RZ ;  /* 0x0000000a04077227 */ /* 0x000fc600078e00ff */
[C---:B------:R-:W-:Y:S01]  /*bcc0*/  ISETP.GT.U32.AND P0, PT, R0.reuse, R11, PT ;  /* 0x0000000b0000720c */ /* 0x040fe20003f04070 */
[----:B------:R-:W-:Y:S01]  /*bcd0*/  IMAD.MOV R7, RZ, RZ, -R7 ;  /* 0x000000ffff077224 */ /* 0x000fe200078e0a07 */
[----:B------:R-:W-:Y:S01]  /*bce0*/  ISETP.GT.U32.AND P6, PT, R0, R5, PT ;  /* 0x000000050000720c */ /* 0x000fe20003fc4070 */
[----:B------:R-:W-:-:S04]  /*bcf0*/  IMAD.HI.U32 R14, R4, R8, RZ ;  /* 0x00000008040e7227 */ /* 0x000fc800078e00ff */
[----:B------:R-:W-:Y:S01]  /*bd00*/  @!P3 IMAD.IADD R9, R9, 0x1, -R0 ;  /* 0x000000010909b824 */ /* 0x000fe200078e0a00 */
[----:B------:R-:W-:Y:S01]  /*bd10*/  ISETP.GE.AND P3, PT, R39, RZ, PT ;  /* 0x000000ff2700720c */ /* 0x000fe20003f66270 */
[----:B------:R-:W-:Y:S02]  /*bd20*/  IMAD R10, R0, R7, R10 ;  /* 0x00000007000a7224 */ /* 0x000fe400078e020a */
[----:B------:R-:W-:Y:S01]  /*bd30*/  IMAD.MOV.U32 R39, RZ, RZ, R35 ;  /* 0x000000ffff277224 */ /* 0x000fe200078e0023 */
[----:B------:R-:W-:Y:S01]  /*bd40*/  IABS R7, R40 ;  /* 0x0000002800077213 */ /* 0x000fe20000000000 */
[----:B------:R-:W-:Y:S02]  /*bd50*/  IMAD.MOV R14, RZ, RZ, -R14 ;  /* 0x000000ffff0e7224 */ /* 0x000fe400078e0a0e */
[----:B------:R-:W-:Y:S02]  /*bd60*/  IMAD.MOV.U32 R35, RZ, RZ, R34 ;  /* 0x000000ffff237224 */ /* 0x000fe400078e0022 */
[----:B------:R-:W-:-:S02]  /*bd70*/  IMAD.MOV.U32 R34, RZ, RZ, R33 ;  /* 0x000000ffff227224 */ /* 0x000fc400078e0021 */
[----:B------:R-:W-:Y:S02]  /*bd80*/  @!P2 IMAD.IADD R13, R13, 0x1, -R0 ;  /* 0x000000010d0da824 */ /* 0x000fe400078e0a00 */
[----:B------:R-:W-:Y:S02]  /*bd90*/  IMAD.MOV.U32 R33, RZ, RZ, R32 ;  /* 0x000000ffff217224 */ /* 0x000fe400078e0020 */
[--C-:B------:R-:W-:Y:S01]  /*bda0*/  @!P4 IMAD.IADD R12, R12, 0x1, -R0.reuse ;  /* 0x000000010c0cc824 */ /* 0x100fe200078e0a00 */
        /* <DEDUP_REMOVED lines=39> */
[----:B------:R-:W5:Y:S02]  /*c020*/  LDL.LU R43, [R1+0x190] ;  /* 0x00019000012b7983 */ /* 0x000f640000300800 */
        /* <DEDUP_REMOVED lines=14> */
[----:B-1----:R-:W-:Y:S01]  /*c110*/  IMAD.MOV.U32 R11, RZ, RZ, R8 ;  /* 0x000000ffff0b7224 */ /* 0x002fe200078e0008 */
[----:B------:R-:W-:Y:S01]  /*c120*/  ISETP.GT.U32.AND P0, PT, R0, R6, PT ;  /* 0x000000060000720c */ /* 0x000fe20003f04070 */
[----:B------:R-:W-:Y:S01]  /*c130*/  @!P6 IMAD.IADD R10, R10, 0x1, -R0 ;  /* 0x000000010a0ae824 */ /* 0x000fe200078e0a00 */
[----:B------:R-:W-:Y:S01]  /*c140*/  ISETP.GE.AND P1, PT, R40, RZ, PT ;  /* 0x000000ff2800720c */ /* 0x000fe20003f26270 */
[----:B------:R-:W-:Y:S01]  /*c150*/  @!P2 IMAD.MOV R11, RZ, RZ, -R11 ;  /* 0x000000ffff0ba224 */ /* 0x000fe200078e0a0b */
[----:B------:R-:W-:-:S02]  /*c160*/  ISETP.GT.U32.AND P2, PT, R0, R5, PT ;  /* 0x000000050000720c */ /* 0x000fc40003f44070 */
[----:B------:R-:W-:Y:S02]  /*c170*/  ISETP.GE.AND P6, PT, R38, RZ, PT ;  /* 0x000000ff2600720c */ /* 0x000fe40003fc6270 */
[----:B------:R-:W3:Y:S01]  /*c180*/  LDL.LU R38, [R1+0x194] ;  /* 0x0001940001267983 */ /* 0x000ee20000300800 */
        /* <DEDUP_REMOVED lines=13> */
[----:B------:R-:W-:Y:S02]  /*c260*/  IMAD.MOV.U32 R33, RZ, RZ, R24 ;  /* 0x000000ffff217224 */ /* 0x000fe400078e0018 */
[----:B------:R-:W-:Y:S01]  /*c270*/  @!P1 IMAD.MOV R7, RZ, RZ, -R7 ;  /* 0x000000ffff079224 */ /* 0x000fe200078e0a07 */
[----:B------:R-:W-:Y:S01]  /*c280*/  STL [R1+0x300], R11 ;  /* 0x0003000b01007387 */ /* 0x000fe20000100800 */
[----:B------:R-:W-:-:S02]  /*c290*/  IMAD.MOV R9, RZ, RZ, -R9 ;  /* 0x000000ffff097224 */ /* 0x000fc400078e0a09 */
[----:B------:R-:W-:Y:S02]  /*c2a0*/  IMAD.MOV.U32 R24, RZ, RZ, R21 ;  /* 0x000000ffff187224 */ /* 0x000fe400078e0015 */
[----:B------:R-:W-:Y:S02]  /*c2b0*/  @!P2 IMAD.IADD R5, R5, 0x1, -R0 ;  /* 0x000000010505a824 */ /* 0x000fe400078e0a00 */
[----:B------:R-:W-:Y:S01]  /*c2c0*/  IMAD.MOV.U32 R37, RZ, RZ, R35 ;  /* 0x000000ffff257224 */ /* 0x000fe200078e0023 */
[----:B------:R-:W-:Y:S01]  /*c2d0*/  STL [R1+0x2f4], R10 ;  /* 0x0002f40a01007387 */ /* 0x000fe20000100800 */
[----:B------:R-:W-:Y:S02]  /*c2e0*/  IMAD.MOV.U32 R21, RZ, RZ, R48 ;  /* 0x000000ffff157224 */ /* 0x000fe400078e0030 */
[----:B------:R-:W-:Y:S02]  /*c2f0*/  IMAD.MOV.U32 R48, RZ, RZ, R52 ;  /* 0x000000ffff307224 */ /* 0x000fe400078e0034 */
[----:B------:R-:W4:Y:S01]  /*c300*/  LDL.LU R52, [R1+0x4b4] ;  /* 0x0004b40001347983 */ /* 0x000f220000300800 */
[C---:B------:R-:W-:Y:S01]  /*c310*/  IMAD R14, R0.reuse, R8, R14 ;  /* 0x00000008000e7224 */ /* 0x040fe200078e020e */
[----:B------:R-:W-:Y:S01]  /*c320*/  ISETP.GE.AND P2, PT, R37, RZ, PT ;  /* 0x000000ff2500720c */ /* 0x000fe20003f46270 */
[C---:B------:R-:W-:Y:S01]  /*c330*/  IMAD R2, R0.reuse, R9, R2 ;  /* 0x0000000900027224 */ /* 0x040fe200078e0202 */
[----:B------:R0:W-:Y:S01]  /*c340*/  STL [R1+0x2fc], R7 ;  /* 0x0002fc0701007387 */ /* 0x0001e20000100800 */
[----:B------:R-:W-:Y:S01]  /*c350*/  IMAD.MOV.U32 R35, RZ, RZ, R34 ;  /* 0x000000ffff237224 */ /* 0x000fe200078e0022 */
[----:B------:R-:W-:Y:S01]  /*c360*/  IABS R12, R37 ;  /* 0x00000025000c7213 */ /* 0x000fe20000000000 */
[----:B------:R-:W-:Y:S01]  /*c370*/  IMAD.MOV.U32 R8, RZ, RZ, R6 ;  /* 0x000000ffff087224 */ /* 0x000fe200078e0006 */
[----:B------:R-:W4:Y:S01]  /*c380*/  LDL.LU R34, [R1+0x1b8] ;  /* 0x0001b80001227983 */ /* 0x000f220000300800 */
[----:B------:R-:W-:-:S03]  /*c390*/  ISETP.GT.U32.AND P1, PT, R0, R5, PT ;  /* 0x000000050000720c */ /* 0x000fc60003f24070 */
[----:B------:R-:W4:Y:S01]  /*c3a0*/  LDL.LU R37, [R1+0x19c] ;  /* 0x00019c0001257983 */ /* 0x000f220000300800 */
[----:B------:R-:W-:Y:S01]  /*c3b0*/  @!P6 IMAD.MOV R8, RZ, RZ, -R8 ;  /* 0x000000ffff08e224 */ /* 0x000fe200078e0a08 */
[----:B------:R-:W-:Y:S01]  /*c3c0*/  ISETP.GT.U32.AND P6, PT, R0, R2, PT ;  /* 0x000000020000720c */ /* 0x000fe20003fc4070 */
[----:B0-----:R-:W-:Y:S01]  /*c3d0*/  IMAD.HI.U32 R7, R4, R13, RZ ;  /* 0x0000000d04077227 */ /* 0x001fe200078e00ff */
[----:B------:R-:W4:Y:S03]  /*c3e0*/  LDL.LU R42, [R1+0x1a0] ;  /* 0x0001a000012a7983 */ /* 0x000f260000300800 */
[----:B------:R-:W-:Y:S01]  /*c3f0*/  IMAD.MOV R7, RZ, RZ, -R7 ;  /* 0x000000ffff077224 */ /* 0x000fe200078e0a07 */
[----:B------:R-:W4:Y:S02]  /*c400*/  LDL.LU R41, [R1+0x1a4] ;  /* 0x0001a40001297983 */ /* 0x000f240000300800 */
[----:B------:R-:W-:-:S02]  /*c410*/  @!P1 IMAD.IADD R5, R5, 0x1, -R0 ;  /* 0x0000000105059824 */ /* 0x000fc400078e0a00 */
[C---:B------:R-:W-:Y:S01]  /*c420*/  IMAD R13, R0.reuse, R7, R13 ;  /* 0x00000007000d7224 */ /* 0x040fe200078e020d */
[----:B------:R-:W-:Y:S01]  /*c430*/  ISETP.GT.U32.AND P1, PT, R0, R14, PT ;  /* 0x0000000e0000720c */ /* 0x000fe20003f24070 */
[----:B------:R-:W-:Y:S02]  /*c440*/  IMAD.MOV.U32 R15, RZ, RZ, R5 ;  /* 0x000000ffff0f7224 */ /* 0x000fe400078e0005 */
[----:B------:R-:W-:Y:S01]  /*c450*/  @!P6 IMAD.IADD R2, R2, 0x1, -R0 ;  /* 0x000000010202e824 */ /* 0x000fe200078e0a00 */
[----:B------:R-:W-:Y:S01]  /*c460*/  ISETP.GT.U32.AND P6, PT, R0, R13, PT ;  /* 0x0000000d0000720c */ /* 0x000fe20003fc4070 */
[----:B------:R-:W-:Y:S01]  /*c470*/  @!P4 IMAD.MOV R15, RZ, RZ, -R15 ;  /* 0x000000ffff0fc224 */ /* 0x000fe200078e0a0f */
[----:B------:R0:W-:Y:S01]  /*c480*/  STL [R1+0x2f8], R8 ;  /* 0x0002f80801007387 */ /* 0x0001e20000100800 */
[----:B------:R-:W-:-:S03]  /*c490*/  ISETP.GE.AND P3, PT, R39, RZ, PT ;  /* 0x000000ff2700720c */ /* 0x000fc60003f66270 */
[----:B------:R1:W-:Y:S04]  /*c4a0*/  STL [R1+0x2e0], R15 ;  /* 0x0002e00f01007387 */ /* 0x0003e80000100800 */
[----:B------:R-:W4:Y:S01]  /*c4b0*/  LDL.LU R40, [R1+0x1a8] ;  /* 0x0001a80001287983 */ /* 0x000f220000300800 */
[--C-:B------:R-:W-:Y:S01]  /*c4c0*/  @!P1 IMAD.IADD R14, R14, 0x1, -R0.reuse ;  /* 0x000000010e0e9824 */ /* 0x100fe200078e0a00 */
[----:B------:R-:W-:Y:S01]  /*c4d0*/  ISETP.GT.U32.AND P1, PT, R0, R2, PT ;  /* 0x000000020000720c */ /* 0x000fe20003f24070 */
[----:B------:R-:W-:Y:S01]  /*c4e0*/  IMAD.HI.U32 R6, R4, R12, RZ ;  /* 0x0000000c04067227 */ /* 0x000fe200078e00ff */
[----:B------:R-:W4:Y:S03]  /*c4f0*/  LDL.LU R39, [R1+0x1ac] ;  /* 0x0001ac0001277983 */ /* 0x000f260000300800 */
        /* <DEDUP_REMOVED lines=20> */
[----:B-----5:R-:W-:Y:S01]  /*c640*/  IABS R10, R43 ;  /* 0x0000002b000a7213 */ /* 0x020fe20000000000 */
[----:B0-----:R-:W-:-:S04]  /*c650*/  IMAD.HI.U32 R8, R4, R11, RZ ;  /* 0x0000000b04087227 */ /* 0x001fc800078e00ff */
[----:B------:R-:W-:-:S04]  /*c660*/  IMAD.HI.U32 R7, R4, R10, RZ ;  /* 0x0000000a04077227 */ /* 0x000fc800078e00ff */
[----:B------:R-:W-:Y:S02]  /*c670*/  IMAD.MOV R7, RZ, RZ, -R7 ;  /* 0x000000ffff077224 */ /* 0x000fe400078e0a07 */
[----:B------:R-:W-:Y:S02]  /*c680*/  IMAD.MOV R8, RZ, RZ, -R8 ;  /* 0x000000ffff087224 */ /* 0x000fe400078e0a08 */
[C---:B------:R-:W-:Y:S02]  /*c690*/  IMAD R10, R0.reuse, R7, R10 ;  /* 0x00000007000a7224 */ /* 0x040fe400078e020a */
[----:B------:R-:W-:-:S03]  /*c6a0*/  IMAD R11, R0, R8, R11 ;  /* 0x00000008000b7224 */ /* 0x000fc600078e020b */
[C---:B------:R-:W-:Y:S02]  /*c6b0*/  ISETP.GT.U32.AND P4, PT, R0.reuse, R10, PT ;  /* 0x0000000a0000720c */ /* 0x040fe40003f84070 */
[----:B------:R-:W-:Y:S02]  /*c6c0*/  ISETP.GT.U32.AND P3, PT, R0, R11, PT ;  /* 0x0000000b0000720c */ /* 0x000fe40003f64070 */
[----:B---3--:R-:W-:-:S05]  /*c6d0*/  IABS R9, R38 ;  /* 0x0000002600097213 */ /* 0x008fca0000000000 */
[----:B------:R-:W-:-:S04]  /*c6e0*/  IMAD.HI.U32 R6, R4, R9, RZ ;  /* 0x0000000904067227 */ /* 0x000fc800078e00ff */
[----:B------:R-:W-:-:S04]  /*c6f0*/  IMAD.MOV R6, RZ, RZ, -R6 ;  /* 0x000000ffff067224 */ /* 0x000fc800078e0a06 */
[----:B------:R-:W-:-:S05]  /*c700*/  IMAD R9, R0, R6, R9 ;  /* 0x0000000600097224 */ /* 0x000fca00078e0209 */
[----:B------:R-:W-:Y:S01]  /*c710*/  ISETP.GT.U32.AND P6, PT, R0, R9, PT ;  /* 0x000000090000720c */ /* 0x000fe20003fc4070 */
[--C-:B------:R-:W-:Y:S02]  /*c720*/  @!P4 IMAD.IADD R10, R10, 0x1, -R0.reuse ;  /* 0x000000010a0ac824 */ /* 0x100fe400078e0a00 */
[----:B------:R-:W-:Y:S01]  /*c730*/  @!P3 IMAD.IADD R11, R11, 0x1, -R0 ;  /* 0x000000010b0bb824 */ /* 0x000fe200078e0a00 */
[C---:B------:R-:W-:Y:S02]  /*c740*/  ISETP.GT.U32.AND P3, PT, R0.reuse, R12, PT ;  /* 0x0000000c0000720c */ /* 0x040fe40003f64070 */
[C---:B------:R-:W-:Y:S02]  /*c750*/  ISETP.GT.U32.AND P5, PT, R0.reuse, R10, PT ;  /* 0x0000000a0000720c */ /* 0x040fe40003fa4070 */
[----:B------:R-:W-:-:S05]  /*c760*/  ISETP.GT.U32.AND P4, PT, R0, R11, PT ;  /* 0x0000000b0000720c */ /* 0x000fca0003f84070 */
[----:B------:R-:W-:Y:S01]  /*c770*/  @!P6 IMAD.IADD R9, R9, 0x1, -R0 ;  /* 0x000000010909e824 */ /* 0x000fe200078e0a00 */
[----:B----4-:R-:W-:-:S05]  /*c780*/  IABS R8, R37 ;  /* 0x0000002500087213 */ /* 0x010fca0000000000 */
[----:B------:R-:W-:Y:S01]  /*c790*/  IMAD.HI.U32 R2, R4, R8, RZ ;  /* 0x0000000804027227 */ /* 0x000fe200078e00ff */
[----:B------:R-:W-:-:S03]  /*c7a0*/  IABS R6, R41 ;  /* 0x0000002900067213 */ /* 0x000fc60000000000 */
[----:B------:R-:W-:-:S04]  /*c7b0*/  IMAD.MOV R2, RZ, RZ, -R2 ;  /* 0x000000ffff027224 */ /* 0x000fc800078e0a02 */
[----:B------:R-:W-:Y:S02]  /*c7c0*/  IMAD R2, R0, R2, R8 ;  /* 0x0000000200027224 */ /* 0x000fe400078e0208 */
[----:B------:R-:W-:Y:S01]  /*c7d0*/  IMAD.HI.U32 R5, R4, R6, RZ ;  /* 0x0000000604057227 */ /* 0x000fe200078e00ff */
[----:B------:R-:W-:Y:S02]  /*c7e0*/  IABS R7, R42 ;  /* 0x0000002a00077213 */ /* 0x000fe40000000000 */
[C---:B------:R-:W-:Y:S01]  /*c7f0*/  ISETP.GT.U32.AND P0, PT, R0.reuse, R2, PT ;  /* 0x000000020000720c */ /* 0x040fe20003f04070 */
[----:B------:R-:W-:Y:S01]  /*c800*/  IMAD.MOV R5, RZ, RZ, -R5 ;  /* 0x000000ffff057224 */ /* 0x000fe200078e0a05 */
[----:B------:R-:W-:Y:S01]  /*c810*/  ISETP.GT.U32.AND P6, PT, R0, R9, PT ;  /* 0x000000090000720c */ /* 0x000fe20003fc4070 */
[----:B-1----:R-:W-:-:S04]  /*c820*/  IMAD.HI.U32 R15, R4, R7, RZ ;  /* 0x00000007040f7227 */ /* 0x002fc800078e00ff */
[----:B------:R-:W-:Y:S02]  /*c830*/  IMAD R8, R0, R5, R6 ;  /* 0x0000000500087224 */ /* 0x000fe400078e0206 */
[----:B------:R-:W-:Y:S01]  /*c840*/  IMAD.MOV R15, RZ, RZ, -R15 ;  /* 0x000000ffff0f7224 */ /* 0x000fe200078e0a0f */
[----:B------:R-:W-:Y:S01]  /*c850*/  IABS R6, R40 ;  /* 0x0000002800067213 */ /* 0x000fe20000000000 */
[--C-:B------:R-:W-:Y:S02]  /*c860*/  @!P3 IMAD.IADD R12, R12, 0x1, -R0.reuse ;  /* 0x000000010c0cb824 */ /* 0x100fe400078e0a00 */
[--C-:B------:R-:W-:Y:S01]  /*c870*/  @!P5 IMAD.IADD R10, R10, 0x1, -R0.reuse ;  /* 0x000000010a0ad824 */ /* 0x100fe200078e0a00 */
[C---:B------:R-:W-:Y:S01]  /*c880*/  ISETP.GT.U32.AND P5, PT, R0.reuse, R8, PT ;  /* 0x000000080000720c */ /* 0x040fe20003fa4070 */
        /* <DEDUP_REMOVED lines=19> */
[----:B------:R-:W-:Y:S02]  /*c9c0*/  IMAD.MOV R12, RZ, RZ, -R13 ;  /* 0x000000ffff0c7224 */ /* 0x000fe400078e0a0d */
[----:B------:R-:W-:Y:S02]  /*c9d0*/  IMAD R6, R0, R14, R6 ;  /* 0x0000000e00067224 */ /* 0x000fe400078e0206 */
[----:B------:R-:W-:Y:S02]  /*c9e0*/  IMAD.MOV.U32 R13, RZ, RZ, R10 ;  /* 0x000000ffff0d7224 */ /* 0x000fe400078e000a */
[----:B------:R-:W-:Y:S02]  /*c9f0*/  IMAD.MOV.U32 R37, RZ, RZ, R35 ;  /* 0x000000ffff257224 */ /* 0x000fe400078e0023 */
[----:B------:R-:W-:Y:S02]  /*ca00*/  IMAD.MOV.U32 R35, RZ, RZ, R33 ;  /* 0x000000ffff237224 */ /* 0x000fe400078e0021 */
[----:B------:R-:W-:-:S02]  /*ca10*/  @!P5 IMAD.IADD R8, R8, 0x1, -R0 ;  /* 0x000000010808d824 */ /* 0x000fc400078e0a00 */
[----:B------:R-:W-:Y:S02]  /*ca20*/  IMAD.MOV.U32 R33, RZ, RZ, R32 ;  /* 0x000000ffff217224 */ /* 0x000fe400078e0020 */
[----:B------:R-:W-:Y:S02]  /*ca30*/  @!P1 IMAD.MOV R11, RZ, RZ, -R11 ;  /* 0x000000ffff0b9224 */ /* 0x000fe400078e0a0b */
[----:B------:R-:W-:Y:S02]  /*ca40*/  IMAD.MOV.U32 R22, RZ, RZ, R20 ;  /* 0x000000ffff167224 */ /* 0x000fe400078e0014 */
[----:B------:R-:W-:Y:S01]  /*ca50*/  IMAD.MOV.U32 R32, RZ, RZ, R47 ;  /* 0x000000ffff207224 */ /* 0x000fe200078e002f */
[----:B------:R-:W3:Y:S01]  /*ca60*/  LDL.LU R20, [R1+0x230] ;  /* 0x0002300001147983 */ /* 0x000ee20000300800 */
[----:B------:R-:W-:Y:S01]  /*ca70*/  @!P4 IMAD.MOV R13, RZ, RZ, -R13 ;  /* 0x000000ffff0dc224 */ /* 0x000fe200078e0a0d */
[C---:B------:R-:W-:Y:S01]  /*ca80*/  ISETP.GT.U32.AND P4, PT, R0.reuse, R6, PT ;  /* 0x000000060000720c */ /* 0x040fe20003f84070 */
[----:B------:R-:W-:Y:S01]  /*ca90*/  IMAD.MOV.U32 R47, RZ, RZ, R27 ;  /* 0x000000ffff2f7224 */ /* 0x000fe200078e001b */
[----:B------:R-:W-:Y:S01]  /*caa0*/  ISETP.GT.U32.AND P5, PT, R0, R8, PT ;  /* 0x000000080000720c */ /* 0x000fe20003fa4070 */
[----:B------:R-:W4:Y:S01]  /*cab0*/  LDL.LU R27, [R1+0x47c] ;  /* 0x00047c00011b7983 */ /* 0x000f220000300800 */
[----:B------:R-:W-:-:S03]  /*cac0*/  @!P2 IMAD.IADD R2, R2, 0x1, -R0 ;  /* 0x000000010202a824 */ /* 0x000fc600078e0a00 */
[----:B------:R-:W-:Y:S04]  /*cad0*/  STL [R1+0x2d4], R15 ;  /* 0x0002d40f01007387 */ /* 0x000fe80000100800 */
[----:B------:R0:W-:Y:S01]  /*cae0*/  STL [R1+0x2d0], R11 ;  /* 0x0002d00b01007387 */ /* 0x0001e20000100800 */
[----:B------:R-:W-:Y:S02]  /*caf0*/  @!P0 IMAD.MOV R2, RZ, RZ, -R2 ;  /* 0x000000ffff028224 */ /* 0x000fe400078e0a02 */
[----:B0-----:R-:W-:-:S04]  /*cb00*/  IMAD.MOV.U32 R11, RZ, RZ, R9 ;  /* 0x000000ffff0b7224 */ /* 0x001fc800078e0009 */
[----:B------:R-:W-:Y:S01]  /*cb10*/  @!P6 IMAD.MOV R11, RZ, RZ, -R11 ;  /* 0x000000ffff0be224 */ /* 0x000fe200078e0a0b */
[----:B------:R0:W-:Y:S01]  /*cb20*/  STL [R1+0x2cc], R13 ;  /* 0x0002cc0d01007387 */ /* 0x0001e20000100800 */
[----:B------:R-:W-:-:S03]  /*cb30*/  @!P4 IMAD.IADD R6, R6, 0x1, -R0 ;  /* 0x000000010606c824 */ /* 0x000fc600078e0a00 */
[----:B------:R1:W-:Y:S01]  /*cb40*/  STL [R1+0x2c8], R11 ;  /* 0x0002c80b01007387 */ /* 0x0003e20000100800 */
[----:B------:R-:W-:Y:S01]  /*cb50*/  @!P5 IMAD.IADD R8, R8, 0x1, -R0 ;  /* 0x000000010808d824 */ /* 0x000fe200078e0a00 */
[----:B------:R-:W-:Y:S02]  /*cb60*/  ISETP.GE.AND P5, PT, R39, RZ, PT ;  /* 0x000000ff2700720c */ /* 0x000fe40003fa6270 */
[----:B------:R5:W-:Y:S01]  /*cb70*/  STL [R1+0x2c4], R2 ;  /* 0x0002c40201007387 */ /* 0x000be20000100800 */
[C---:B------:R-:W-:Y:S01]  /*cb80*/  ISETP.GT.U32.AND P3, PT, R0.reuse, R7, PT ;  /* 0x000000070000720c */ /* 0x040fe20003f64070 */
[----:B------:R-:W-:-:S05]  /*cb90*/  IMAD R9, R0, R12, R5 ;  /* 0x0000000c00097224 */ /* 0x000fca00078e0205 */
[----:B------:R-:W-:-:S07]  /*cba0*/  ISETP.GT.U32.AND P2, PT, R0, R9, PT ;  /* 0x000000090000720c */ /* 0x000fce0003f44070 */
[----:B------:R-:W-:-:S05]  /*cbb0*/  @!P3 IMAD.IADD R7, R7, 0x1, -R0 ;  /* 0x000000010707b824 */ /* 0x000fca00078e0a00 */
[C---:B------:R-:W-:Y:S01]  /*cbc0*/  ISETP.GT.U32.AND P1, PT, R0.reuse, R7, PT ;  /* 0x000000070000720c */ /* 0x040fe20003f24070 */
[----:B------:R-:W-:Y:S01]  /*cbd0*/  @!P2 IMAD.IADD R9, R9, 0x1, -R0 ;  /* 0x000000010909a824 */ /* 0x000fe200078e0a00 */
[----:B------:R-:W-:Y:S02]  /*cbe0*/  ISETP.GT.U32.AND P2, PT, R0, R6, PT ;  /* 0x000000060000720c */ /* 0x000fe40003f44070 */
[----:B------:R-:W-:Y:S02]  /*cbf0*/  ISETP.GE.AND P3, PT, R42, RZ, PT ;  /* 0x000000ff2a00720c */ /* 0x000fe40003f66270 */
[----:B------:R-:W-:Y:S02]  /*cc00*/  ISETP.GE.AND P6, PT, R41, RZ, PT ;  /* 0x000000ff2900720c */ /* 0x000fe40003fc6270 */
[----:B------:R-:W-:-:S05]  /*cc10*/  ISETP.GT.U32.AND P0, PT, R0, R9, PT ;  /* 0x000000090000720c */ /* 0x000fca0003f04070 */
[----:B------:R-:W-:Y:S01]  /*cc20*/  @!P1 IMAD.IADD R7, R7, 0x1, -R0 ;  /* 0x0000000107079824 */ /* 0x000fe200078e0a00 */
[----:B------:R-:W-:-:S03]  /*cc30*/  ISETP.GE.AND P1, PT, R40, RZ, PT ;  /* 0x000000ff2800720c */ /* 0x000fc60003f26270 */
[----:B0-----:R-:W-:Y:S02]  /*cc40*/  IMAD.MOV.U32 R13, RZ, RZ, R7 ;  /* 0x000000ffff0d7224 */ /* 0x001fe400078e0007 */
[----:B------:R-:W-:Y:S01]  /*cc50*/  @!P2 IMAD.IADD R6, R6, 0x1, -R0 ;  /* 0x000000010606a824 */ /* 0x000fe200078e0a00 */
[----:B------:R-:W-:Y:S02]  /*cc60*/  ISETP.GE.AND P2, PT, R37, RZ, PT ;  /* 0x000000ff2500720c */ /* 0x000fe40003f46270 */
[----:B--2---:R-:W-:Y:S02]  /*cc70*/  IABS R10, R36 ;  /* 0x00000024000a7213 */ /* 0x004fe40000000000 */
[----:B------:R-:W-:Y:S02]  /*cc80*/  ISETP.GE.AND P4, PT, R36, RZ, PT ;  /* 0x000000ff2400720c */ /* 0x000fe40003f86270 */
[----:B------:R-:W2:Y:S04]  /*cc90*/  LDL.LU R36, [R1+0x1c4] ;  /* 0x0001c40001247983 */ /* 0x000ea80000300800 */
[----:B------:R-:W2:Y:S04]  /*cca0*/  LDL.LU R43, [R1+0x1cc] ;  /* 0x0001cc00012b7983 */ /* 0x000ea80000300800 */
[----:B------:R-:W2:Y:S01]  /*ccb0*/  LDL.LU R39, [R1+0x1d0] ;  /* 0x0001d00001277983 */ /* 0x000ea20000300800 */
[----:B------:R-:W-:Y:S01]  /*ccc0*/  IMAD.MOV.U32 R5, RZ, RZ, R10 ;  /* 0x000000ffff057224 */ /* 0x000fe200078e000a */
[----:B------:R-:W-:Y:S01]  /*ccd0*/  IABS R10, R37 ;  /* 0x00000025000a7213 */ /* 0x000fe20000000000 */
[----:B------:R-:W-:-:S04]  /*cce0*/  @!P3 IMAD.MOV R13, RZ, RZ, -R13 ;  /* 0x000000ffff0db224 */ /* 0x000fc800078e0a0d */
[----:B------:R-:W-:-:S04]  /*ccf0*/  IMAD.HI.U32 R7, R4, R10, RZ ;  /* 0x0000000a04077227 */ /* 0x000fc800078e00ff */
[----:B------:R-:W-:Y:S02]  /*cd00*/  IMAD.MOV R7, RZ, RZ, -R7 ;  /* 0x000000ffff077224 */ /* 0x000fe400078e0a07 */
[----:B------:R-:W-:Y:S02]  /*cd10*/  @!P6 IMAD.MOV R8, RZ, RZ, -R8 ;  /* 0x000000ffff08e224 */ /* 0x000fe400078e0a08 */
[----:B------:R-:W-:Y:S02]  /*cd20*/  IMAD.MOV.U32 R37, RZ, RZ, R35 ;  /* 0x000000ffff257224 */ /* 0x000fe400078e0023 */
[----:B------:R-:W-:Y:S02]  /*cd30*/  IMAD.MOV.U32 R35, RZ, RZ, R33 ;  /* 0x000000ffff237224 */ /* 0x000fe400078e0021 */
[----:B------:R-:W-:Y:S01]  /*cd40*/  @!P1 IMAD.MOV R6, RZ, RZ, -R6 ;  /* 0x000000ffff069224 */ /* 0x000fe200078e0a06 */
[----:B------:R0:W-:Y:S01]  /*cd50*/  STL [R1+0x2c0], R13 ;  /* 0x0002c00d01007387 */ /* 0x0001e20000100800 */
[----:B------:R-:W-:-:S02]  /*cd60*/  IMAD.MOV.U32 R33, RZ, RZ, R24 ;  /* 0x000000ffff217224 */ /* 0x000fc400078e0018 */
[----:B------:R-:W-:Y:S01]  /*cd70*/  IMAD.MOV.U32 R24, RZ, RZ, R29 ;  /* 0x000000ffff187224 */ /* 0x000fe200078e001d */
[----:B------:R-:W-:Y:S01]  /*cd80*/  STL [R1+0x2bc], R8 ;  /* 0x0002bc0801007387 */ /* 0x000fe20000100800 */
[----:B------:R-:W-:Y:S01]  /*cd90*/  IMAD R10, R0, R7, R10 ;  /* 0x00000007000a7224 */ /* 0x000fe200078e020a */
[----:B------:R-:W-:Y:S01]  /*cda0*/  IABS R7, R37 ;  /* 0x0000002500077213 */ /* 0x000fe20000000000 */
[----:B------:R-:W-:Y:S01]  /*cdb0*/  @!P0 IMAD.IADD R9, R9, 0x1, -R0 ;  /* 0x0000000109098824 */ /* 0x000fe200078e0a00 */
[----:B------:R-:W-:Y:S01]  /*cdc0*/  ISETP.GE.AND P0, PT, R37, RZ, PT ;  /* 0x000000ff2500720c */ /* 0x000fe20003f06270 */
[----:B------:R-:W-:Y:S02]  /*cdd0*/  IMAD.MOV.U32 R29, RZ, RZ, R26 ;  /* 0x000000ffff1d7224 */ /* 0x000fe400078e001a */
[----:B------:R-:W3:Y:S01]  /*cde0*/  LDL.LU R26, [R1+0x4b8] ;  /* 0x0004b800011a7983 */ /* 0x000ee20000300800 */
[----:B------:R-:W-:Y:S02]  /*cdf0*/  IMAD.MOV.U32 R37, RZ, RZ, R35 ;  /* 0x000000ffff257224 */ /* 0x000fe400078e0023 */
[----:B------:R-:W-:Y:S01]  /*ce00*/  IMAD.MOV.U32 R35, RZ, RZ, R34 ;  /* 0x000000ffff237224 */ /* 0x000fe200078e0022 */
[----:B------:R-:W-:Y:S04]  /*ce10*/  STL [R1+0x2b8], R6 ;  /* 0x0002b80601007387 */ /* 0x000fe80000100800 */
[----:B------:R-:W3:Y:S01]  /*ce20*/  LDL.LU R34, [R1+0x1f0] ;  /* 0x0001f00001227983 */ /* 0x000ee20000300800 */
[----:B-1----:R-:W-:-:S04]  /*ce30*/  IMAD.HI.U32 R11, R4, R5, RZ ;  /* 0x00000005040b7227 */ /* 0x002fc800078e00ff */
[----:B------:R-:W-:-:S04]  /*ce40*/  IMAD.MOV R11, RZ, RZ, -R11 ;  /* 0x000000ffff0b7224 */ /* 0x000fc800078e0a0b */
[----:B------:R-:W-:Y:S01]  /*ce50*/  IMAD R5, R0, R11, R5 ;  /* 0x0000000b00057224 */ /* 0x000fe200078e0205 */
[----:B------:R-:W-:-:S04]  /*ce60*/  IABS R12, R38 ;  /* 0x00000026000c7213 */ /* 0x000fc80000000000 */
[----:B------:R-:W-:Y:S01]  /*ce70*/  ISETP.GT.U32.AND P3, PT, R0, R5, PT ;  /* 0x000000050000720c */ /* 0x000fe20003f64070 */
[----:B-----5:R-:W-:-:S04]  /*ce80*/  IMAD.HI.U32 R2, R4, R12, RZ ;  /* 0x0000000c04027227 */ /* 0x020fc800078e00ff */
[----:B------:R-:W-:Y:S02]  /*ce90*/  IMAD.MOV R2, RZ, RZ, -R2 ;  /* 0x000000ffff027224 */ /* 0x000fe400078e0a02 */
[----:B------:R-:W-:Y:S02]  /*cea0*/  IMAD.MOV.U32 R14, RZ, RZ, R9 ;  /* 0x000000ffff0e7224 */ /* 0x000fe400078e0009 */
[----:B------:R-:W-:-:S04]  /*ceb0*/  IMAD R12, R0, R2, R12 ;  /* 0x00000002000c7224 */ /* 0x000fc800078e020c */
[----:B------:R-:W-:Y:S01]  /*cec0*/  @!P3 IMAD.IADD R5, R5, 0x1, -R0 ;  /* 0x000000010505b824 */ /* 0x000fe200078e0a00 */
[----:B------:R-:W-:Y:S01]  /*ced0*/  ISETP.GE.AND P1, PT, R37, RZ, PT ;  /* 0x000000ff2500720c */ /* 0x000fe20003f26270 */
[----:B------:R-:W-:-:S03]  /*cee0*/  @!P5 IMAD.MOV R14, RZ, RZ, -R14 ;  /* 0x000000ffff0ed224 */ /* 0x000fc600078e0a0e */
[----:B------:R-:W-:Y:S01]  /*cef0*/  ISETP.GT.U32.AND P3, PT, R0, R5, PT ;  /* 0x000000050000720c */ /* 0x000fe20003f64070 */
[----:B0-----:R-:W-:Y:S01]  /*cf00*/  IMAD.HI.U32 R13, R4, R7, RZ ;  /* 0x00000007040d7227 */ /* 0x001fe200078e00ff */
[----:B------:R-:W-:Y:S02]  /*cf10*/  IABS R2, R37 ;  /* 0x0000002500027213 */ /* 0x000fe40000000000 */
[----:B------:R-:W-:Y:S01]  /*cf20*/  ISETP.GT.U32.AND P5, PT, R0, R12, PT ;  /* 0x0000000c0000720c */ /* 0x000fe20003fa4070 */
[----:B------:R-:W5:Y:S01]  /*cf30*/  LDL.LU R37, [R1+0x1d4] ;  /* 0x0001d40001257983 */ /* 0x000f620000300800 */
[----:B------:R-:W-:-:S03]  /*cf40*/  IMAD.MOV R13, RZ, RZ, -R13 ;  /* 0x000000ffff0d7224 */ /* 0x000fc600078e0a0d */
[----:B------:R-:W4:Y:S01]  /*cf50*/  LDL.LU R42, [R1+0x1d8] ;  /* 0x0001d800012a7983 */ /* 0x000f220000300800 */
[----:B------:R-:W-:-:S03]  /*cf60*/  IMAD R7, R0, R13, R7 ;  /* 0x0000000d00077224 */ /* 0x000fc600078e0207 */
[--C-:B------:R-:W-:Y:S01]  /*cf70*/  @!P3 IMAD.IADD R5, R5, 0x1, -R0.reuse ;  /* 0x000000010505b824 */ /* 0x100fe200078e0a00 */
[----:B------:R-:W-:Y:S01]  /*cf80*/  ISETP.GT.U32.AND P3, PT, R0, R10, PT ;  /* 0x0000000a0000720c */ /* 0x000fe20003f64070 */
[----:B------:R-:W4:Y:S02]  /*cf90*/  LDL.LU R41, [R1+0x1dc] ;  /* 0x0001dc0001297983 */ /* 0x000f240000300800 */
[----:B------:R-:W-:Y:S01]  /*cfa0*/  @!P5 IMAD.IADD R12, R12, 0x1, -R0 ;  /* 0x000000010c0cd824 */ /* 0x000fe200078e0a00 */
[----:B------:R-:W-:Y:S01]  /*cfb0*/  ISETP.GT.U32.AND P5, PT, R0, R7, PT ;  /* 0x000000070000720c */ /* 0x000fe20003fa4070 */
[----:B------:R-:W-:Y:S02]  /*cfc0*/  IMAD.MOV.U32 R15, RZ, RZ, R5 ;  /* 0x000000ffff0f7224 */ /* 0x000fe400078e0005 */
[----:B------:R-:W-:-:S04]  /*cfd0*/  IMAD.HI.U32 R9, R4, R2, RZ ;  /* 0x0000000204097227 */ /* 0x000fc800078e00ff */
[----:B------:R-:W-:Y:S02]  /*cfe0*/  @!P4 IMAD.MOV R15, RZ, RZ, -R15 ;  /* 0x000000ffff0fc224 */ /* 0x000fe400078e0a0f */
[--C-:B------:R-:W-:Y:S01]  /*cff0*/  @!P3 IMAD.IADD R10, R10, 0x1, -R0.reuse ;  /* 0x000000010a0ab824 */ /* 0x100fe200078e0a00 */
[C---:B------:R-:W-:Y:S01]  /*d000*/  ISETP.GT.U32.AND P3, PT, R0.reuse, R12, PT ;  /* 0x0000000c0000720c */ /* 0x040fe20003f64070 */
[----:B------:R-:W-:Y:S01]  /*d010*/  STL [R1+0x2b4], R14 ;  /* 0x0002b40e01007387 */ /* 0x000fe20000100800 */
[----:B------:R-:W-:Y:S02]  /*d020*/  IMAD.MOV R9, RZ, RZ, -R9 ;  /* 0x000000ffff097224 */ /* 0x000fe400078e0a09 */
[----:B------:R-:W-:Y:S01]  /*d030*/  @!P5 IMAD.IADD R7, R7, 0x1, -R0 ;  /* 0x000000010707d824 */ /* 0x000fe200078e0a00 */
[----:B------:R-:W-:Y:S01]  /*d040*/  STL [R1+0x2ac], R15 ;  /* 0x0002ac0f01007387 */ /* 0x000fe20000100800 */
[----:B------:R-:W-:-:S03]  /*d050*/  ISETP.GT.U32.AND P4, PT, R0, R10, PT ;  /* 0x0000000a0000720c */ /* 0x000fc60003f84070 */
[----:B------:R-:W4:Y:S01]  /*d060*/  LDL.LU R40, [R1+0x1e0] ;  /* 0x0001e00001287983 */ /* 0x000f220000300800 */
[----:B------:R-:W-:Y:S01]  /*d070*/  ISETP.GE.AND P6, PT, R38, RZ, PT ;  /* 0x000000ff2600720c */ /* 0x000fe20003fc6270 */
[C---:B------:R-:W-:Y:S01]  /*d080*/  IMAD R2, R0.reuse, R9, R2 ;  /* 0x0000000900027224 */ /* 0x040fe200078e0202 */
[----:B------:R-:W-:Y:S01]  /*d090*/  ISETP.GT.U32.AND P5, PT, R0, R7, PT ;  /* 0x000000070000720c */ /* 0x000fe20003fa4070 */
[----:B------:R-:W4:Y:S01]  /*d0a0*/  LDL.LU R38, [R1+0x1e4] ;  /* 0x0001e40001267983 */ /* 0x000f220000300800 */
[----:B------:R-:W-:-:S04]  /*d0b0*/  @!P3 IMAD.IADD R12, R12, 0x1, -R0 ;  /* 0x000000010c0cb824 */ /* 0x000fc800078e0a00 */
[----:B------:R-:W-:Y:S02]  /*d0c0*/  IMAD.MOV.U32 R44, RZ, RZ, R12 ;  /* 0x000000ffff2c7224 */ /* 0x000fe400078e000c */
[----:B------:R-:W-:Y:S01]  /*d0d0*/  @!P4 IMAD.IADD R10, R10, 0x1, -R0 ;  /* 0x000000010a0ac824 */ /* 0x000fe200078e0a00 */
[----:B------:R-:W-:Y:S02]  /*d0e0*/  ISETP.GT.U32.AND P3, PT, R0, R2, PT ;  /* 0x000000020000720c */ /* 0x000fe40003f64070 */
[----:B------:R-:W-:Y:S02]  /*d0f0*/  @!P6 IMAD.MOV R44, RZ, RZ, -R44 ;  /* 0x000000ffff2ce224 */ /* 0x000fe400078e0a2c */
[----:B------:R-:W-:Y:S02]  /*d100*/  @!P5 IMAD.IADD R7, R7, 0x1, -R0 ;  /* 0x000000010707d824 */ /* 0x000fe400078e0a00 */
[----:B------:R-:W-:Y:S01]  /*d110*/  @!P2 IMAD.MOV R10, RZ, RZ, -R10 ;  /* 0x000000ffff0aa224 */ /* 0x000fe200078e0a0a */
[----:B------:R-:W-:Y:S04]  /*d120*/  STL [R1+0x2b0], R44 ;  /* 0x0002b02c01007387 */ /* 0x000fe80000100800 */
[----:B------:R0:W-:Y:S02]  /*d130*/  STL [R1+0x2a8], R10 ;  /* 0x0002a80a01007387 */ /* 0x0001e40000100800 */
[----:B------:R-:W-:-:S02]  /*d140*/  @!P3 IMAD.IADD R2, R2, 0x1, -R0 ;  /* 0x000000010202b824 */ /* 0x000fc400078e0a00 */
[----:B0-----:R-:W-:-:S04]  /*d150*/  IMAD.MOV.U32 R10, RZ, RZ, R7 ;  /* 0x000000ffff0a7224 */ /* 0x001fc800078e0007 */
[----:B------:R-:W-:-:S05]  /*d160*/  @!P0 IMAD.MOV R10, RZ, RZ, -R10 ;  /* 0x000000ffff0a8224 */ /* 0x000fca00078e0a0a */
[----:B------:R0:W-:Y:S01]  /*d170*/  STL [R1+0x2a4], R10 ;  /* 0x0002a40a01007387 */ /* 0x0001e20000100800 */
[----:B--2---:R-:W-:-:S05]  /*d180*/  IABS R11, R39 ;  /* 0x00000027000b7213 */ /* 0x004fca0000000000 */
[----:B------:R-:W-:-:S04]  /*d190*/  IMAD.HI.U32 R9, R4, R11, RZ ;  /* 0x0000000b04097227 */ /* 0x000fc800078e00ff */
[----:B------:R-:W-:-:S04]  /*d1a0*/  IMAD.MOV R9, RZ, RZ, -R9 ;  /* 0x000000ffff097224 */ /* 0x000fc800078e0a09 */
[----:B------:R-:W-:-:S05]  /*d1b0*/  IMAD R11, R0, R9, R11 ;  /* 0x00000009000b7224 */ /* 0x000fca00078e020b */
[----:B------:R-:W-:Y:S02]  /*d1c0*/  ISETP.GT.U32.AND P5, PT, R0, R11, PT ;  /* 0x0000000b0000720c */ /* 0x000fe40003fa4070 */
[----:B------:R-:W-:Y:S02]  /*d1d0*/  IABS R6, R36 ;  /* 0x0000002400067213 */ /* 0x000fe40000000000 */
[----:B------:R-:W-:Y:S02]  /*d1e0*/  ISETP.GE.AND P3, PT, R36, RZ, PT ;  /* 0x000000ff2400720c */ /* 0x000fe40003f66270 */
[----:B------:R-:W2:Y:S07]  /*d1f0*/  LDL.LU R36, [R1+0x1e8] ;  /* 0x0001e80001247983 */ /* 0x000eae0000300800 */
[----:B------:R-:W-:-:S05]  /*d200*/  @!P5 IMAD.IADD R11, R11, 0x1, -R0 ;  /* 0x000000010b0bd824 */ /* 0x000fca00078e0a00 */
[----:B------:R-:W-:-:S13]  /*d210*/  ISETP.GT.U32.AND P2, PT, R0, R11, PT ;  /* 0x0000000b0000720c */ /* 0x000fda0003f44070 */
[----:B------:R-:W-:Y:S01]  /*d220*/  @!P2 IMAD.IADD R11, R11, 0x1, -R0 ;  /* 0x000000010b0ba824 */ /* 0x000fe200078e0a00 */
[----:B------:R-:W-:Y:S01]  /*d230*/  ISETP.GE.AND P2, PT, R39, RZ, PT ;  /* 0x000000ff2700720c */ /* 0x000fe20003f46270 */
[----:B------:R-:W-:Y:S02]  /*d240*/  IMAD.MOV.U32 R39, RZ, RZ, R35 ;  /* 0x000000ffff277224 */ /* 0x000fe400078e0023 */
[----:B---3--:R-:W-:Y:S02]  /*d250*/  IMAD.MOV.U32 R35, RZ, RZ, R34 ;  /* 0x000000ffff237224 */ /* 0x008fe400078e0022 */
[----:B------:R-:W-:Y:S02]  /*d260*/  IMAD.MOV.U32 R34, RZ, RZ, R33 ;  /* 0x000000ffff227224 */ /* 0x000fe400078e0021 */
[----:B------:R-:W-:Y:S02]  /*d270*/  IMAD.MOV.U32 R33, RZ, RZ, R32 ;  /* 0x000000ffff217224 */ /* 0x000fe400078e0020 */
[----:B------:R-:W-:-:S02]  /*d280*/  IMAD.MOV.U32 R32, RZ, RZ, R31 ;  /* 0x000000ffff207224 */ /* 0x000fc400078e001f */
[----:B------:R-:W3:Y:S01]  /*d290*/  LDL.LU R31, [R1+0x418] ;  /* 0x00041800011f7983 */ /* 0x000ee20000300800 */
[----:B------:R-:W-:Y:S01]  /*d2a0*/  IABS R8, R43 ;  /* 0x0000002b00087213 */ /* 0x000fe20000000000 */
[----:B------:R-:W-:-:S04]  /*d2b0*/  IMAD.HI.U32 R14, R4, R6, RZ ;  /* 0x00000006040e7227 */ /* 0x000fc800078e00ff */
[----:B------:R-:W-:-:S04]  /*d2c0*/  IMAD.HI.U32 R13, R4, R8, RZ ;  /* 0x00000008040d7227 */ /* 0x000fc800078e00ff */
[----:B------:R-:W-:Y:S02]  /*d2d0*/  IMAD.MOV R14, RZ, RZ, -R14 ;  /* 0x000000ffff0e7224 */ /* 0x000fe400078e0a0e */
[----:B------:R-:W-:Y:S02]  /*d2e0*/  IMAD.MOV R13, RZ, RZ, -R13 ;  /* 0x000000ffff0d7224 */ /* 0x000fe400078e0a0d */
[C---:B------:R-:W-:Y:S02]  /*d2f0*/  IMAD R6, R0.reuse, R14, R6 ;  /* 0x0000000e00067224 */ /* 0x040fe400078e0206 */
[C---:B------:R-:W-:Y:S01]  /*d300*/  IMAD R8, R0.reuse, R13, R8 ;  /* 0x0000000d00087224 */ /* 0x040fe200078e0208 */
[----:B-----5:R-:W-:Y:S02]  /*d310*/  IABS R13, R37 ;  /* 0x00000025000d7213 */ /* 0x020fe40000000000 */
[C---:B------:R-:W-:Y:S02]  /*d320*/  ISETP.GT.U32.AND P6, PT, R0.reuse, R6, PT ;  /* 0x000000060000720c */ /* 0x040fe40003fc4070 */
[----:B------:R-:W-:Y:S01]  /*d330*/  ISETP.GT.U32.AND P4, PT, R0, R8, PT ;  /* 0x000000080000720c */ /* 0x000fe20003f84070 */
[----:B------:R-:W-:-:S04]  /*d340*/  IMAD.HI.U32 R12, R4, R13, RZ ;  /* 0x0000000d040c7227 */ /* 0x000fc800078e00ff */
[----:B------:R-:W-:Y:S01]  /*d350*/  IMAD.MOV R12, RZ, RZ, -R12 ;  /* 0x000000ffff0c7224 */ /* 0x000fe200078e0a0c */
[----:B----4-:R-:W-:-:S03]  /*d360*/  IABS R5, R41 ;  /* 0x0000002900057213 */ /* 0x010fc60000000000 */
[----:B------:R-:W-:Y:S02]  /*d370*/  IMAD R12, R0, R12, R13 ;  /* 0x0000000c000c7224 */ /* 0x000fe400078e020d */
[--C-:B------:R-:W-:Y:S01]  /*d380*/  @!P6 IMAD.IADD R6, R6, 0x1, -R0.reuse ;  /* 0x000000010606e824 */ /* 0x100fe200078e0a00 */
[----:B------:R-:W-:Y:S01]  /*d390*/  ISETP.GT.U32.AND P6, PT, R0, R2, PT ;  /* 0x000000020000720c */ /* 0x000fe20003fc4070 */
[----:B------:R-:W-:Y:S01]  /*d3a0*/  @!P4 IMAD.IADD R8, R8, 0x1, -R0 ;  /* 0x000000010808c824 */ /* 0x000fe200078e0a00 */
[----:B------:R-:W-:Y:S01]  /*d3b0*/  IABS R9, R42 ;  /* 0x0000002a00097213 */ /* 0x000fe20000000000 */
[----:B------:R-:W-:Y:S01]  /*d3c0*/  IMAD.HI.U32 R14, R4, R5, RZ ;  /* 0x00000005040e7227 */ /* 0x000fe200078e00ff */
[C---:B------:R-:W-:Y:S02]  /*d3d0*/  ISETP.GT.U32.AND P4, PT, R0.reuse, R6, PT ;  /* 0x000000060000720c */ /* 0x040fe40003f84070 */
[----:B------:R-:W-:Y:S01]  /*d3e0*/  ISETP.GT.U32.AND P0, PT, R0, R12, PT ;  /* 0x0000000c0000720c */ /* 0x000fe20003f04070 */
[----:B------:R-:W-:-:S04]  /*d3f0*/  IMAD.HI.U32 R15, R4, R9, RZ ;  /* 0x00000009040f7227 */ /* 0x000fc800078e00ff */
[----:B------:R-:W-:Y:S02]  /*d400*/  IMAD.MOV R14, RZ, RZ, -R14 ;  /* 0x000000ffff0e7224 */ /* 0x000fe400078e0a0e */
[----:B------:R-:W-:Y:S01]  /*d410*/  IMAD.MOV R15, RZ, RZ, -R15 ;  /* 0x000000ffff0f7224 */ /* 0x000fe200078e0a0f */
[C---:B------:R-:W-:Y:S01]  /*d420*/  ISETP.GT.U32.AND P5, PT, R0.reuse, R8, PT ;  /* 0x000000080000720c */ /* 0x040fe20003fa4070 */
[----:B------:R-:W-:Y:S01]  /*d430*/  IMAD R14, R0, R14, R5 ;  /* 0x0000000e000e7224 */ /* 0x000fe200078e0205 */
[----:B------:R-:W-:Y:S01]  /*d440*/  IABS R5, R40 ;  /* 0x0000002800057213 */ /* 0x000fe20000000000 */
[--C-:B------:R-:W-:Y:S02]  /*d450*/  @!P6 IMAD.IADD R2, R2, 0x1, -R0.reuse ;  /* 0x000000010202e824 */ /* 0x100fe400078e0a00 */
[----:B------:R-:W-:Y:S01]  /*d460*/  IMAD R9, R0, R15, R9 ;  /* 0x0000000f00097224 */ /* 0x000fe200078e0209 */
[----:B------:R-:W-:Y:S01]  /*d470*/  IABS R7, R38 ;  /* 0x0000002600077213 */ /* 0x000fe20000000000 */
[--C-:B------:R-:W-:Y:S01]  /*d480*/  @!P4 IMAD.IADD R6, R6, 0x1, -R0.reuse ;  /* 0x000000010606c824 */ /* 0x100fe200078e0a00 */
[----:B------:R-:W-:Y:S01]  /*d490*/  ISETP.GE.AND P4, PT, R43, RZ, PT ;  /* 0x000000ff2b00720c */ /* 0x000fe20003f86270 */
[----:B------:R-:W-:-:S02]  /*d4a0*/  @!P0 IMAD.IADD R12, R12, 0x1, -R0 ;  /* 0x000000010c0c8824 */ /* 0x000fc400078e0a00 */
[----:B------:R-:W-:Y:S02]  /*d4b0*/  IMAD.MOV.U32 R15, RZ, RZ, R2 ;  /* 0x000000ffff0f7224 */ /* 0x000fe400078e0002 */
[----:B------:R-:W-:Y:S01]  /*d4c0*/  IMAD.HI.U32 R13, R4, R5, RZ ;  /* 0x00000005040d7227 */ /* 0x000fe200078e00ff */
[----:B------:R-:W-:-:S03]  /*d4d0*/  ISETP.GE.AND P0, PT, R37, RZ, PT ;  /* 0x000000ff2500720c */ /* 0x000fc60003f06270 */
[----:B------:R-:W-:Y:S01]  /*d4e0*/  @!P1 IMAD.MOV R15, RZ, RZ, -R15 ;  /* 0x000000ffff0f9224 */ /* 0x000fe200078e0a0f */
[----:B------:R-:W-:Y:S01]  /*d4f0*/  ISETP.GT.U32.AND P1, PT, R0, R12, PT ;  /* 0x0000000c0000720c */ /* 0x000fe20003f24070 */
[----:B------:R-:W-:Y:S02]  /*d500*/  IMAD.MOV.U32 R37, RZ, RZ, R35 ;  /* 0x000000ffff257224 */ /* 0x000fe400078e0023 */
[----:B------:R-:W-:Y:S02]  /*d510*/  IMAD.MOV R13, RZ, RZ, -R13 ;  /* 0x000000ffff0d7224 */ /* 0x000fe400078e0a0d */
[----:B------:R-:W-:Y:S02]  /*d520*/  IMAD.MOV.U32 R35, RZ, RZ, R33 ;  /* 0x000000ffff237224 */ /* 0x000fe400078e0021 */
[----:B0-----:R-:W-:Y:S01]  /*d530*/  IMAD.HI.U32 R10, R4, R7, RZ ;  /* 0x00000007040a7227 */ /* 0x001fe200078e00ff */
[----:B------:R-:W-:-:S03]  /*d540*/  ISETP.GT.U32.AND P6, PT, R0, R9, PT ;  /* 0x000000090000720c */ /* 0x000fc60003fc4070 */
[----:B------:R-:W-:Y:S02]  /*d550*/  IMAD.MOV.U32 R33, RZ, RZ, R32 ;  /* 0x000000ffff217224 */ /* 0x000fe400078e0020 */
[----:B------:R-:W-:Y:S02]  /*d560*/  @!P3 IMAD.MOV R6, RZ, RZ, -R6 ;  /* 0x000000ffff06b224 */ /* 0x000fe400078e0a06 */
[----:B------:R-:W-:Y:S02]  /*d570*/  IMAD.MOV.U32 R32, RZ, RZ, R16 ;  /* 0x000000ffff207224 */ /* 0x000fe400078e0010 */
[----:B------:R-:W-:Y:S02]  /*d580*/  IMAD.MOV.U32 R16, RZ, RZ, R28 ;  /* 0x000000ffff107224 */ /* 0x000fe400078e001c */
[----:B------:R-:W-:Y:S01]  /*d590*/  @!P5 IMAD.IADD R8, R8, 0x1, -R0 ;  /* 0x000000010808d824 */ /* 0x000fe200078e0a00 */
[----:B------:R-:W4:Y:S01]  /*d5a0*/  LDL.LU R28, [R1+0x3f8] ;  /* 0x0003f800011c7983 */ /* 0x000f220000300800 */
[----:B------:R-:W-:-:S02]  /*d5b0*/  IMAD R5, R0, R13, R5 ;  /* 0x0000000d00057224 */ /* 0x000fc400078e0205 */
[----:B------:R-:W-:Y:S01]  /*d5c0*/  IMAD.MOV R2, RZ, RZ, -R10 ;  /* 0x000000ffff027224 */ /* 0x000fe200078e0a0a */
[----:B------:R-:W-:Y:S01]  /*d5d0*/  STL [R1+0x2a0], R15 ;  /* 0x0002a00f01007387 */ /* 0x000fe20000100800 */
[C---:B------:R-:W-:Y:S01]  /*d5e0*/  ISETP.GT.U32.AND P5, PT, R0.reuse, R14, PT ;  /* 0x0000000e0000720c */ /* 0x040fe20003fa4070 */
[----:B------:R-:W-:Y:S02]  /*d5f0*/  @!P4 IMAD.MOV R8, RZ, RZ, -R8 ;  /* 0x000000ffff08c224 */ /* 0x000fe400078e0a08 */
[----:B------:R0:W-:Y:S01]  /*d600*/  STL [R1+0x29c], R6 ;  /* 0x00029c0601007387 */ /* 0x0001e20000100800 */
[----:B------:R-:W-:Y:S01]  /*d610*/  ISETP.GT.U32.AND P4, PT, R0, R5, PT ;  /* 0x000000050000720c */ /* 0x000fe20003f84070 */
[----:B------:R-:W-:Y:S02]  /*d620*/  @!P1 IMAD.IADD R12, R12, 0x1, -R0 ;  /* 0x000000010c0c9824 */ /* 0x000fe400078e0a00 */
[----:B0-----:R-:W-:Y:S02]  /*d630*/  IMAD.MOV.U32 R6, RZ, RZ, R11 ;  /* 0x000000ffff067224 */ /* 0x001fe400078e000b */
[----:B------:R-:W-:-:S02]  /*d640*/  IMAD R11, R0, R2, R7 ;  /* 0x00000002000b7224 */ /* 0x000fc400078e0207 */
[----:B------:R-:W-:-:S03]  /*d650*/  @!P6 IMAD.IADD R9, R9, 0x1, -R0 ;  /* 0x000000010909e824 */ /* 0x000fc600078e0a00 */
[----:B------:R-:W-:Y:S01]  /*d660*/  ISETP.GT.U32.AND P1, PT, R0, R11, PT ;  /* 0x0000000b0000720c */ /* 0x000fe20003f24070 */
[--C-:B------:R-:W-:Y:S01]  /*d670*/  @!P5 IMAD.IADD R14, R14, 0x1, -R0.reuse ;  /* 0x000000010e0ed824 */ /* 0x100fe200078e0a00 */
[----:B------:R-:W-:Y:S01]  /*d680*/  ISETP.GT.U32.AND P3, PT, R0, R9, PT ;  /* 0x000000090000720c */ /* 0x000fe20003f64070 */
[----:B------:R-:W-:-:S03]  /*d690*/  @!P4 IMAD.IADD R5, R5, 0x1, -R0 ;  /* 0x000000010505c824 */ /* 0x000fc600078e0a00 */
[----:B------:R-:W-:Y:S01]  /*d6a0*/  ISETP.GT.U32.AND P5, PT, R0, R14, PT ;  /* 0x0000000e0000720c */ /* 0x000fe20003fa4070 */
[----:B------:R0:W-:Y:S01]  /*d6b0*/  STL [R1+0x298], R8 ;  /* 0x0002980801007387 */ /* 0x0001e20000100800 */
[----:B------:R-:W-:-:S05]  /*d6c0*/  ISETP.GE.AND P6, PT, R42, RZ, PT ;  /* 0x000000ff2a00720c */ /* 0x000fca0003fc6270 */
[----:B------:R-:W-:Y:S01]  /*d6d0*/  @!P1 IMAD.IADD R11, R11, 0x1, -R0 ;  /* 0x000000010b0b9824 */ /* 0x000fe200078e0a00 */
[C---:B------:R-:W-:Y:S01]  /*d6e0*/  ISETP.GT.U32.AND P1, PT, R0.reuse, R5, PT ;  /* 0x000000050000720c */ /* 0x040fe20003f24070 */
[----:B0-----:R-:W-:Y:S02]  /*d6f0*/  IMAD.MOV.U32 R8, RZ, RZ, R12 ;  /* 0x000000ffff087224 */ /* 0x001fe400078e000c */
[----:B------:R-:W-:Y:S01]  /*d700*/  @!P2 IMAD.MOV R6, RZ, RZ, -R6 ;  /* 0x000000ffff06a224 */ /* 0x000fe200078e0a06 */
[----:B------:R-:W-:Y:S01]  /*d710*/  ISETP.GE.AND P2, PT, R41, RZ, PT ;  /* 0x000000ff2900720c */ /* 0x000fe20003f46270 */
[----:B------:R-:W-:Y:S01]  /*d720*/  @!P0 IMAD.MOV R8, RZ, RZ, -R8 ;  /* 0x000000ffff088224 */ /* 0x000fe200078e0a08 */
[----:B------:R-:W-:Y:S01]  /*d730*/  IABS R7, R39 ;  /* 0x0000002700077213 */ /* 0x000fe20000000000 */
[--C-:B------:R-:W-:Y:S01]  /*d740*/  @!P3 IMAD.IADD R9, R9, 0x1, -R0.reuse ;  /* 0x000000010909b824 */ /* 0x100fe200078e0a00 */
[----:B------:R-:W-:Y:S02]  /*d750*/  ISETP.GT.U32.AND P0, PT, R0, R11, PT ;  /* 0x0000000b0000720c */ /* 0x000fe40003f04070 */
[----:B------:R-:W-:Y:S01]  /*d760*/  ISETP.GE.AND P3, PT, R40, RZ, PT ;  /* 0x000000ff2800720c */ /* 0x000fe20003f66270 */
[--C-:B------:R-:W-:Y:S01]  /*d770*/  @!P5 IMAD.IADD R14, R14, 0x1, -R0.reuse ;  /* 0x000000010e0ed824 */ /* 0x100fe200078e0a00 */
[----:B------:R0:W-:Y:S01]  /*d780*/  STL [R1+0x294], R6 ;  /* 0x0002940601007387 */ /* 0x0001e20000100800 */
[----:B------:R-:W-:Y:S01]  /*d790*/  @!P1 IMAD.IADD R5, R5, 0x1, -R0 ;  /* 0x0000000105059824 */ /* 0x000fe200078e0a00 */
[----:B------:R-:W-:Y:S01]  /*d7a0*/  ISETP.GE.AND P1, PT, R37, RZ, PT ;  /* 0x000000ff2500720c */ /* 0x000fe20003f26270 */
[----:B------:R-:W-:Y:S01]  /*d7b0*/  IMAD.MOV.U32 R12, RZ, RZ, R14 ;  /* 0x000000ffff0c7224 */ /* 0x000fe200078e000e */
[----:B------:R1:W-:Y:S01]  /*d7c0*/  STL [R1+0x290], R8 ;  /* 0x0002900801007387 */ /* 0x0003e20000100800 */
[----:B------:R-:W-:Y:S01]  /*d7d0*/  @!P6 IMAD.MOV R9, RZ, RZ, -R9 ;  /* 0x000000ffff09e224 */ /* 0x000fe200078e0a09 */
[----:B0-----:R-:W-:Y:S01]  /*d7e0*/  IABS R6, R37 ;  /* 0x0000002500067213 */ /* 0x001fe20000000000 */
[----:B------:R-:W-:-:S02]  /*d7f0*/  IMAD.MOV.U32 R37, RZ, RZ, R35 ;  /* 0x000000ffff257224 */ /* 0x000fc400078e0023 */
[----:B------:R-:W-:Y:S02]  /*d800*/  IMAD.MOV.U32 R35, RZ, RZ, R33 ;  /* 0x000000ffff237224 */ /* 0x000fe400078e0021 */
[----:B------:R-:W-:Y:S02]  /*d810*/  @!P2 IMAD.MOV R12, RZ, RZ, -R12 ;  /* 0x000000ffff0ca224 */ /* 0x000fe400078e0a0c */
[----:B------:R-:W-:Y:S01]  /*d820*/  IMAD.MOV.U32 R33, RZ, RZ, R32 ;  /* 0x000000ffff217224 */ /* 0x000fe200078e0020 */
[----:B------:R-:W-:Y:S01]  /*d830*/  ISETP.GE.AND P5, PT, R38, RZ, PT ;  /* 0x000000ff2600720c */ /* 0x000fe20003fa6270 */
[----:B------:R-:W-:Y:S01]  /*d840*/  @!P0 IMAD.IADD R11, R11, 0x1, -R0 ;  /* 0x000000010b0b8824 */ /* 0x000fe200078e0a00 */
[----:B------:R-:W-:Y:S01]  /*d850*/  ISETP.GE.AND P0, PT, R37, RZ, PT ;  /* 0x000000ff2500720c */ /* 0x000fe20003f06270 */
[----:B------:R-:W-:Y:S01]  /*d860*/  @!P3 IMAD.MOV R5, RZ, RZ, -R5 ;  /* 0x000000ffff05b224 */ /* 0x000fe200078e0a05 */
[----:B--2---:R-:W-:-:S05]  /*d870*/  IABS R10, R36 ;  /* 0x00000024000a7213 */ /* 0x004fca0000000000 */
[----:B------:R-:W-:-:S04]  /*d880*/  IMAD.HI.U32 R2, R4, R10, RZ ;  /* 0x0000000a04027227 */ /* 0x000fc800078e00ff */
[----:B------:R-:W-:-:S04]  /*d890*/  IMAD.MOV R2, RZ, RZ, -R2 ;  /* 0x000000ffff027224 */ /* 0x000fc800078e0a02 */
[----:B------:R-:W-:Y:S02]  /*d8a0*/  IMAD R10, R0, R2, R10 ;  /* 0x00000002000a7224 */ /* 0x000fe400078e020a */
[----:B------:R-:W-:Y:S01]  /*d8b0*/  IMAD.HI.U32 R2, R4, R7, RZ ;  /* 0x0000000704027227 */ /* 0x000fe200078e00ff */
[----:B------:R-:W-:Y:S02]  /*d8c0*/  ISETP.GE.AND P4, PT, R36, RZ, PT ;  /* 0x000000ff2400720c */ /* 0x000fe40003f86270 */
[----:B------:R-:W2:Y:S01]  /*d8d0*/  LDL.LU R36, [R1+0x200] ;  /* 0x0002000001247983 */ /* 0x000ea20000300800 */
[----:B------:R-:W-:-:S03]  /*d8e0*/  IMAD.MOV R2, RZ, RZ, -R2 ;  /* 0x000000ffff027224 */ /* 0x000fc600078e0a02 */
[----:B------:R-:W5:Y:S01]  /*d8f0*/  LDL.LU R43, [R1+0x204] ;  /* 0x00020400012b7983 */ /* 0x000f620000300800 */
[----:B------:R-:W-:Y:S01]  /*d900*/  IMAD R7, R0, R2, R7 ;  /* 0x0000000200077224 */ /* 0x000fe200078e0207 */
[----:B------:R-:W-:Y:S01]  /*d910*/  IABS R2, R37 ;  /* 0x0000002500027213 */ /* 0x000fe20000000000 */
[----:B------:R-:W-:Y:S01]  /*d920*/  IMAD.MOV.U32 R37, RZ, RZ, R35 ;  /* 0x000000ffff257224 */ /* 0x000fe200078e0023 */
[----:B------:R-:W4:Y:S01]  /*d930*/  LDL.LU R38, [R1+0x208] ;  /* 0x0002080001267983 */ /* 0x000f220000300800 */
[----:B------:R-:W-:-:S03]  /*d940*/  IMAD.MOV.U32 R35, RZ, RZ, R34 ;  /* 0x000000ffff237224 */ /* 0x000fc600078e0022 */
[----:B------:R-:W-:Y:S01]  /*d950*/  STL [R1+0x288], R9 ;  /* 0x0002880901007387 */ /* 0x000fe20000100800 */
[----:B---3--:R-:W-:Y:S02]  /*d960*/  IMAD.MOV.U32 R32, RZ, RZ, R31 ;  /* 0x000000ffff207224 */ /* 0x008fe400078e001f */
[----:B------:R-:W-:Y:S02]  /*d970*/  IMAD.MOV.U32 R31, RZ, RZ, R30 ;  /* 0x000000ffff1f7224 */ /* 0x000fe400078e001e */
[----:B------:R-:W-:Y:S01]  /*d980*/  IMAD.MOV.U32 R30, RZ, RZ, R24 ;  /* 0x000000ffff1e7224 */ /* 0x000fe200078e0018 */
[----:B------:R-:W-:Y:S01]  /*d990*/  STL [R1+0x284], R12 ;  /* 0x0002840c01007387 */ /* 0x000fe20000100800 */
[----:B------:R-:W-:Y:S02]  /*d9a0*/  IMAD.MOV.U32 R24, RZ, RZ, R48 ;  /* 0x000000ffff187224 */ /* 0x000fe400078e0030 */
[----:B------:R-:W-:Y:S02]  /*d9b0*/  IMAD.MOV.U32 R48, RZ, RZ, R51 ;  /* 0x000000ffff307224 */ /* 0x000fe400078e0033 */
[----:B------:R-:W3:Y:S01]  /*d9c0*/  LDL.LU R51, [R1+0x4b0] ;  /* 0x0004b00001337983 */ /* 0x000ee20000300800 */
[----:B------:R-:W-:-:S02]  /*d9d0*/  ISETP.GE.AND P3, PT, R37, RZ, PT ;  /* 0x000000ff2500720c */ /* 0x000fc40003f66270 */
[----:B------:R-:W-:Y:S01]  /*d9e0*/  IABS R13, R37 ;  /* 0x00000025000d7213 */ /* 0x000fe20000000000 */
[----:B------:R0:W-:Y:S04]  /*d9f0*/  STL [R1+0x280], R5 ;  /* 0x0002800501007387 */ /* 0x0001e80000100800 */
[----:B------:R-:W3:Y:S04]  /*da00*/  LDL.LU R34, [R1+0x228] ;  /* 0x0002280001227983 */ /* 0x000ee80000300800 */
[----:B------:R-:W3:Y:S04]  /*da10*/  LDL.LU R37, [R1+0x20c] ;  /* 0x00020c0001257983 */ /* 0x000ee80000300800 */
[----:B------:R-:W3:Y:S04]  /*da20*/  LDL.LU R42, [R1+0x210] ;  /* 0x00021000012a7983 */ /* 0x000ee80000300800 */
[----:B------:R-:W3:Y:S01]  /*da30*/  LDL.LU R41, [R1+0x214] ;  /* 0x0002140001297983 */ /* 0x000ee20000300800 */
[----:B------:R-:W-:-:S13]  /*da40*/  ISETP.GT.U32.AND P6, PT, R0, R10, PT ;  /* 0x0000000a0000720c */ /* 0x000fda0003fc4070 */
[----:B------:R-:W-:-:S05]  /*da50*/  @!P6 IMAD.IADD R10, R10, 0x1, -R0 ;  /* 0x000000010a0ae824 */ /* 0x000fca00078e0a00 */
[----:B------:R-:W-:Y:S01]  /*da60*/  ISETP.GT.U32.AND P6, PT, R0, R10, PT ;  /* 0x0000000a0000720c */ /* 0x000fe20003fc4070 */
[----:B-1----:R-:W-:-:S04]  /*da70*/  IMAD.HI.U32 R8, R4, R6, RZ ;  /* 0x0000000604087227 */ /* 0x002fc800078e00ff */
[----:B------:R-:W-:Y:S02]  /*da80*/  IMAD.MOV.U32 R14, RZ, RZ, R11 ;  /* 0x000000ffff0e7224 */ /* 0x000fe400078e000b */
[----:B------:R-:W-:Y:S02]  /*da90*/  IMAD.MOV R8, RZ, RZ, -R8 ;  /* 0x000000ffff087224 */ /* 0x000fe400078e0a08 */
[----:B------:R-:W-:Y:S01]  /*daa0*/  @!P5 IMAD.MOV R14, RZ, RZ, -R14 ;  /* 0x000000ffff0ed224 */ /* 0x000fe200078e0a0e */
[----:B------:R-:W-:Y:S01]  /*dab0*/  ISETP.GT.U32.AND P5, PT, R0, R7, PT ;  /* 0x000000070000720c */ /* 0x000fe20003fa4070 */
[----:B------:R-:W-:-:S04]  /*dac0*/  IMAD.HI.U32 R11, R4, R2, RZ ;  /* 0x00000002040b7227 */ /* 0x000fc800078e00ff */
[----:B------:R-:W-:Y:S02]  /*dad0*/  @!P6 IMAD.IADD R10, R10, 0x1, -R0 ;  /* 0x000000010a0ae824 */ /* 0x000fe400078e0a00 */
[C---:B------:R-:W-:Y:S02]  /*dae0*/  IMAD R6, R0.reuse, R8, R6 ;  /* 0x0000000800067224 */ /* 0x040fe400078e0206 */
[----:B------:R-:W-:Y:S02]  /*daf0*/  IMAD.MOV.U32 R15, RZ, RZ, R10 ;  /* 0x000000ffff0f7224 */ /* 0x000fe400078e000a */
[----:B------:R-:W-:Y:S01]  /*db00*/  IMAD.MOV R11, RZ, RZ, -R11 ;  /* 0x000000ffff0b7224 */ /* 0x000fe200078e0a0b */
[C---:B------:R-:W-:Y:S01]  /*db10*/  ISETP.GT.U32.AND P6, PT, R0.reuse, R6, PT ;  /* 0x000000060000720c */ /* 0x040fe20003fc4070 */
[----:B------:R-:W-:Y:S02]  /*db20*/  @!P4 IMAD.MOV R15, RZ, RZ, -R15 ;  /* 0x000000ffff0fc224 */ /* 0x000fe400078e0a0f */
[----:B------:R-:W-:Y:S01]  /*db30*/  IMAD R2, R0, R11, R2 ;  /* 0x0000000b00027224 */ /* 0x000fe200078e0202 */
[----:B------:R1:W-:Y:S01]  /*db40*/  STL [R1+0x27c], R14 ;  /* 0x00027c0e01007387 */ /* 0x0003e20000100800 */
[----:B------:R-:W-:-:S03]  /*db50*/  @!P5 IMAD.IADD R7, R7, 0x1, -R0 ;  /* 0x000000010707d824 */ /* 0x000fc600078e0a00 */
[----:B------:R0:W-:Y:S01]  /*db60*/  STL [R1+0x274], R15 ;  /* 0x0002740f01007387 */ /* 0x0001e20000100800 */
[----:B------:R-:W-:-:S03]  /*db70*/  ISETP.GT.U32.AND P5, PT, R0, R2, PT ;  /* 0x000000020000720c */ /* 0x000fc60003fa4070 */
[----:B------:R-:W5:Y:S01]  /*db80*/  LDL.LU R40, [R1+0x218] ;  /* 0x0002180001287983 */ /* 0x000f620000300800 */
[----:B------:R-:W-:-:S03]  /*db90*/  ISETP.GE.AND P2, PT, R39, RZ, PT ;  /* 0x000000ff2700720c */ /* 0x000fc60003f46270 */
[----:B------:R-:W5:Y:S01]  /*dba0*/  LDL.LU R39, [R1+0x21c] ;  /* 0x00021c0001277983 */ /* 0x000f620000300800 */
[----:B------:R-:W-:Y:S01]  /*dbb0*/  @!P6 IMAD.IADD R6, R6, 0x1, -R0 ;  /* 0x000000010606e824 */ /* 0x000fe200078e0a00 */
[----:B------:R-:W-:-:S04]  /*dbc0*/  ISETP.GT.U32.AND P6, PT, R0, R7, PT ;  /* 0x000000070000720c */ /* 0x000fc80003fc4070 */
[----:B------:R-:W-:Y:S02]  /*dbd0*/  @!P5 IMAD.IADD R2, R2, 0x1, -R0 ;  /* 0x000000010202d824 */ /* 0x000fe400078e0a00 */
[----:B0-----:R-:W-:-:S03]  /*dbe0*/  IMAD.HI.U32 R5, R4, R13, RZ ;  /* 0x0000000d04057227 */ /* 0x001fc600078e00ff */
[C---:B------:R-:W-:Y:S01]  /*dbf0*/  ISETP.GT.U32.AND P4, PT, R0.reuse, R2, PT ;  /* 0x000000020000720c */ /* 0x040fe20003f84070 */
[----:B------:R-:W-:Y:S01]  /*dc00*/  IMAD.MOV R5, RZ, RZ, -R5 ;  /* 0x000000ffff057224 */ /* 0x000fe200078e0a05 */
[C---:B------:R-:W-:Y:S02]  /*dc10*/  ISETP.GT.U32.AND P5, PT, R0.reuse, R6, PT ;  /* 0x000000060000720c */ /* 0x040fe40003fa4070 */
[----:B------:R-:W-:Y:S02]  /*dc20*/  @!P6 IMAD.IADD R7, R7, 0x1, -R0 ;  /* 0x000000010707e824 */ /* 0x000fe400078e0a00 */
[----:B------:R-:W-:Y:S02]  /*dc30*/  IMAD R13, R0, R5, R13 ;  /* 0x00000005000d7224 */ /* 0x000fe400078e020d */
[----:B------:R-:W-:-:S03]  /*dc40*/  IMAD.MOV.U32 R44, RZ, RZ, R7 ;  /* 0x000000ffff2c7224 */ /* 0x000fc600078e0007 */
[----:B------:R-:W-:Y:S02]  /*dc50*/  ISETP.GT.U32.AND P6, PT, R0, R13, PT ;  /* 0x0000000d0000720c */ /* 0x000fe40003fc4070 */
[--C-:B------:R-:W-:Y:S02]  /*dc60*/  @!P4 IMAD.IADD R2, R2, 0x1, -R0.reuse ;  /* 0x000000010202c824 */ /* 0x100fe400078e0a00 */
[----:B------:R-:W-:Y:S02]  /*dc70*/  @!P5 IMAD.IADD R6, R6, 0x1, -R0 ;  /* 0x000000010606d824 */ /* 0x000fe400078e0a00 */
[----:B------:R-:W-:Y:S02]  /*dc80*/  @!P2 IMAD.MOV R44, RZ, RZ, -R44 ;  /* 0x000000ffff2ca224 */ /* 0x000fe400078e0a2c */
[----:B------:R-:W-:-:S03]  /*dc90*/  @!P1 IMAD.MOV R6, RZ, RZ, -R6 ;  /* 0x000000ffff069224 */ /* 0x000fc600078e0a06 */
[----:B------:R-:W-:Y:S02]  /*dca0*/  STL [R1+0x278], R44 ;  /* 0x0002782c01007387 */ /* 0x000fe40000100800 */
[----:B------:R-:W-:Y:S02]  /*dcb0*/  @!P6 IMAD.IADD R13, R13, 0x1, -R0 ;  /* 0x000000010d0de824 */ /* 0x000fe400078e0a00 */
[----:B------:R0:W-:Y:S01]  /*dcc0*/  STL [R1+0x1e4], R6 ;  /* 0x0001e40601007387 */ /* 0x0001e20000100800 */
[----:B--2---:R-:W-:Y:S02]  /*dcd0*/  IABS R12, R36 ;  /* 0x00000024000c7213 */ /* 0x004fe40000000000 */
[----:B------:R-:W-:Y:S02]  /*dce0*/  ISETP.GE.AND P6, PT, R36, RZ, PT ;  /* 0x000000ff2400720c */ /* 0x000fe40003fc6270 */
[----:B---3--:R-:W-:-:S05]  /*dcf0*/  IABS R10, R41 ;  /* 0x00000029000a7213 */ /* 0x008fca0000000000 */
[----:B------:R-:W-:-:S04]  /*dd00*/  IMAD.HI.U32 R7, R4, R10, RZ ;  /* 0x0000000a04077227 */ /* 0x000fc800078e00ff */
[----:B------:R-:W-:-:S04]  /*dd10*/  IMAD.MOV R7, RZ, RZ, -R7 ;  /* 0x000000ffff077224 */ /* 0x000fc800078e0a07 */
[----:B------:R-:W-:Y:S02]  /*dd20*/  IMAD R10, R0, R7, R10 ;  /* 0x00000007000a7224 */ /* 0x000fe400078e020a */
[----:B------:R-:W-:-:S04]  /*dd30*/  IMAD.MOV.U32 R7, RZ, RZ, R2 ;  /* 0x000000ffff077224 */ /* 0x000fc800078e0002 */
[----:B------:R-:W-:-:S05]  /*dd40*/  @!P0 IMAD.MOV R7, RZ, RZ, -R7 ;  /* 0x000000ffff078224 */ /* 0x000fca00078e0a07 */
[----:B------:R2:W-:Y:S04]  /*dd50*/  STL [R1+0x26c], R7 ;  /* 0x00026c0701007387 */ /* 0x0005e80000100800 */
[----:B------:R-:W3:Y:S01]  /*dd60*/  LDL.LU R36, [R1+0x220] ;  /* 0x0002200001247983 */ /* 0x000ee20000300800 */
[----:B----4-:R-:W-:-:S05]  /*dd70*/  IABS R9, R38 ;  /* 0x0000002600097213 */ /* 0x010fca0000000000 */
[----:B------:R-:W-:Y:S01]  /*dd80*/  IMAD.HI.U32 R5, R4, R9, RZ ;  /* 0x0000000904057227 */ /* 0x000fe200078e00ff */
[----:B-----5:R-:W-:-:S03]  /*dd90*/  IABS R8, R43 ;  /* 0x0000002b00087213 */ /* 0x020fc60000000000 */
[----:B------:R-:W-:Y:S02]  /*dda0*/  IMAD.MOV R5, RZ, RZ, -R5 ;  /* 0x000000ffff057224 */ /* 0x000fe400078e0a05 */
[----:B-1----:R-:W-:-:S04]  /*ddb0*/  IMAD.HI.U32 R14, R4, R12, RZ ;  /* 0x0000000c040e7227 */ /* 0x002fc800078e00ff */
[----:B------:R-:W-:Y:S02]  /*ddc0*/  IMAD R9, R0, R5, R9 ;  /* 0x0000000500097224 */ /* 0x000fe400078e0209 */
[----:B------:R-:W-:-:S04]  /*ddd0*/  IMAD.HI.U32 R11, R4, R8, RZ ;  /* 0x00000008040b7227 */ /* 0x000fc800078e00ff */
[----:B------:R-:W-:Y:S01]  /*dde0*/  IMAD.MOV R14, RZ, RZ, -R14 ;  /* 0x000000ffff0e7224 */ /* 0x000fe200078e0a0e */
[C---:B------:R-:W-:Y:S01]  /*ddf0*/  ISETP.GT.U32.AND P4, PT, R0.reuse, R9, PT ;  /* 0x000000090000720c */ /* 0x040fe20003f84070 */
[----:B------:R-:W-:Y:S02]  /*de00*/  IMAD.MOV R11, RZ, RZ, -R11 ;  /* 0x000000ffff0b7224 */ /* 0x000fe400078e0a0b */
[C---:B------:R-:W-:Y:S02]  /*de10*/  IMAD R12, R0.reuse, R14, R12 ;  /* 0x0000000e000c7224 */ /* 0x040fe400078e020c */
[C---:B------:R-:W-:Y:S01]  /*de20*/  IMAD R8, R0.reuse, R11, R8 ;  /* 0x0000000b00087224 */ /* 0x040fe200078e0208 */
[----:B------:R-:W-:Y:S02]  /*de30*/  IABS R11, R37 ;  /* 0x00000025000b7213 */ /* 0x000fe40000000000 */
[C---:B------:R-:W-:Y:S02]  /*de40*/  ISETP.GT.U32.AND P2, PT, R0.reuse, R12, PT ;  /* 0x0000000c0000720c */ /* 0x040fe40003f44070 */
[----:B------:R-:W-:Y:S01]  /*de50*/  ISETP.GT.U32.AND P5, PT, R0, R8, PT ;  /* 0x000000080000720c */ /* 0x000fe20003fa4070 */
[----:B------:R-:W-:-:S04]  /*de60*/  IMAD.HI.U32 R15, R4, R11, RZ ;  /* 0x0000000b040f7227 */ /* 0x000fc800078e00ff */
[----:B------:R-:W-:Y:S02]  /*de70*/  @!P4 IMAD.IADD R9, R9, 0x1, -R0 ;  /* 0x000000010909c824 */ /* 0x000fe400078e0a00 */
[----:B------:R-:W-:-:S03]  /*de80*/  IMAD.MOV R15, RZ, RZ, -R15 ;  /* 0x000000ffff0f7224 */ /* 0x000fc600078e0a0f */
[C---:B------:R-:W-:Y:S01]  /*de90*/  ISETP.GT.U32.AND P1, PT, R0.reuse, R9, PT ;  /* 0x000000090000720c */ /* 0x040fe20003f24070 */
[----:B------:R-:W-:Y:S02]  /*dea0*/  IMAD R11, R0, R15, R11 ;  /* 0x0000000f000b7224 */ /* 0x000fe400078e020b */
[--C-:B------:R-:W-:Y:S01]  /*deb0*/  @!P2 IMAD.IADD R12, R12, 0x1, -R0.reuse ;  /* 0x000000010c0ca824 */ /* 0x100fe200078e0a00 */
[----:B------:R-:W-:Y:S01]  /*dec0*/  ISETP.GT.U32.AND P2, PT, R0, R13, PT ;  /* 0x0000000d0000720c */ /* 0x000fe20003f44070 */
[----:B------:R-:W-:Y:S01]  /*ded0*/  @!P5 IMAD.IADD R8, R8, 0x1, -R0 ;  /* 0x000000010808d824 */ /* 0x000fe200078e0a00 */
[C---:B------:R-:W-:Y:S02]  /*dee0*/  ISETP.GT.U32.AND P0, PT, R0.reuse, R11, PT ;  /* 0x0000000b0000720c */ /* 0x040fe40003f04070 */
[----:B------:R-:W-:Y:S02]  /*def0*/  ISETP.GT.U32.AND P5, PT, R0, R12, PT ;  /* 0x0000000c0000720c */ /* 0x000fe40003fa4070 */
[----:B------:R-:W-:-:S02]  /*df00*/  IABS R5, R42 ;  /* 0x0000002a00057213 */ /* 0x000fc40000000000 */
[----:B------:R-:W-:Y:S01]  /*df10*/  ISETP.GT.U32.AND P4, PT, R0, R8, PT ;  /* 0x000000080000720c */ /* 0x000fe20003f84070 */
[----:B------:R-:W-:Y:S02]  /*df20*/  @!P1 IMAD.IADD R9, R9, 0x1, -R0 ;  /* 0x0000000109099824 */ /* 0x000fe400078e0a00 */
[----:B------:R-:W-:Y:S01]  /*df30*/  IMAD.HI.U32 R14, R4, R5, RZ ;  /* 0x00000005040e7227 */ /* 0x000fe200078e00ff */
[----:B------:R-:W-:Y:S02]  /*df40*/  ISETP.GE.AND P1, PT, R38, RZ, PT ;  /* 0x000000ff2600720c */ /* 0x000fe40003f26270 */
[----:B------:R-:W-:Y:S01]  /*df50*/  IABS R2, R40 ;  /* 0x0000002800027213 */ /* 0x000fe20000000000 */
[----:B------:R-:W-:Y:S02]  /*df60*/  IMAD.MOV.U32 R38, RZ, RZ, R35 ;  /* 0x000000ffff267224 */ /* 0x000fe400078e0023 */
[----:B------:R-:W-:Y:S02]  /*df70*/  IMAD.MOV R14, RZ, RZ, -R14 ;  /* 0x000000ffff0e7224 */ /* 0x000fe400078e0a0e */
[----:B------:R-:W-:-:S02]  /*df80*/  IMAD.MOV.U32 R35, RZ, RZ, R34 ;  /* 0x000000ffff237224 */ /* 0x000fc400078e0022 */
[----:B------:R-:W-:Y:S02]  /*df90*/  IMAD.MOV.U32 R34, RZ, RZ, R33 ;  /* 0x000000ffff227224 */ /* 0x000fe400078e0021 */
[----:B------:R-:W-:Y:S02]  /*dfa0*/  @!P2 IMAD.IADD R13, R13, 0x1, -R0 ;  /* 0x000000010d0da824 */ /* 0x000fe400078e0a00 */
[----:B------:R-:W-:Y:S01]  /*dfb0*/  IMAD.MOV.U32 R33, RZ, RZ, R32 ;  /* 0x000000ffff217224 */ /* 0x000fe200078e0020 */
[----:B0-----:R-:W-:Y:S01]  /*dfc0*/  IABS R6, R39 ;  /* 0x0000002700067213 */ /* 0x001fe20000000000 */
[----:B------:R-:W-:Y:S01]  /*dfd0*/  @!P5 IMAD.IADD R12, R12, 0x1, -R0 ;  /* 0x000000010c0cd824 */ /* 0x000fe200078e0a00 */
[----:B------:R-:W-:Y:S01]  /*dfe0*/  ISETP.GE.AND P5, PT, R43, RZ, PT ;  /* 0x000000ff2b00720c */ /* 0x000fe20003fa6270 */
[----:B------:R-:W-:Y:S02]  /*dff0*/  IMAD.MOV.U32 R32, RZ, RZ, R22 ;  /* 0x000000ffff207224 */ /* 0x000fe400078e0016 */
[----:B------:R-:W-:Y:S01]  /*e000*/  @!P0 IMAD.IADD R11, R11, 0x1, -R0 ;  /* 0x000000010b0b8824 */ /* 0x000fe200078e0a00 */
[----:B------:R-:W-:Y:S01]  /*e010*/  ISETP.GE.AND P0, PT, R37, RZ, PT ;  /* 0x000000ff2500720c */ /* 0x000fe20003f06270 */
[----:B------:R-:W-:-:S02]  /*e020*/  IMAD R5, R0, R14, R5 ;  /* 0x0000000e00057224 */ /* 0x000fc400078e0205 */
[----:B------:R-:W-:Y:S02]  /*e030*/  IMAD.MOV.U32 R22, RZ, RZ, R20 ;  /* 0x000000ffff167224 */ /* 0x000fe400078e0014 */
[----:B------:R-:W-:-:S04]  /*e040*/  IMAD.HI.U32 R14, R4, R2, RZ ;  /* 0x00000002040e7227 */ /* 0x000fc800078e00ff */
[----:B------:R-:W-:Y:S02]  /*e050*/  IMAD.MOV.U32 R20, RZ, RZ, R47 ;  /* 0x000000ffff147224 */ /* 0x000fe400078e002f */
[----:B------:R-:W-:Y:S02]  /*e060*/  IMAD.MOV.U32 R37, RZ, RZ, R35 ;  /* 0x000000ffff257224 */ /* 0x000fe400078e0023 */
[----:B------:R-:W-:Y:S01]  /*e070*/  @!P3 IMAD.MOV R13, RZ, RZ, -R13 ;  /* 0x000000ffff0db224 */ /* 0x000fe200078e0a0d */
[----:B------:R-:W-:Y:S01]  /*e080*/  ISETP.GT.U32.AND P3, PT, R0, R11, PT ;  /* 0x0000000b0000720c */ /* 0x000fe20003f64070 */
[----:B------:R-:W-:Y:S02]  /*e090*/  IMAD.MOV.U32 R47, RZ, RZ, R51 ;  /* 0x000000ffff2f7224 */ /* 0x000fe400078e0033 */
[----:B------:R-:W-:Y:S02]  /*e0a0*/  IMAD.MOV.U32 R35, RZ, RZ, R34 ;  /* 0x000000ffff237224 */ /* 0x000fe400078e0022 */
[----:B------:R-:W-:-:S02]  /*e0b0*/  @!P6 IMAD.MOV R12, RZ, RZ, -R12 ;  /* 0x000000ffff0ce224 */ /* 0x000fc400078e0a0c */
[----:B------:R-:W-:Y:S02]  /*e0c0*/  IMAD.MOV.U32 R51, RZ, RZ, R55 ;  /* 0x000000ffff337224 */ /* 0x000fe400078e0037 */
[----:B------:R-:W-:Y:S01]  /*e0d0*/  IMAD.MOV.U32 R34, RZ, RZ, R22 ;  /* 0x000000ffff227224 */ /* 0x000fe200078e0016 */
[----:B------:R-:W4:Y:S01]  /*e0e0*/  LDL.LU R55, [R1+0x488] ;  /* 0x0004880001377983 */ /* 0x000f220000300800 */
[----:B------:R-:W-:Y:S01]  /*e0f0*/  @!P4 IMAD.IADD R8, R8, 0x1, -R0 ;  /* 0x000000010808c824 */ /* 0x000fe200078e0a00 */
[----:B------:R-:W-:Y:S01]  /*e100*/  ISETP.GT.U32.AND P2, PT, R0, R5, PT ;  /* 0x000000050000720c */ /* 0x000fe20003f44070 */
[----:B------:R-:W-:Y:S02]  /*e110*/  IMAD.MOV R14, RZ, RZ, -R14 ;  /* 0x000000ffff0e7224 */ /* 0x000fe400078e0a0e */
[----:B------:R-:W-:Y:S02]  /*e120*/  IMAD.MOV.U32 R22, RZ, RZ, R18 ;  /* 0x000000ffff167224 */ /* 0x000fe400078e0012 */
[----:B--2---:R-:W-:Y:S01]  /*e130*/  IMAD.HI.U32 R7, R4, R6, RZ ;  /* 0x0000000604077227 */ /* 0x004fe200078e00ff */
[----:B------:R-:W2:Y:S01]  /*e140*/  LDL.LU R18, [R1+0x480] ;  /* 0x0004800001127983 */ /* 0x000ea20000300800 */
[----:B------:R-:W-:-:S03]  /*e150*/  ISETP.GT.U32.AND P4, PT, R0, R10, PT ;  /* 0x0000000a0000720c */ /* 0x000fc60003f84070 */
[----:B------:R-:W-:Y:S01]  /*e160*/  STL [R1+0x248], R13 ;  /* 0x0002480d01007387 */ /* 0x000fe20000100800 */
[C---:B------:R-:W-:Y:S02]  /*e170*/  IMAD R2, R0.reuse, R14, R2 ;  /* 0x0000000e00027224 */ /* 0x040fe400078e0202 */
[----:B------:R-:W-:Y:S01]  /*e180*/  IMAD.MOV R7, RZ, RZ, -R7 ;  /* 0x000000ffff077224 */ /* 0x000fe200078e0a07 */
[----:B------:R0:W-:Y:S03]  /*e190*/  STL [R1+0x24c], R12 ;  /* 0x00024c0c01007387 */ /* 0x0001e60000100800 */
[----:B------:R-:W-:Y:S02]  /*e1a0*/  IMAD R6, R0, R7, R6 ;  /* 0x0000000700067224 */ /* 0x000fe400078e0206 */
[----:B0-----:R-:W-:-:S04]  /*e1b0*/  IMAD.MOV.U32 R12, RZ, RZ, R8 ;  /* 0x000000ffff0c7224 */ /* 0x001fc800078e0008 */
[----:B------:R-:W-:Y:S01]  /*e1c0*/  @!P5 IMAD.MOV R12, RZ, RZ, -R12 ;  /* 0x000000ffff0cd224 */ /* 0x000fe200078e0a0c */
[C---:B------:R-:W-:Y:S01]  /*e1d0*/  ISETP.GT.U32.AND P5, PT, R0.reuse, R2, PT ;  /* 0x000000020000720c */ /* 0x040fe20003fa4070 */
[--C-:B------:R-:W-:Y:S01]  /*e1e0*/  @!P3 IMAD.IADD R11, R11, 0x1, -R0.reuse ;  /* 0x000000010b0bb824 */ /* 0x100fe200078e0a00 */
[----:B------:R-:W-:Y:S01]  /*e1f0*/  ISETP.GT.U32.AND P3, PT, R0, R6, PT ;  /* 0x000000060000720c */ /* 0x000fe20003f64070 */
[--C-:B------:R-:W-:Y:S02]  /*e200*/  @!P2 IMAD.IADD R5, R5, 0x1, -R0.reuse ;  /* 0x000000010505a824 */ /* 0x100fe400078e0a00 */
[----:B------:R-:W-:-:S03]  /*e210*/  @!P4 IMAD.IADD R10, R10, 0x1, -R0 ;  /* 0x000000010a0ac824 */ /* 0x000fc600078e0a00 */
[----:B------:R-:W-:-:S05]  /*e220*/  ISETP.GT.U32.AND P4, PT, R0, R5, PT ;  /* 0x000000050000720c */ /* 0x000fca0003f84070 */
[--C-:B------:R-:W-:Y:S01]  /*e230*/  @!P5 IMAD.IADD R2, R2, 0x1, -R0.reuse ;  /* 0x000000010202d824 */ /* 0x100fe200078e0a00 */
[----:B------:R-:W-:Y:S01]  /*e240*/  ISETP.GT.U32.AND P6, PT, R0, R10, PT ;  /* 0x0000000a0000720c */ /* 0x000fe20003fc4070 */
[----:B------:R-:W-:-:S03]  /*e250*/  @!P3 IMAD.IADD R6, R6, 0x1, -R0 ;  /* 0x000000010606b824 */ /* 0x000fc600078e0a00 */
[----:B------:R-:W-:Y:S01]  /*e260*/  ISETP.GT.U32.AND P3, PT, R0, R2, PT ;  /* 0x000000020000720c */ /* 0x000fe20003f64070 */
[----:B------:R-:W-:Y:S01]  /*e270*/  @!P1 IMAD.MOV R9, RZ, RZ, -R9 ;  /* 0x000000ffff099224 */ /* 0x000fe200078e0a09 */
[----:B------:R-:W-:Y:S01]  /*e280*/  ISETP.GE.AND P2, PT, R42, RZ, PT ;  /* 0x000000ff2a00720c */ /* 0x000fe20003f46270 */
[----:B------:R-:W-:Y:S01]  /*e290*/  @!P0 IMAD.MOV R11, RZ, RZ, -R11 ;  /* 0x000000ffff0b8224 */ /* 0x000fe200078e0a0b */
[----:B------:R-:W-:Y:S01]  /*e2a0*/  ISETP.GE.AND P1, PT, R41, RZ, PT ;  /* 0x000000ff2900720c */ /* 0x000fe20003f26270 */
[--C-:B------:R-:W-:Y:S01]  /*e2b0*/  @!P4 IMAD.IADD R5, R5, 0x1, -R0.reuse ;  /* 0x000000010505c824 */ /* 0x100fe200078e0a00 */
[----:B------:R-:W-:Y:S01]  /*e2c0*/  ISETP.GE.AND P4, PT, R40, RZ, PT ;  /* 0x000000ff2800720c */ /* 0x000fe20003f86270 */
[----:B------:R-:W-:Y:S01]  /*e2d0*/  STL [R1+0x264], R12 ;  /* 0x0002640c01007387 */ /* 0x000fe20000100800 */
[----:B------:R-:W-:Y:S02]  /*e2e0*/  IABS R7, R37 ;  /* 0x0000002500077213 */ /* 0x000fe40000000000 */
[----:B------:R-:W-:Y:S01]  /*e2f0*/  ISETP.GT.U32.AND P0, PT, R0, R6, PT ;  /* 0x000000060000720c */ /* 0x000fe20003f04070 */
[----:B------:R-:W-:Y:S04]  /*e300*/  STL [R1+0x268], R9 ;  /* 0x0002680901007387 */ /* 0x000fe80000100800 */
[----:B------:R0:W-:Y:S01]  /*e310*/  STL [R1+0x250], R11 ;  /* 0x0002500b01007387 */ /* 0x0001e20000100800 */
[----:B------:R-:W-:-:S02]  /*e320*/  @!P6 IMAD.IADD R10, R10, 0x1, -R0 ;  /* 0x000000010a0ae824 */ /* 0x000fc400078e0a00 */
[----:B------:R-:W-:Y:S01]  /*e330*/  @!P3 IMAD.IADD R2, R2, 0x1, -R0 ;  /* 0x000000010202b824 */ /* 0x000fe200078e0a00 */
[----:B------:R-:W-:Y:S01]  /*e340*/  ISETP.GE.AND P3, PT, R37, RZ, PT ;  /* 0x000000ff2500720c */ /* 0x000fe20003f66270 */
[----:B------:R-:W-:Y:S02]  /*e350*/  IMAD.MOV.U32 R37, RZ, RZ, R35 ;  /* 0x000000ffff257224 */ /* 0x000fe400078e0023 */
[----:B0-----:R-:W-:Y:S02]  /*e360*/  IMAD.MOV.U32 R11, RZ, RZ, R5 ;  /* 0x000000ffff0b7224 */ /* 0x001fe400078e0005 */
[----:B------:R-:W-:-:S04]  /*e370*/  IMAD.HI.U32 R5, R4, R7, RZ ;  /* 0x0000000704057227 */ /* 0x000fc800078e00ff */
[----:B------:R-:W-:Y:S02]  /*e380*/  IMAD.MOV R5, RZ, RZ, -R5 ;  /* 0x000000ffff057224 */ /* 0x000fe400078e0a05 */
[----:B------:R-:W-:Y:S02]  /*e390*/  @!P2 IMAD.MOV R11, RZ, RZ, -R11 ;  /* 0x000000ffff0ba224 */ /* 0x000fe400078e0a0b */
[----:B------:R-:W-:Y:S02]  /*e3a0*/  @!P1 IMAD.MOV R10, RZ, RZ, -R10 ;  /* 0x000000ffff0a9224 */ /* 0x000fe400078e0a0a */
[----:B------:R-:W-:Y:S02]  /*e3b0*/  IMAD.MOV.U32 R35, RZ, RZ, R34 ;  /* 0x000000ffff237224 */ /* 0x000fe400078e0022 */
[----:B------:R-:W-:Y:S02]  /*e3c0*/  IMAD.MOV.U32 R34, RZ, RZ, R25 ;  /* 0x000000ffff227224 */ /* 0x000fe400078e0019 */
[----:B------:R-:W-:Y:S01]  /*e3d0*/  IMAD R7, R0, R5, R7 ;  /* 0x0000000500077224 */ /* 0x000fe200078e0207 */
[----:B------:R-:W-:Y:S01]  /*e3e0*/  IABS R5, R37 ;  /* 0x0000002500057213 */ /* 0x000fe20000000000 */
[----:B------:R-:W-:Y:S01]  /*e3f0*/  @!P0 IMAD.IADD R6, R6, 0x1, -R0 ;  /* 0x0000000106068824 */ /* 0x000fe200078e0a00 */
[----:B------:R-:W-:Y:S01]  /*e400*/  ISETP.GE.AND P0, PT, R37, RZ, PT ;  /* 0x000000ff2500720c */ /* 0x000fe20003f06270 */
[----:B------:R-:W-:-:S02]  /*e410*/  @!P4 IMAD.MOV R2, RZ, RZ, -R2 ;  /* 0x000000ffff02c224 */ /* 0x000fc400078e0a02 */
[----:B------:R-:W-:Y:S02]  /*e420*/  IMAD.MOV.U32 R37, RZ, RZ, R35 ;  /* 0x000000ffff257224 */ /* 0x000fe400078e0023 */
[----:B------:R-:W-:Y:S02]  /*e430*/  IMAD.MOV.U32 R25, RZ, RZ, R24 ;  /* 0x000000ffff197224 */ /* 0x000fe400078e0018 */
[----:B------:R-:W-:Y:S02]  /*e440*/  IMAD.MOV.U32 R35, RZ, RZ, R34 ;  /* 0x000000ffff237224 */ /* 0x000fe400078e0022 */
[----:B------:R-:W-:Y:S02]  /*e450*/  IMAD.MOV.U32 R34, RZ, RZ, R31 ;  /* 0x000000ffff227224 */ /* 0x000fe400078e001f */
[----:B------:R-:W-:Y:S01]  /*e460*/  IMAD.MOV.U32 R31, RZ, RZ, R30 ;  /* 0x000000ffff1f7224 */ /* 0x000fe200078e001e */
[----:B---3--:R-:W-:Y:S02]  /*e470*/  IABS R8, R36 ;  /* 0x0000002400087213 */ /* 0x008fe40000000000 */
[----:B------:R-:W-:-:S02]  /*e480*/  ISETP.GE.AND P5, PT, R36, RZ, PT ;  /* 0x000000ff2400720c */ /* 0x000fc40003fa6270 */
[----:B------:R-:W3:Y:S04]  /*e490*/  LDL.LU R36, [R1+0x234] ;  /* 0x0002340001247983 */ /* 0x000ee80000300800 */
[----:B------:R-:W5:Y:S04]  /*e4a0*/  LDL.LU R43, [R1+0x3c0] ;  /* 0x0003c000012b7983 */ /* 0x000f680000300800 */
[----:B------:R-:W3:Y:S04]  /*e4b0*/  LDL.LU R41, [R1+0x3c4] ;  /* 0x0003c40001297983 */ /* 0x000ee80000300800 */
[----:B------:R-:W-:Y:S04]  /*e4c0*/  STL [R1+0x260], R11 ;  /* 0x0002600b01007387 */ /* 0x000fe80000100800 */
[----:B------:R-:W-:Y:S04]  /*e4d0*/  STL [R1+0x254], R10 ;  /* 0x0002540a01007387 */ /* 0x000fe80000100800 */
[----:B------:R-:W3:Y:S04]  /*e4e0*/  LDL.LU R24, [R1+0x458] ;  /* 0x0004580001187983 */ /* 0x000ee80000300800 */
[----:B------:R0:W-:Y:S04]  /*e4f0*/  STL [R1+0x25c], R2 ;  /* 0x00025c0201007387 */ /* 0x0001e80000100800 */
[----:B------:R-:W3:Y:S04]  /*e500*/  LDL.LU R30, [R1+0x3f4] ;  /* 0x0003f400011e7983 */ /* 0x000ee80000300800 */
[----:B------:R-:W3:Y:S01]  /*e510*/  LDL.LU R42, [R1+0x3c8] ;  /* 0x0003c800012a7983 */ /* 0x000ee20000300800 */
[----:B------:R-:W-:Y:S01]  /*e520*/  IMAD.HI.U32 R9, R4, R8, RZ ;  /* 0x0000000804097227 */ /* 0x000fe200078e00ff */
[----:B------:R-:W-:-:S03]  /*e530*/  IABS R12, R38 ;  /* 0x00000026000c7213 */ /* 0x000fc60000000000 */
[----:B------:R-:W-:Y:S01]  /*e540*/  IMAD.MOV R9, RZ, RZ, -R9 ;  /* 0x000000ffff097224 */ /* 0x000fe200078e0a09 */
[----:B------:R-:W-:Y:S02]  /*e550*/  ISETP.GE.AND P1, PT, R38, RZ, PT ;  /* 0x000000ff2600720c */ /* 0x000fe40003f26270 */
[----:B------:R-:W4:Y:S01]  /*e560*/  LDL.LU R38, [R1+0x3cc] ;  /* 0x0003cc0001267983 */ /* 0x000f220000300800 */
[----:B------:R-:W-:-:S03]  /*e570*/  IMAD R8, R0, R9, R8 ;  /* 0x0000000900087224 */ /* 0x000fc600078e0208 */
[----:B------:R-:W4:Y:S02]  /*e580*/  LDL.LU R40, [R1+0x3d0] ;  /* 0x0003d00001287983 */ /* 0x000f240000300800 */
[----:B------:R-:W-:Y:S01]  /*e590*/  ISETP.GT.U32.AND P2, PT, R0, R8, PT ;  /* 0x000000080000720c */ /* 0x000fe20003f44070 */
[----:B------:R-:W-:Y:S01]  /*e5a0*/  IMAD.HI.U32 R9, R4, R12, RZ ;  /* 0x0000000c04097227 */ /* 0x000fe200078e00ff */
[----:B------:R-:W-:-:S03]  /*e5b0*/  ISETP.GE.AND P6, PT, R39, RZ, PT ;  /* 0x000000ff2700720c */ /* 0x000fc60003fc6270 */
[----:B------:R-:W-:-:S08]  /*e5c0*/  IMAD.MOV R9, RZ, RZ, -R9 ;  /* 0x000000ffff097224 */ /* 0x000fd000078e0a09 */
[----:B------:R-:W-:-:S05]  /*e5d0*/  @!P2 IMAD.IADD R8, R8, 0x1, -R0 ;  /* 0x000000010808a824 */ /* 0x000fca00078e0a00 */
[C---:B------:R-:W-:Y:S01]  /*e5e0*/  ISETP.GT.U32.AND P4, PT, R0.reuse, R8, PT ;  /* 0x000000080000720c */ /* 0x040fe20003f84070 */
[----:B------:R-:W-:Y:S02]  /*e5f0*/  IMAD R12, R0, R9, R12 ;  /* 0x00000009000c7224 */ /* 0x000fe400078e020c */
[----:B------:R-:W-:Y:S02]  /*e600*/  IMAD.MOV.U32 R14, RZ, RZ, R6 ;  /* 0x000000ffff0e7224 */ /* 0x000fe400078e0006 */
[----:B------:R-:W-:-:S04]  /*e610*/  IMAD.HI.U32 R13, R4, R5, RZ ;  /* 0x00000005040d7227 */ /* 0x000fc800078e00ff */
[----:B------:R-:W-:Y:S01]  /*e620*/  @!P6 IMAD.MOV R14, RZ, RZ, -R14 ;  /* 0x000000ffff0ee224 */ /* 0x000fe200078e0a0e */
[----:B------:R-:W-:Y:S01]  /*e630*/  ISETP.GT.U32.AND P6, PT, R0, R12, PT ;  /* 0x0000000c0000720c */ /* 0x000fe20003fc4070 */
[----:B------:R-:W-:Y:S02]  /*e640*/  IMAD.MOV R13, RZ, RZ, -R13 ;  /* 0x000000ffff0d7224 */ /* 0x000fe400078e0a0d */
[----:B------:R-:W-:Y:S01]  /*e650*/  @!P4 IMAD.IADD R8, R8, 0x1, -R0 ;  /* 0x000000010808c824 */ /* 0x000fe200078e0a00 */
[C---:B------:R-:W-:Y:S01]  /*e660*/  ISETP.GT.U32.AND P4, PT, R0.reuse, R7, PT ;  /* 0x000000070000720c */ /* 0x040fe20003f84070 */
[----:B------:R-:W-:Y:S02]  /*e670*/  IMAD R5, R0, R13, R5 ;  /* 0x0000000d00057224 */ /* 0x000fe400078e0205 */
[----:B------:R-:W-:Y:S02]  /*e680*/  IMAD.MOV.U32 R15, RZ, RZ, R8 ;  /* 0x000000ffff0f7224 */ /* 0x000fe400078e0008 */
[----:B------:R-:W-:-:S02]  /*e690*/  IMAD.MOV.U32 R39, RZ, RZ, R35 ;  /* 0x000000ffff277224 */ /* 0x000fc400078e0023 */
[----:B------:R-:W-:Y:S02]  /*e6a0*/  @!P5 IMAD.MOV R15, RZ, RZ, -R15 ;  /* 0x000000ffff0fd224 */ /* 0x000fe400078e0a0f */
[--C-:B------:R-:W-:Y:S01]  /*e6b0*/  @!P6 IMAD.IADD R12, R12, 0x1, -R0.reuse ;  /* 0x000000010c0ce824 */ /* 0x100fe200078e0a00 */
[C---:B------:R-:W-:Y:S01]  /*e6c0*/  ISETP.GT.U32.AND P6, PT, R0.reuse, R5, PT ;  /* 0x000000050000720c */ /* 0x040fe20003fc4070 */
[----:B------:R-:W-:Y:S01]  /*e6d0*/  IMAD.MOV.U32 R35, RZ, RZ, R19 ;  /* 0x000000ffff237224 */ /* 0x000fe200078e0013 */
[----:B------:R1:W-:Y:S01]  /*e6e0*/  STL [R1+0x258], R14 ;  /* 0x0002580e01007387 */ /* 0x0003e20000100800 */
[----:B------:R-:W-:Y:S02]  /*e6f0*/  ISETP.GE.AND P2, PT, R37, RZ, PT ;  /* 0x000000ff2500720c */ /* 0x000fe40003f46270 */
[----:B0-----:R-:W-:Y:S01]  /*e700*/  IABS R2, R37 ;  /* 0x0000002500027213 */ /* 0x001fe20000000000 */
[----:B------:R0:W-:Y:S01]  /*e710*/  STL [R1+0x240], R15 ;  /* 0x0002400f01007387 */ /* 0x0001e20000100800 */
[----:B------:R-:W-:Y:S01]  /*e720*/  @!P4 IMAD.IADD R7, R7, 0x1, -R0 ;  /* 0x000000010707c824 */ /* 0x000fe200078e0a00 */
[----:B------:R-:W-:Y:S01]  /*e730*/  ISETP.GT.U32.AND P4, PT, R0, R12, PT ;  /* 0x0000000c0000720c */ /* 0x000fe20003f84070 */
[----:B--2---:R-:W-:-:S02]  /*e740*/  IMAD.MOV.U32 R19, RZ, RZ, R18 ;  /* 0x000000ffff137224 */ /* 0x004fc400078e0012 */
[----:B------:R-:W-:Y:S02]  /*e750*/  IMAD.MOV.U32 R18, RZ, RZ, R28 ;  /* 0x000000ffff127224 */ /* 0x000fe400078e001c */
[----:B------:R-:W2:Y:S04]  /*e760*/  LDL.LU R28, [R1+0x494] ;  /* 0x00049400011c7983 */ /* 0x000ea80000300800 */
[----:B------:R-:W2:Y:S01]  /*e770*/  LDL.LU R37, [R1+0x3d8] ;  /* 0x0003d80001257983 */ /* 0x000ea20000300800 */
[----:B------:R-:W-:Y:S02]  /*e780*/  @!P6 IMAD.IADD R5, R5, 0x1, -R0 ;  /* 0x000000010505e824 */ /* 0x000fe400078e0a00 */
[----:B------:R-:W-:-:S03]  /*e790*/  IMAD.HI.U32 R10, R4, R2, RZ ;  /* 0x00000002040a7227 */ /* 0x000fc600078e00ff */
[C---:B------:R-:W-:Y:S01]  /*e7a0*/  ISETP.GT.U32.AND P6, PT, R0.reuse, R5, PT ;  /* 0x000000050000720c */ /* 0x040fe20003fc4070 */
[----:B------:R-:W-:Y:S01]  /*e7b0*/  IMAD.MOV R10, RZ, RZ, -R10 ;  /* 0x000000ffff0a7224 */ /* 0x000fe200078e0a0a */
[----:B------:R-:W-:Y:S01]  /*e7c0*/  ISETP.GT.U32.AND P5, PT, R0, R7, PT ;  /* 0x000000070000720c */ /* 0x000fe20003fa4070 */
[----:B------:R-:W-:Y:S02]  /*e7d0*/  @!P4 IMAD.IADD R12, R12, 0x1, -R0 ;  /* 0x000000010c0cc824 */ /* 0x000fe400078e0a00 */
[----:B------:R-:W-:Y:S02]  /*e7e0*/  IMAD R2, R0, R10, R2 ;  /* 0x0000000a00027224 */ /* 0x000fe400078e0202 */
[----:B------:R-:W-:-:S03]  /*e7f0*/  IMAD.MOV.U32 R44, RZ, RZ, R12 ;  /* 0x000000ffff2c7224 */ /* 0x000fc600078e000c */
[----:B------:R-:W-:-:S03]  /*e800*/  ISETP.GT.U32.AND P4, PT, R0, R2, PT ;  /* 0x000000020000720c */ /* 0x000fc60003f84070 */
[--C-:B------:R-:W-:Y:S02]  /*e810*/  @!P6 IMAD.IADD R5, R5, 0x1, -R0.reuse ;  /* 0x000000010505e824 */ /* 0x100fe400078e0a00 */
[----:B------:R-:W-:Y:S02]  /*e820*/  @!P5 IMAD.IADD R7, R7, 0x1, -R0 ;  /* 0x000000010707d824 */ /* 0x000fe400078e0a00 */
[----:B------:R-:W-:Y:S02]  /*e830*/  @!P1 IMAD.MOV R44, RZ, RZ, -R44 ;  /* 0x000000ffff2c9224 */ /* 0x000fe400078e0a2c */
[----:B------:R-:W-:-:S03]  /*e840*/  @!P3 IMAD.MOV R7, RZ, RZ, -R7 ;  /* 0x000000ffff07b224 */ /* 0x000fc600078e0a07 */
[----:B------:R-:W-:Y:S01]  /*e850*/  STL [R1+0x244], R44 ;  /* 0x0002442c01007387 */ /* 0x000fe20000100800 */
[----:B------:R-:W-:-:S03]  /*e860*/  @!P4 IMAD.IADD R2, R2, 0x1, -R0 ;  /* 0x000000010202c824 */ /* 0x000fc600078e0a00 */
[----:B------:R0:W-:Y:S01]  /*e870*/  STL [R1+0x23c], R7 ;  /* 0x00023c0701007387 */ /* 0x0001e20000100800 */
[----:B-----5:R-:W-:-:S05]  /*e880*/  IABS R9, R43 ;  /* 0x0000002b00097213 */ /* 0x020fca0000000000 */
[----:B------:R-:W-:-:S04]  /*e890*/  IMAD.HI.U32 R13, R4, R9, RZ ;  /* 0x00000009040d7227 */ /* 0x000fc800078e00ff */
[----:B------:R-:W-:-:S04]  /*e8a0*/  IMAD.MOV R13, RZ, RZ, -R13 ;  /* 0x000000ffff0d7224 */ /* 0x000fc800078e0a0d */
[----:B------:R-:W-:Y:S01]  /*e8b0*/  IMAD R9, R0, R13, R9 ;  /* 0x0000000d00097224 */ /* 0x000fe200078e0209 */
[----:B---3--:R-:W-:-:S05]  /*e8c0*/  IABS R13, R42 ;  /* 0x0000002a000d7213 */ /* 0x008fca0000000000 */
[----:B------:R-:W-:-:S04]  /*e8d0*/  IMAD.HI.U32 R12, R4, R13, RZ ;  /* 0x0000000d040c7227 */ /* 0x000fc800078e00ff */
[----:B------:R-:W-:-:S04]  /*e8e0*/  IMAD.MOV R12, RZ, RZ, -R12 ;  /* 0x000000ffff0c7224 */ /* 0x000fc800078e0a0c */
[----:B------:R-:W-:Y:S02]  /*e8f0*/  IMAD R12, R0, R12, R13 ;  /* 0x0000000c000c7224 */ /* 0x000fe400078e020d */
[----:B------:R-:W-:-:S04]  /*e900*/  IMAD.MOV.U32 R13, RZ, RZ, R5 ;  /* 0x000000ffff0d7224 */ /* 0x000fc800078e0005 */
[----:B------:R-:W-:Y:S01]  /*e910*/  @!P0 IMAD.MOV R13, RZ, RZ, -R13 ;  /* 0x000000ffff0d8224 */ /* 0x000fe200078e0a0d */
[----:B------:R-:W-:Y:S02]  /*e920*/  IABS R11, R36 ;  /* 0x00000024000b7213 */ /* 0x000fe40000000000 */
[----:B------:R-:W-:Y:S02]  /*e930*/  ISETP.GE.AND P4, PT, R36, RZ, PT ;  /* 0x000000ff2400720c */ /* 0x000fe40003f86270 */
[----:B------:R-:W-:Y:S04]  /*e940*/  STL [R1+0x238], R13 ;  /* 0x0002380d01007387 */ /* 0x000fe80000100800 */
[----:B------:R-:W3:Y:S01]  /*e950*/  LDL.LU R36, [R1+0x3dc] ;  /* 0x0003dc0001247983 */ /* 0x000ee20000300800 */
[----:B------:R-:W-:-:S05]  /*e960*/  IABS R6, R41 ;  /* 0x0000002900067213 */ /* 0x000fca0000000000 */
[----:B------:R-:W-:-:S04]  /*e970*/  IMAD.HI.U32 R10, R4, R6, RZ ;  /* 0x00000006040a7227 */ /* 0x000fc800078e00ff */
[----:B------:R-:W-:Y:S02]  /*e980*/  IMAD.MOV R10, RZ, RZ, -R10 ;  /* 0x000000ffff0a7224 */ /* 0x000fe400078e0a0a */
[----:B-1----:R-:W-:Y:S01]  /*e990*/  IMAD.HI.U32 R14, R4, R11, RZ ;  /* 0x0000000b040e7227 */ /* 0x002fe200078e00ff */
[----:B------:R-:W-:-:S03]  /*e9a0*/  ISETP.GT.U32.AND P5, PT, R0, R9, PT ;  /* 0x000000090000720c */ /* 0x000fc60003fa4070 */
[----:B------:R-:W-:Y:S02]  /*e9b0*/  IMAD R6, R0, R10, R6 ;  /* 0x0000000a00067224 */ /* 0x000fe400078e0206 */
[----:B------:R-:W-:-:S03]  /*e9c0*/  IMAD.MOV R14, RZ, RZ, -R14 ;  /* 0x000000ffff0e7224 */ /* 0x000fc600078e0a0e */
[C---:B------:R-:W-:Y:S01]  /*e9d0*/  ISETP.GT.U32.AND P6, PT, R0.reuse, R6, PT ;  /* 0x000000060000720c */ /* 0x040fe20003fc4070 */
[----:B------:R-:W-:-:S05]  /*e9e0*/  IMAD R11, R0, R14, R11 ;  /* 0x0000000e000b7224 */ /* 0x000fca00078e020b */
[----:B------:R-:W-:Y:S01]  /*e9f0*/  ISETP.GT.U32.AND P1, PT, R0, R11, PT ;  /* 0x0000000b0000720c */ /* 0x000fe20003f24070 */
[----:B------:R-:W-:Y:S01]  /*ea00*/  @!P5 IMAD.IADD R9, R9, 0x1, -R0 ;  /* 0x000000010909d824 */ /* 0x000fe200078e0a00 */
[----:B----4-:R-:W-:Y:S02]  /*ea10*/  IABS R8, R40 ;  /* 0x0000002800087213 */ /* 0x010fe40000000000 */
[----:B------:R-:W-:-:S03]  /*ea20*/  IABS R10, R38 ;  /* 0x00000026000a7213 */ /* 0x000fc60000000000 */
[----:B------:R-:W-:Y:S01]  /*ea30*/  @!P6 IMAD.IADD R6, R6, 0x1, -R0 ;  /* 0x000000010606e824 */ /* 0x000fe200078e0a00 */
[----:B------:R-:W-:Y:S01]  /*ea40*/  ISETP.GT.U32.AND P6, PT, R0, R9, PT ;  /* 0x000000090000720c */ /* 0x000fe20003fc4070 */
[----:B------:R-:W-:-:S04]  /*ea50*/  IMAD.HI.U32 R14, R4, R8, RZ ;  /* 0x00000008040e7227 */ /* 0x000fc800078e00ff */
[----:B------:R-:W-:Y:S01]  /*ea60*/  @!P1 IMAD.IADD R11, R11, 0x1, -R0 ;  /* 0x000000010b0b9824 */ /* 0x000fe200078e0a00 */
[----:B------:R-:W-:Y:S01]  /*ea70*/  ISETP.GT.U32.AND P1, PT, R0, R2, PT ;  /* 0x000000020000720c */ /* 0x000fe20003f24070 */
[----:B------:R-:W-:Y:S02]  /*ea80*/  IMAD.MOV R14, RZ, RZ, -R14 ;  /* 0x000000ffff0e7224 */ /* 0x000fe400078e0a0e */
[----:B0-----:R-:W-:-:S04]  /*ea90*/  IMAD.HI.U32 R15, R4, R10, RZ ;  /* 0x0000000a040f7227 */ /* 0x001fc800078e00ff */
[C---:B------:R-:W-:Y:S02]  /*eaa0*/  IMAD R8, R0.reuse, R14, R8 ;  /* 0x0000000e00087224 */ /* 0x040fe400078e0208 */
[----:B------:R-:W-:Y:S01]  /*eab0*/  IMAD.MOV R15, RZ, RZ, -R15 ;  /* 0x000000ffff0f7224 */ /* 0x000fe200078e0a0f */
[C---:B------:R-:W-:Y:S01]  /*eac0*/  ISETP.GT.U32.AND P5, PT, R0.reuse, R11, PT ;  /* 0x0000000b0000720c */ /* 0x040fe20003fa4070 */
[----:B------:R-:W-:Y:S01]  /*ead0*/  @!P6 IMAD.IADD R9, R9, 0x1, -R0 ;  /* 0x000000010909e824 */ /* 0x000fe200078e0a00 */
[C---:B------:R-:W-:Y:S01]  /*eae0*/  ISETP.GT.U32.AND P0, PT, R0.reuse, R12, PT ;  /* 0x0000000c0000720c */ /* 0x040fe20003f04070 */
[C---:B------:R-:W-:Y:S01]  /*eaf0*/  IMAD R10, R0.reuse, R15, R10 ;  /* 0x0000000f000a7224 */ /* 0x040fe200078e020a */
[----:B------:R-:W-:Y:S01]  /*eb00*/  ISETP.GT.U32.AND P6, PT, R0, R8, PT ;  /* 0x000000080000720c */ /* 0x000fe20003fc4070 */
[----:B------:R-:W-:Y:S01]  /*eb10*/  @!P1 IMAD.IADD R2, R2, 0x1, -R0 ;  /* 0x0000000102029824 */ /* 0x000fe200078e0a00 */
[C---:B------:R-:W-:Y:S02]  /*eb20*/  ISETP.GT.U32.AND P3, PT, R0.reuse, R6, PT ;  /* 0x000000060000720c */ /* 0x040fe40003f64070 */
[----:B------:R-:W-:Y:S01]  /*eb30*/  ISETP.GT.U32.AND P1, PT, R0, R10, PT ;  /* 0x0000000a0000720c */ /* 0x000fe20003f24070 */
[----:B------:R-:W-:-:S04]  /*eb40*/  @!P2 IMAD.MOV R2, RZ, RZ, -R2 ;  /* 0x000000ffff02a224 */ /* 0x000fc800078e0a02 */
[--C-:B------:R-:W-:Y:S02]  /*eb50*/  @!P5 IMAD.IADD R11, R11, 0x1, -R0.reuse ;  /* 0x000000010b0bd824 */ /* 0x100fe400078e0a00 */
[--C-:B------:R-:W-:Y:S02]  /*eb60*/  @!P0 IMAD.IADD R12, R12, 0x1, -R0.reuse ;  /* 0x000000010c0c8824 */ /* 0x100fe400078e0a00 */
[--C-:B------:R-:W-:Y:S02]  /*eb70*/  @!P6 IMAD.IADD R8, R8, 0x1, -R0.reuse ;  /* 0x000000010808e824 */ /* 0x100fe400078e0a00 */
[----:B------:R-:W-:Y:S01]  /*eb80*/  @!P4 IMAD.MOV R11, RZ, RZ, -R11 ;  /* 0x000000ffff0bc224 */ /* 0x000fe200078e0a0b */
[----:B------:R-:W-:Y:S01]  /*eb90*/  ISETP.GT.U32.AND P2, PT, R0, R12, PT ;  /* 0x0000000c0000720c */ /* 0x000fe20003f44070 */
[--C-:B------:R-:W-:Y:S01]  /*eba0*/  @!P1 IMAD.IADD R10, R10, 0x1, -R0.reuse ;  /* 0x000000010a0a9824 */ /* 0x100fe200078e0a00 */
[----:B------:R-:W-:Y:S01]  /*ebb0*/  ISETP.GT.U32.AND P4, PT, R0, R8, PT ;  /* 0x000000080000720c */ /* 0x000fe20003f84070 */
[----:B------:R-:W-:Y:S01]  /*ebc0*/  @!P3 IMAD.IADD R6, R6, 0x1, -R0 ;  /* 0x000000010606b824 */ /* 0x000fe200078e0a00 */
[----:B------:R-:W-:-:S02]  /*ebd0*/  ISETP.GE.AND P5, PT, R43, RZ, PT ;  /* 0x000000ff2b00720c */ /* 0x000fc40003fa6270 */
[----:B------:R-:W-:Y:S02]  /*ebe0*/  ISETP.GE.AND P3, PT, R41, RZ, PT ;  /* 0x000000ff2900720c */ /* 0x000fe40003f66270 */
[----:B------:R-:W-:Y:S01]  /*ebf0*/  ISETP.GE.AND P0, PT, R42, RZ, PT ;  /* 0x000000ff2a00720c */ /* 0x000fe20003f06270 */
[----:B------:R-:W4:Y:S01]  /*ec00*/  LDL.LU R41, [R1+0x3e0] ;  /* 0x0003e00001297983 */ /* 0x000f220000300800 */
[----:B------:R-:W-:Y:S02]  /*ec10*/  ISETP.GT.U32.AND P6, PT, R0, R10, PT ;  /* 0x0000000a0000720c */ /* 0x000fe40003fc4070 */
[----:B------:R-:W-:Y:S01]  /*ec20*/  ISETP.GE.AND P1, PT, R38, RZ, PT ;  /* 0x000000ff2600720c */ /* 0x000fe20003f26270 */
[----:B------:R-:W-:Y:S02]  /*ec30*/  IMAD.MOV.U32 R38, RZ, RZ, R35 ;  /* 0x000000ffff267224 */ /* 0x000fe400078e0023 */
[----:B------:R-:W-:Y:S02]  /*ec40*/  IMAD.MOV.U32 R35, RZ, RZ, R34 ;  /* 0x000000ffff237224 */ /* 0x000fe400078e0022 */
[----:B------:R-:W-:Y:S01]  /*ec50*/  IMAD.MOV.U32 R34, RZ, RZ, R30 ;  /* 0x000000ffff227224 */ /* 0x000fe200078e001e */
[----:B--2---:R-:W-:Y:S01]  /*ec60*/  IABS R5, R37 ;  /* 0x0000002500057213 */ /* 0x004fe20000000000 */
[----:B------:R-:W-:-:S02]  /*ec70*/  IMAD.MOV.U32 R30, RZ, RZ, R18 ;  /* 0x000000ffff1e7224 */ /* 0x000fc400078e0012 */
[--C-:B------:R-:W-:Y:S02]  /*ec80*/  @!P2 IMAD.IADD R12, R12, 0x1, -R0.reuse ;  /* 0x000000010c0ca824 */ /* 0x100fe400078e0a00 */
[----:B------:R-:W-:Y:S01]  /*ec90*/  @!P4 IMAD.IADD R8, R8, 0x1, -R0 ;  /* 0x000000010808c824 */ /* 0x000fe200078e0a00 */
[----:B------:R-:W-:Y:S01]  /*eca0*/  ISETP.GE.AND P4, PT, R37, RZ, PT ;  /* 0x000000ff2500720c */ /* 0x000fe20003f86270 */
[----:B------:R-:W-:Y:S01]  /*ecb0*/  @!P5 IMAD.MOV R9, RZ, RZ, -R9 ;  /* 0x000000ffff09d224 */ /* 0x000fe200078e0a09 */
[----:B------:R3:W-:Y:S01]  /*ecc0*/  STL [R1+0x234], R2 ;  /* 0x0002340201007387 */ /* 0x0007e20000100800 */
[----:B------:R-:W-:Y:S02]  /*ecd0*/  @!P3 IMAD.MOV R6, RZ, RZ, -R6 ;  /* 0x000000ffff06b224 */ /* 0x000fe400078e0a06 */
[----:B------:R-:W-:Y:S01]  /*ece0*/  IMAD.MOV.U32 R37, RZ, RZ, R35 ;  /* 0x000000ffff257224 */ /* 0x000fe200078e0023 */
[----:B------:R-:W-:Y:S01]  /*ecf0*/  STL [R1+0x230], R11 ;  /* 0x0002300b01007387 */ /* 0x000fe20000100800 */
[----:B------:R-:W-:-:S02]  /*ed00*/  IMAD.MOV.U32 R35, RZ, RZ, R34 ;  /* 0x000000ffff237224 */ /* 0x000fc400078e0022 */
[----:B------:R-:W-:Y:S02]  /*ed10*/  IMAD.MOV.U32 R18, RZ, RZ, R48 ;  /* 0x000000ffff127224 */ /* 0x000fe400078e0030 */
[----:B------:R-:W-:Y:S01]  /*ed20*/  IMAD.MOV.U32 R34, RZ, RZ, R30 ;  /* 0x000000ffff227224 */ /* 0x000fe200078e001e */
[----:B------:R-:W2:Y:S01]  /*ed30*/  LDL.LU R48, [R1+0x464] ;  /* 0x0004640001307983 */ /* 0x000ea20000300800 */
[----:B------:R-:W-:Y:S01]  /*ed40*/  @!P0 IMAD.MOV R12, RZ, RZ, -R12 ;  /* 0x000000ffff0c8224 */ /* 0x000fe200078e0a0c */
[----:B------:R-:W-:Y:S01]  /*ed50*/  IABS R7, R39 ;  /* 0x0000002700077213 */ /* 0x000fe20000000000 */
[----:B------:R-:W-:Y:S01]  /*ed60*/  @!P6 IMAD.IADD R10, R10, 0x1, -R0 ;  /* 0x000000010a0ae824 */ /* 0x000fe200078e0a00 */
[----:B------:R-:W-:Y:S01]  /*ed70*/  STL [R1+0x22c], R9 ;  /* 0x00022c0901007387 */ /* 0x000fe20000100800 */
[----:B------:R-:W-:Y:S01]  /*ed80*/  ISETP.GE.AND P6, PT, R39, RZ, PT ;  /* 0x000000ff2700720c */ /* 0x000fe20003fc6270 */
[----:B------:R-:W-:Y:S02]  /*ed90*/  IMAD.MOV.U32 R30, RZ, RZ, R21 ;  /* 0x000000ffff1e7224 */ /* 0x000fe400078e0015 */
[----:B------:R0:W-:Y:S01]  /*eda0*/  STL [R1+0x228], R6 ;  /* 0x0002280601007387 */ /* 0x0001e20000100800 */
[----:B------:R-:W-:-:S02]  /*edb0*/  IMAD.MOV.U32 R21, RZ, RZ, R20 ;  /* 0x000000ffff157224 */ /* 0x000fc400078e0014 */
[----:B------:R-:W-:Y:S01]  /*edc0*/  IMAD.MOV.U32 R39, RZ, RZ, R35 ;  /* 0x000000ffff277224 */ /* 0x000fe200078e0023 */
[----:B------:R-:W5:Y:S01]  /*edd0*/  LDL.LU R20, [R1+0x498] ;  /* 0x0004980001147983 */ /* 0x000f620000300800 */
[----:B------:R-:W-:Y:S02]  /*ede0*/  IMAD.MOV.U32 R35, RZ, RZ, R34 ;  /* 0x000000ffff237224 */ /* 0x000fe400078e0022 */
[----:B------:R-:W-:Y:S01]  /*edf0*/  IMAD.MOV.U32 R34, RZ, RZ, R31 ;  /* 0x000000ffff227224 */ /* 0x000fe200078e001f */
[----:B------:R-:W-:Y:S04]  /*ee00*/  STL [R1+0x224], R12 ;  /* 0x0002240c01007387 */ /* 0x000fe80000100800 */
[----:B------:R-:W2:Y:S01]  /*ee10*/  LDL.LU R31, [R1+0x430] ;  /* 0x00043000011f7983 */ /* 0x000ea20000300800 */
[----:B------:R-:W-:-:S04]  /*ee20*/  IMAD.HI.U32 R14, R4, R7, RZ ;  /* 0x00000007040e7227 */ /* 0x000fc800078e00ff */
[----:B------:R-:W-:-:S04]  /*ee30*/  IMAD.MOV R14, RZ, RZ, -R14 ;  /* 0x000000ffff0e7224 */ /* 0x000fc800078e0a0e */
[----:B------:R-:W-:-:S05]  /*ee40*/  IMAD R7, R0, R14, R7 ;  /* 0x0000000e00077224 */ /* 0x000fca00078e0207 */
[----:B------:R-:W-:-:S13]  /*ee50*/  ISETP.GT.U32.AND P5, PT, R0, R7, PT ;  /* 0x000000070000720c */ /* 0x000fda0003fa4070 */
[----:B------:R-:W-:Y:S01]  /*ee60*/  @!P5 IMAD.IADD R7, R7, 0x1, -R0 ;  /* 0x000000010707d824 */ /* 0x000fe200078e0a00 */
[----:B------:R-:W-:Y:S02]  /*ee70*/  ISETP.GE.AND P3, PT, R40, RZ, PT ;  /* 0x000000ff2800720c */ /* 0x000fe40003f66270 */
[----:B---3--:R-:W-:Y:S02]  /*ee80*/  IABS R2, R36 ;  /* 0x0000002400027213 */ /* 0x008fe40000000000 */
[----:B------:R-:W-:Y:S02]  /*ee90*/  ISETP.GE.AND P5, PT, R36, RZ, PT ;  /* 0x000000ff2400720c */ /* 0x000fe40003fa6270 */
[----:B------:R-:W3:Y:S04]  /*eea0*/  LDL.LU R36, [R1+0x3ec] ;  /* 0x0003ec0001247983 */ /* 0x000ee80000300800 */
[----:B------:R-:W5:Y:S01]  /*eeb0*/  LDL.LU R40, [R1+0x3f0] ;  /* 0x0003f00001287983 */ /* 0x000f620000300800 */
[----:B------:R-:W-:-:S04]  /*eec0*/  IMAD.HI.U32 R13, R4, R5, RZ ;  /* 0x00000005040d7227 */ /* 0x000fc800078e00ff */
[----:B------:R-:W-:-:S04]  /*eed0*/  IMAD.MOV R13, RZ, RZ, -R13 ;  /* 0x000000ffff0d7224 */ /* 0x000fc800078e0a0d */
[----:B------:R-:W-:-:S05]  /*eee0*/  IMAD R5, R0, R13, R5 ;  /* 0x0000000d00057224 */ /* 0x000fca00078e0205 */
[----:B------:R-:W-:Y:S01]  /*eef0*/  ISETP.GT.U32.AND P2, PT, R0, R5, PT ;  /* 0x000000050000720c */ /* 0x000fe20003f44070 */
[----:B------:R-:W-:-:S12]  /*ef00*/  @!P1 IMAD.MOV R10, RZ, RZ, -R10 ;  /* 0x000000ffff0a9224 */ /* 0x000fd800078e0a0a */
[----:B------:R-:W-:Y:S01]  /*ef10*/  @!P2 IMAD.IADD R5, R5, 0x1, -R0 ;  /* 0x000000010505a824 */ /* 0x000fe200078e0a00 */
[----:B------:R-:W-:-:S04]  /*ef20*/  ISETP.GT.U32.AND P2, PT, R0, R7, PT ;  /* 0x000000070000720c */ /* 0x000fc80003f44070 */
[----:B------:R-:W-:Y:S01]  /*ef30*/  ISETP.GT.U32.AND P0, PT, R0, R5, PT ;  /* 0x000000050000720c */ /* 0x000fe20003f04070 */
[----:B0-----:R-:W-:Y:S01]  /*ef40*/  IMAD.HI.U32 R6, R4, R2, RZ ;  /* 0x0000000204067227 */ /* 0x001fe200078e00ff */
[----:B------:R0:W-:Y:S03]  /*ef50*/  STL [R1+0x220], R10 ;  /* 0x0002200a01007387 */ /* 0x0001e60000100800 */
[----:B------:R-:W-:-:S04]  /*ef60*/  IMAD.MOV R6, RZ, RZ, -R6 ;  /* 0x000000ffff067224 */ /* 0x000fc800078e0a06 */
[----:B------:R-:W-:-:S04]  /*ef70*/  @!P2 IMAD.IADD R7, R7, 0x1, -R0 ;  /* 0x000000010707a824 */ /* 0x000fc800078e0a00 */
[----:B0-----:R-:W-:Y:S02]  /*ef80*/  IMAD.MOV.U32 R10, RZ, RZ, R7 ;  /* 0x000000ffff0a7224 */ /* 0x001fe400078e0007 */
[----:B------:R-:W-:Y:S02]  /*ef90*/  @!P0 IMAD.IADD R5, R5, 0x1, -R0 ;  /* 0x0000000105058824 */ /* 0x000fe400078e0a00 */
[----:B------:R-:W-:Y:S01]  /*efa0*/  @!P3 IMAD.MOV R8, RZ, RZ, -R8 ;  /* 0x000000ffff08b224 */ /* 0x000fe200078e0a08 */
[----:B------:R-:W-:Y:S01]  /*efb0*/  ISETP.GE.AND P0, PT, R38, RZ, PT ;  /* 0x000000ff2600720c */ /* 0x000fe20003f06270 */
[----:B------:R-:W-:Y:S01]  /*efc0*/  IMAD R2, R0, R6, R2 ;  /* 0x0000000600027224 */ /* 0x000fe200078e0202 */
[----:B------:R-:W-:Y:S01]  /*efd0*/  IABS R6, R38 ;  /* 0x0000002600067213 */ /* 0x000fe20000000000 */
[----:B------:R-:W-:Y:S02]  /*efe0*/  @!P6 IMAD.MOV R10, RZ, RZ, -R10 ;  /* 0x000000ffff0ae224 */ /* 0x000fe400078e0a0a */
[----:B------:R-:W-:-:S02]  /*eff0*/  @!P4 IMAD.MOV R5, RZ, RZ, -R5 ;  /* 0x000000ffff05c224 */ /* 0x000fc400078e0a05 */
[----:B------:R-:W-:Y:S01]  /*f000*/  IMAD.MOV.U32 R38, RZ, RZ, R35 ;  /* 0x000000ffff267224 */ /* 0x000fe200078e0023 */
[----:B------:R0:W-:Y:S01]  /*f010*/  STL [R1+0x21c], R8 ;  /* 0x00021c0801007387 */ /* 0x0001e20000100800 */
[----:B------:R-:W-:Y:S02]  /*f020*/  IMAD.MOV.U32 R35, RZ, RZ, R34 ;  /* 0x000000ffff237224 */ /* 0x000fe400078e0022 */
[----:B------:R-:W-:Y:S01]  /*f030*/  IMAD.MOV.U32 R34, RZ, RZ, R33 ;  /* 0x000000ffff227224 */ /* 0x000fe200078e0021 */
[----:B------:R1:W-:Y:S01]  /*f040*/  STL [R1+0x200], R10 ;  /* 0x0002000a01007387 */ /* 0x0003e20000100800 */
[----:B------:R-:W-:Y:S01]  /*f050*/  IMAD.MOV.U32 R33, RZ, RZ, R32 ;  /* 0x000000ffff217224 */ /* 0x000fe200078e0020 */
[----:B------:R-:W-:Y:S02]  /*f060*/  ISETP.GT.U32.AND P1, PT, R0, R2, PT ;  /* 0x000000020000720c */ /* 0x000fe40003f24070 */
[----:B------:R-:W-:Y:S01]  /*f070*/  STL [R1+0x208], R5 ;  /* 0x0002080501007387 */ /* 0x000fe20000100800 */
[----:B------:R-:W-:-:S02]  /*f080*/  IABS R7, R37 ;  /* 0x0000002500077213 */ /* 0x000fc40000000000 */
[----:B------:R-:W-:Y:S02]  /*f090*/  ISETP.GE.AND P6, PT, R37, RZ, PT ;  /* 0x000000ff2500720c */ /* 0x000fe40003fc6270 */
[----:B----4-:R-:W-:-:S06]  /*f0a0*/  IABS R11, R41 ;  /* 0x00000029000b7213 */ /* 0x010fcc0000000000 */
[----:B------:R-:W-:Y:S02]  /*f0b0*/  @!P1 IMAD.IADD R2, R2, 0x1, -R0 ;  /* 0x0000000102029824 */ /* 0x000fe400078e0a00 */
[----:B------:R-:W-:-:S03]  /*f0c0*/  IMAD.HI.U32 R9, R4, R11, RZ ;  /* 0x0000000b04097227 */ /* 0x000fc600078e00ff */
[----:B------:R-:W-:Y:S01]  /*f0d0*/  ISETP.GT.U32.AND P1, PT, R0, R2, PT ;  /* 0x000000020000720c */ /* 0x000fe20003f24070 */
[----:B------:R-:W-:Y:S02]  /*f0e0*/  IMAD.MOV R9, RZ, RZ, -R9 ;  /* 0x000000ffff097224 */ /* 0x000fe400078e0a09 */
[----:B0-----:R-:W-:-:S04]  /*f0f0*/  IMAD.HI.U32 R8, R4, R6, RZ ;  /* 0x0000000604087227 */ /* 0x001fc800078e00ff */
[C---:B------:R-:W-:Y:S02]  /*f100*/  IMAD R11, R0.reuse, R9, R11 ;  /* 0x00000009000b7224 */ /* 0x040fe400078e020b */
[----:B------:R-:W-:Y:S02]  /*f110*/  IMAD.MOV R9, RZ, RZ, -R8 ;  /* 0x000000ffff097224 */ /* 0x000fe400078e0a08 */
[----:B--2---:R-:W-:Y:S02]  /*f120*/  IMAD.MOV.U32 R32, RZ, RZ, R31 ;  /* 0x000000ffff207224 */ /* 0x004fe400078e001f */
[----:B------:R-:W2:Y:S04]  /*f130*/  LDL.LU R31, [R1+0x45c] ;  /* 0x00045c00011f7983 */ /* 0x000ea80000300800 */
[----:B------:R-:W4:Y:S01]  /*f140*/  LDL.LU R37, [R1+0x3fc] ;  /* 0x0003fc0001257983 */ /* 0x000f220000300800 */
[----:B------:R-:W-:-:S02]  /*f150*/  IMAD R6, R0, R9, R6 ;  /* 0x0000000900067224 */ /* 0x000fc400078e0206 */
[----:B------:R-:W-:Y:S01]  /*f160*/  @!P1 IMAD.IADD R2, R2, 0x1, -R0 ;  /* 0x0000000102029824 */ /* 0x000fe200078e0a00 */
[----:B------:R-:W-:Y:S02]  /*f170*/  ISETP.GT.U32.AND P2, PT, R0, R11, PT ;  /* 0x0000000b0000720c */ /* 0x000fe40003f44070 */
[----:B------:R-:W-:-:S11]  /*f180*/  ISETP.GE.AND P3, PT, R41, RZ, PT ;  /* 0x000000ff2900720c */ /* 0x000fd60003f66270 */
[----:B------:R-:W-:-:S05]  /*f190*/  @!P2 IMAD.IADD R11, R11, 0x1, -R0 ;  /* 0x000000010b0ba824 */ /* 0x000fca00078e0a00 */
[----:B------:R-:W-:Y:S01]  /*f1a0*/  ISETP.GT.U32.AND P2, PT, R0, R11, PT ;  /* 0x0000000b0000720c */ /* 0x000fe20003f44070 */
[----:B------:R-:W-:Y:S02]  /*f1b0*/  IMAD.MOV.U32 R8, RZ, RZ, R7 ;  /* 0x000000ffff087224 */ /* 0x000fe400078e0007 */
[----:B------:R-:W-:Y:S02]  /*f1c0*/  IMAD.MOV.U32 R12, RZ, RZ, R2 ;  /* 0x000000ffff0c7224 */ /* 0x000fe400078e0002 */
[----:B------:R-:W-:Y:S02]  /*f1d0*/  IMAD.MOV.U32 R41, RZ, RZ, R35 ;  /* 0x000000ffff297224 */ /* 0x000fe400078e0023 */
[----:B------:R-:W-:Y:S01]  /*f1e0*/  IMAD.HI.U32 R7, R4, R8, RZ ;  /* 0x0000000804077227 */ /* 0x000fe200078e00ff */
[----:B------:R-:W-:-:S03]  /*f1f0*/  ISETP.GT.U32.AND P4, PT, R0, R6, PT ;  /* 0x000000060000720c */ /* 0x000fc60003f84070 */
[----:B------:R-:W-:Y:S02]  /*f200*/  IMAD.MOV.U32 R35, RZ, RZ, R34 ;  /* 0x000000ffff237224 */ /* 0x000fe400078e0022 */
[----:B------:R-:W-:Y:S02]  /*f210*/  @!P2 IMAD.IADD R11, R11, 0x1, -R0 ;  /* 0x000000010b0ba824 */ /* 0x000fe400078e0a00 */
[----:B------:R-:W-:Y:S02]  /*f220*/  @!P5 IMAD.MOV R12, RZ, RZ, -R12 ;  /* 0x000000ffff0cd224 */ /* 0x000fe400078e0a0c */
[----:B------:R-:W-:Y:S02]  /*f230*/  IMAD.MOV.U32 R34, RZ, RZ, R33 ;  /* 0x000000ffff227224 */ /* 0x000fe400078e0021 */
[----:B------:R-:W-:Y:S02]  /*f240*/  @!P3 IMAD.MOV R11, RZ, RZ, -R11 ;  /* 0x000000ffff0bb224 */ /* 0x000fe400078e0a0b */
[----:B------:R-:W-:-:S02]  /*f250*/  IMAD.MOV.U32 R33, RZ, RZ, R32 ;  /* 0x000000ffff217224 */ /* 0x000fc400078e0020 */
[----:B------:R-:W-:Y:S02]  /*f260*/  IMAD.MOV.U32 R32, RZ, RZ, R30 ;  /* 0x000000ffff207224 */ /* 0x000fe400078e001e */
[----:B------:R-:W-:Y:S02]  /*f270*/  IMAD.MOV R7, RZ, RZ, -R7 ;  /* 0x000000ffff077224 */ /* 0x000fe400078e0a07 */
[----:B------:R-:W-:Y:S02]  /*f280*/  IMAD.MOV.U32 R30, RZ, RZ, R25 ;  /* 0x000000ffff1e7224 */ /* 0x000fe400078e0019 */
[----:B------:R-:W-:Y:S02]  /*f290*/  IMAD.MOV.U32 R25, RZ, RZ, R23 ;  /* 0x000000ffff197224 */ /* 0x000fe400078e0017 */
[----:B------:R-:W-:Y:S02]  /*f2a0*/  IMAD.MOV.U32 R23, RZ, RZ, R22 ;  /* 0x000000ffff177224 */ /* 0x000fe400078e0016 */
[----:B------:R-:W-:-:S02]  /*f2b0*/  IMAD.MOV.U32 R22, RZ, RZ, R55 ;  /* 0x000000ffff167224 */ /* 0x000fc400078e0037 */
[----:B------:R-:W-:Y:S02]  /*f2c0*/  IMAD R8, R0, R7, R8 ;  /* 0x0000000700087224 */ /* 0x000fe400078e0208 */
[----:B------:R-:W-:-:S03]  /*f2d0*/  @!P4 IMAD.IADD R6, R6, 0x1, -R0 ;  /* 0x000000010606c824 */ /* 0x000fc600078e0a00 */
[C---:B------:R-:W-:Y:S02]  /*f2e0*/  ISETP.GT.U32.AND P2, PT, R0.reuse, R8, PT ;  /* 0x000000080000720c */ /* 0x040fe40003f44070 */
[----:B------:R-:W-:-:S11]  /*f2f0*/  ISETP.GT.U32.AND P4, PT, R0, R6, PT ;  /* 0x000000060000720c */ /* 0x000fd60003f84070 */
[--C-:B------:R-:W-:Y:S02]  /*f300*/  @!P2 IMAD.IADD R8, R8, 0x1, -R0.reuse ;  /* 0x000000010808a824 */ /* 0x100fe400078e0a00 */
[----:B------:R-:W-:-:S03]  /*f310*/  @!P4 IMAD.IADD R6, R6, 0x1, -R0 ;  /* 0x000000010606c824 */ /* 0x000fc600078e0a00 */
[----:B------:R-:W-:Y:S02]  /*f320*/  ISETP.GT.U32.AND P2, PT, R0, R8, PT ;  /* 0x000000080000720c */ /* 0x000fe40003f44070 */
[----:B---3--:R-:W-:Y:S02]  /*f330*/  IABS R9, R36 ;  /* 0x0000002400097213 */ /* 0x008fe40000000000 */
[----:B------:R-:W-:Y:S02]  /*f340*/  ISETP.GE.AND P1, PT, R36, RZ, PT ;  /* 0x000000ff2400720c */ /* 0x000fe40003f26270 */
[----:B------:R-:W3:Y:S04]  /*f350*/  LDL.LU R36, [R1+0x400] ;  /* 0x0004000001247983 */ /* 0x000ee80000300800 */
[----:B------:R-:W-:Y:S04]  /*f360*/  STL [R1+0x218], R12 ;  /* 0x0002180c01007387 */ /* 0x000fe80000100800 */
[----:B------:R0:W-:Y:S04]  /*f370*/  STL [R1+0x20c], R11 ;  /* 0x00020c0b01007387 */ /* 0x0001e80000100800 */
[----:B------:R-:W2:Y:S04]  /*f380*/  LDL.LU R55, [R1+0x4c0] ;  /* 0x0004c00001377983 */ /* 0x000ea80000300800 */
[----:B------:R-:W2:Y:S01]  /*f390*/  LDL.LU R43, [R1+0x404] ;  /* 0x00040400012b7983 */ /* 0x000ea20000300800 */
[----:B-1----:R-:W-:-:S04]  /*f3a0*/  IMAD.HI.U32 R10, R4, R9, RZ ;  /* 0x00000009040a7227 */ /* 0x002fc800078e00ff */
[----:B------:R-:W-:Y:S02]  /*f3b0*/  IMAD.MOV R10, RZ, RZ, -R10 ;  /* 0x000000ffff0a7224 */ /* 0x000fe400078e0a0a */
[----:B0-----:R-:W-:Y:S01]  /*f3c0*/  IMAD.MOV.U32 R11, RZ, RZ, R6 ;  /* 0x000000ffff0b7224 */ /* 0x001fe200078e0006 */
[----:B-----5:R-:W-:Y:S01]  /*f3d0*/  IABS R13, R40 ;  /* 0x00000028000d7213 */ /* 0x020fe20000000000 */
[----:B------:R-:W-:Y:S01]  /*f3e0*/  IMAD R9, R0, R10, R9 ;  /* 0x0000000a00097224 */ /* 0x000fe200078e0209 */
[----:B------:R-:W-:Y:S01]  /*f3f0*/  ISETP.GE.AND P5, PT, R40, RZ, PT ;  /* 0x000000ff2800720c */ /* 0x000fe20003fa6270 */
[----:B------:R-:W-:Y:S01]  /*f400*/  @!P0 IMAD.MOV R11, RZ, RZ, -R11 ;  /* 0x000000ffff0b8224 */ /* 0x000fe200078e0a0b */
[----:B------:R-:W5:Y:S01]  /*f410*/  LDL.LU R40, [R1+0x40c] ;  /* 0x00040c0001287983 */ /* 0x000f620000300800 */
[----:B------:R-:W-:Y:S01]  /*f420*/  @!P2 IMAD.IADD R8, R8, 0x1, -R0 ;  /* 0x000000010808a824 */ /* 0x000fe200078e0a00 */
[----:B------:R-:W-:Y:S02]  /*f430*/  ISETP.GT.U32.AND P4, PT, R0, R9, PT ;  /* 0x000000090000720c */ /* 0x000fe40003f84070 */
[----:B------:R0:W-:Y:S01]  /*f440*/  STL [R1+0x214], R11 ;  /* 0x0002140b01007387 */ /* 0x0001e20000100800 */
[----:B------:R-:W-:Y:S01]  /*f450*/  IABS R5, R39 ;  /* 0x0000002700057213 */ /* 0x000fe20000000000 */
[----:B0-----:R-:W-:-:S04]  /*f460*/  IMAD.MOV.U32 R11, RZ, RZ, R8 ;  /* 0x000000ffff0b7224 */ /* 0x001fc800078e0008 */
[----:B------:R-:W-:Y:S01]  /*f470*/  @!P6 IMAD.MOV R11, RZ, RZ, -R11 ;  /* 0x000000ffff0be224 */ /* 0x000fe200078e0a0b */
[----:B------:R-:W-:-:S04]  /*f480*/  ISETP.GE.AND P3, PT, R39, RZ, PT ;  /* 0x000000ff2700720c */ /* 0x000fc80003f66270 */
[----:B------:R-:W-:Y:S01]  /*f490*/  @!P4 IMAD.IADD R9, R9, 0x1, -R0 ;  /* 0x000000010909c824 */ /* 0x000fe200078e0a00 */
[----:B------:R0:W-:Y:S04]  /*f4a0*/  STL [R1+0x210], R11 ;  /* 0x0002100b01007387 */ /* 0x0001e80000100800 */
[----:B------:R-:W2:Y:S01]  /*f4b0*/  LDL.LU R39, [R1+0x410] ;  /* 0x0004100001277983 */ /* 0x000ea20000300800 */
[----:B------:R-:W-:Y:S01]  /*f4c0*/  ISETP.GT.U32.AND P4, PT, R0, R9, PT ;  /* 0x000000090000720c */ /* 0x000fe20003f84070 */
[----:B------:R-:W-:-:S04]  /*f4d0*/  IMAD.HI.U32 R2, R4, R5, RZ ;  /* 0x0000000504027227 */ /* 0x000fc800078e00ff */
[----:B------:R-:W-:-:S08]  /*f4e0*/  IMAD.MOV R2, RZ, RZ, -R2 ;  /* 0x000000ffff027224 */ /* 0x000fd000078e0a02 */
[----:B------:R-:W-:-:S04]  /*f4f0*/  @!P4 IMAD.IADD R9, R9, 0x1, -R0 ;  /* 0x000000010909c824 */ /* 0x000fc800078e0a00 */
[----:B------:R-:W-:-:S04]  /*f500*/  IMAD.MOV.U32 R15, RZ, RZ, R9 ;  /* 0x000000ffff0f7224 */ /* 0x000fc800078e0009 */
[----:B------:R-:W-:Y:S01]  /*f510*/  @!P1 IMAD.MOV R15, RZ, RZ, -R15 ;  /* 0x000000ffff0f9224 */ /* 0x000fe200078e0a0f */
[----:B------:R-:W-:Y:S01]  /*f520*/  ISETP.GE.AND P6, PT, R38, RZ, PT ;  /* 0x000000ff2600720c */ /* 0x000fe20003fc6270 */
[----:B------:R-:W-:Y:S01]  /*f530*/  IMAD R5, R0, R2, R5 ;  /* 0x0000000200057224 */ /* 0x000fe200078e0205 */
[----:B------:R-:W-:Y:S02]  /*f540*/  IABS R2, R38 ;  /* 0x0000002600027213 */ /* 0x000fe40000000000 */
[----:B------:R-:W-:Y:S04]  /*f550*/  STL [R1+0x204], R15 ;  /* 0x0002040f01007387 */ /* 0x000fe80000100800 */
[----:B------:R-:W5:Y:S01]  /*f560*/  LDL.LU R38, [R1+0x414] ;  /* 0x0004140001267983 */ /* 0x000f620000300800 */
[----:B------:R-:W-:-:S04]  /*f570*/  IMAD.HI.U32 R7, R4, R13, RZ ;  /* 0x0000000d04077227 */ /* 0x000fc800078e00ff */
[----:B------:R-:W-:-:S04]  /*f580*/  IMAD.MOV R7, RZ, RZ, -R7 ;  /* 0x000000ffff077224 */ /* 0x000fc800078e0a07 */
[----:B------:R-:W-:-:S05]  /*f590*/  IMAD R13, R0, R7, R13 ;  /* 0x00000007000d7224 */ /* 0x000fca00078e020d */
[C---:B------:R-:W-:Y:S02]  /*f5a0*/  ISETP.GT.U32.AND P0, PT, R0.reuse, R13, PT ;  /* 0x0000000d0000720c */ /* 0x040fe40003f04070 */
[----:B------:R-:W-:-:S11]  /*f5b0*/  ISETP.GT.U32.AND P2, PT, R0, R5, PT ;  /* 0x000000050000720c */ /* 0x000fd60003f44070 */
[----:B------:R-:W-:-:S05]  /*f5c0*/  @!P0 IMAD.IADD R13, R13, 0x1, -R0 ;  /* 0x000000010d0d8824 */ /* 0x000fca00078e0a00 */
[----:B------:R-:W-:Y:S02]  /*f5d0*/  ISETP.GT.U32.AND P0, PT, R0, R13, PT ;  /* 0x0000000d0000720c */ /* 0x000fe40003f04070 */
[----:B----4-:R-:W-:-:S05]  /*f5e0*/  IABS R7, R37 ;  /* 0x0000002500077213 */ /* 0x010fca0000000000 */
[----:B------:R-:W-:-:S04]  /*f5f0*/  IMAD.HI.U32 R6, R4, R7, RZ ;  /* 0x0000000704067227 */ /* 0x000fc800078e00ff */
[----:B------:R-:W-:Y:S02]  /*f600*/  IMAD.MOV R6, RZ, RZ, -R6 ;  /* 0x000000ffff067224 */ /* 0x000fe400078e0a06 */
[--C-:B------:R-:W-:Y:S02]  /*f610*/  @!P2 IMAD.IADD R5, R5, 0x1, -R0.reuse ;  /* 0x000000010505a824 */ /* 0x100fe400078e0a00 */
[C---:B------:R-:W-:Y:S02]  /*f620*/  IMAD R7, R0.reuse, R6, R7 ;  /* 0x0000000600077224 */ /* 0x040fe400078e0207 */
[----:B------:R-:W-:Y:S01]  /*f630*/  @!P0 IMAD.IADD R13, R13, 0x1, -R0 ;  /* 0x000000010d0d8824 */ /* 0x000fe200078e0a00 */
[C---:B------:R-:W-:Y:S02]  /*f640*/  ISETP.GT.U32.AND P2, PT, R0.reuse, R5, PT ;  /* 0x000000050000720c */ /* 0x040fe40003f44070 */
[----:B------:R-:W-:Y:S01]  /*f650*/  ISETP.GT.U32.AND P0, PT, R0, R7, PT ;  /* 0x000000070000720c */ /* 0x000fe20003f04070 */
[----:B------:R-:W-:Y:S01]  /*f660*/  @!P5 IMAD.MOV R13, RZ, RZ, -R13 ;  /* 0x000000ffff0dd224 */ /* 0x000fe200078e0a0d */
[----:B------:R-:W-:-:S09]  /*f670*/  ISETP.GE.AND P1, PT, R37, RZ, PT ;  /* 0x000000ff2500720c */ /* 0x000fd20003f26270 */
[--C-:B------:R-:W-:Y:S02]  /*f680*/  @!P2 IMAD.IADD R5, R5, 0x1, -R0.reuse ;  /* 0x000000010505a824 */ /* 0x100fe400078e0a00 */
[----:B------:R-:W-:Y:S02]  /*f690*/  @!P0 IMAD.IADD R7, R7, 0x1, -R0 ;  /* 0x0000000107078824 */ /* 0x000fe400078e0a00 */
[----:B------:R-:W-:Y:S01]  /*f6a0*/  @!P3 IMAD.MOV R5, RZ, RZ, -R5 ;  /* 0x000000ffff05b224 */ /* 0x000fe200078e0a05 */
[----:B------:R-:W-:Y:S01]  /*f6b0*/  STL [R1+0x1ec], R13 ;  /* 0x0001ec0d01007387 */ /* 0x000fe20000100800 */
[----:B------:R-:W-:-:S04]  /*f6c0*/  IMAD.HI.U32 R10, R4, R2, RZ ;  /* 0x00000002040a7227 */ /* 0x000fc800078e00ff */
[----:B------:R-:W-:-:S04]  /*f6d0*/  IMAD.MOV R10, RZ, RZ, -R10 ;  /* 0x000000ffff0a7224 */ /* 0x000fc800078e0a0a */
[----:B------:R-:W-:-:S05]  /*f6e0*/  IMAD R2, R0, R10, R2 ;  /* 0x0000000a00027224 */ /* 0x000fca00078e0202 */
[----:B------:R-:W-:Y:S02]  /*f6f0*/  ISETP.GT.U32.AND P4, PT, R0, R2, PT ;  /* 0x000000020000720c */ /* 0x000fe40003f84070 */
[----:B------:R-:W-:-:S11]  /*f700*/  IABS R8, R41 ;  /* 0x0000002900087213 */ /* 0x000fd60000000000 */
[----:B------:R-:W-:-:S05]  /*f710*/  @!P4 IMAD.IADD R2, R2, 0x1, -R0 ;  /* 0x000000010202c824 */ /* 0x000fca00078e0a00 */
[----:B------:R-:W-:-:S13]  /*f720*/  ISETP.GT.U32.AND P4, PT, R0, R2, PT ;  /* 0x000000020000720c */ /* 0x000fda0003f84070 */
[----:B------:R-:W-:Y:S01]  /*f730*/  @!P4 IMAD.IADD R2, R2, 0x1, -R0 ;  /* 0x000000010202c824 */ /* 0x000fe200078e0a00 */
[----:B---3--:R-:W-:Y:S02]  /*f740*/  IABS R12, R36 ;  /* 0x00000024000c7213 */ /* 0x008fe40000000000 */
[----:B------:R-:W-:Y:S01]  /*f750*/  ISETP.GE.AND P0, PT, R36, RZ, PT ;  /* 0x000000ff2400720c */ /* 0x000fe20003f06270 */
[----:B------:R-:W-:Y:S02]  /*f760*/  IMAD.MOV.U32 R36, RZ, RZ, R35 ;  /* 0x000000ffff247224 */ /* 0x000fe400078e0023 */
[----:B------:R-:W-:Y:S02]  /*f770*/  IMAD.MOV.U32 R35, RZ, RZ, R34 ;  /* 0x000000ffff237224 */ /* 0x000fe400078e0022 */
[----:B------:R-:W-:Y:S02]  /*f780*/  IMAD.MOV.U32 R34, RZ, RZ, R33 ;  /* 0x000000ffff227224 */ /* 0x000fe400078e0021 */
[----:B------:R-:W-:-:S02]  /*f790*/  IMAD.MOV.U32 R33, RZ, RZ, R32 ;  /* 0x000000ffff217224 */ /* 0x000fc400078e0020 */
[----:B------:R-:W-:Y:S02]  /*f7a0*/  IMAD.MOV.U32 R32, RZ, RZ, R25 ;  /* 0x000000ffff207224 */ /* 0x000fe400078e0019 */
[----:B------:R-:W-:Y:S02]  /*f7b0*/  IMAD.MOV.U32 R25, RZ, RZ, R27 ;  /* 0x000000ffff197224 */ /* 0x000fe400078e001b */
[----:B------:R-:W3:Y:S04]  /*f7c0*/  LDL.LU R27, [R1+0x4c8] ;  /* 0x0004c800011b7983 */ /* 0x000ee80000300800 */
[----:B------:R-:W4:Y:S04]  /*f7d0*/  LDL.LU R42, [R1+0x41c] ;  /* 0x00041c00012a7983 */ /* 0x000f280000300800 */
[----:B------:R1:W-:Y:S04]  /*f7e0*/  STL [R1+0x1f0], R5 ;  /* 0x0001f00501007387 */ /* 0x0003e80000100800 */
[----:B------:R-:W3:Y:S01]  /*f7f0*/  LDL.LU R37, [R1+0x420] ;  /* 0x0004200001257983 */ /* 0x000ee20000300800 */
[----:B0-----:R-:W-:-:S04]  /*f800*/  IMAD.HI.U32 R11, R4, R12, RZ ;  /* 0x0000000c040b7227 */ /* 0x001fc800078e00ff */
[----:B------:R-:W-:-:S04]  /*f810*/  IMAD.MOV R11, RZ, RZ, -R11 ;  /* 0x000000ffff0b7224 */ /* 0x000fc800078e0a0b */
[----:B------:R-:W-:-:S05]  /*f820*/  IMAD R12, R0, R11, R12 ;  /* 0x0000000b000c7224 */ /* 0x000fca00078e020c */
[----:B------:R-:W-:Y:S01]  /*f830*/  ISETP.GT.U32.AND P2, PT, R0, R12, PT ;  /* 0x0000000c0000720c */ /* 0x000fe20003f44070 */
[----:B------:R-:W-:-:S04]  /*f840*/  IMAD.HI.U32 R11, R4, R8, RZ ;  /* 0x00000008040b7227 */ /* 0x000fc800078e00ff */
[----:B------:R-:W-:-:S08]  /*f850*/  IMAD.MOV R11, RZ, RZ, -R11 ;  /* 0x000000ffff0b7224 */ /* 0x000fd000078e0a0b */
[----:B------:R-:W-:Y:S01]  /*f860*/  @!P2 IMAD.IADD R12, R12, 0x1, -R0 ;  /* 0x000000010c0ca824 */ /* 0x000fe200078e0a00 */
[C---:B------:R-:W-:Y:S01]  /*f870*/  ISETP.GT.U32.AND P2, PT, R0.reuse, R7, PT ;  /* 0x000000070000720c */ /* 0x040fe20003f44070 */
[----:B------:R-:W-:-:S03]  /*f880*/  IMAD R8, R0, R11, R8 ;  /* 0x0000000b00087224 */ /* 0x000fc600078e0208 */
[----:B------:R-:W-:Y:S01]  /*f890*/  ISETP.GT.U32.AND P5, PT, R0, R12, PT ;  /* 0x0000000c0000720c */ /* 0x000fe20003fa4070 */
[----:B------:R-:W-:-:S04]  /*f8a0*/  IMAD.MOV.U32 R11, RZ, RZ, R2 ;  /* 0x000000ffff0b7224 */ /* 0x000fc800078e0002 */
[----:B------:R-:W-:-:S04]  /*f8b0*/  @!P6 IMAD.MOV R11, RZ, RZ, -R11 ;  /* 0x000000ffff0be224 */ /* 0x000fc800078e0a0b */
[----:B------:R-:W-:Y:S01]  /*f8c0*/  @!P2 IMAD.IADD R7, R7, 0x1, -R0 ;  /* 0x000000010707a824 */ /* 0x000fe200078e0a00 */
[----:B--2---:R-:W-:-:S03]  /*f8d0*/  IABS R10, R43 ;  /* 0x0000002b000a7213 */ /* 0x004fc60000000000 */
[----:B------:R-:W-:Y:S01]  /*f8e0*/  @!P1 IMAD.MOV R7, RZ, RZ, -R7 ;  /* 0x000000ffff079224 */ /* 0x000fe200078e0a07 */
[----:B------:R-:W-:Y:S01]  /*f8f0*/  STL [R1+0x1f4], R11 ;  /* 0x0001f40b01007387 */ /* 0x000fe20000100800 */
[----:B------:R-:W-:Y:S01]  /*f900*/  @!P5 IMAD.IADD R12, R12, 0x1, -R0 ;  /* 0x000000010c0cd824 */ /* 0x000fe200078e0a00 */
[----:B------:R-:W-:Y:S02]  /*f910*/  ISETP.GE.AND P5, PT, R41, RZ, PT ;  /* 0x000000ff2900720c */ /* 0x000fe40003fa6270 */
[----:B------:R0:W-:Y:S01]  /*f920*/  STL [R1+0x1f8], R7 ;  /* 0x0001f80701007387 */ /* 0x0001e20000100800 */
[----:B------:R-:W-:-:S03]  /*f930*/  IMAD.HI.U32 R14, R4, R10, RZ ;  /* 0x0000000a040e7227 */ /* 0x000fc600078e00ff */
[----:B------:R-:W2:Y:S01]  /*f940*/  LDL.LU R41, [R1+0x424] ;  /* 0x0004240001297983 */ /* 0x000ea20000300800 */
[----:B------:R-:W-:-:S04]  /*f950*/  IMAD.MOV R14, RZ, RZ, -R14 ;  /* 0x000000ffff0e7224 */ /* 0x000fc800078e0a0e */
[----:B------:R-:W-:-:S05]  /*f960*/  IMAD R10, R0, R14, R10 ;  /* 0x0000000e000a7224 */ /* 0x000fca00078e020a */
[C---:B------:R-:W-:Y:S02]  /*f970*/  ISETP.GT.U32.AND P4, PT, R0.reuse, R10, PT ;  /* 0x0000000a0000720c */ /* 0x040fe40003f84070 */
[----:B-----5:R-:W-:Y:S02]  /*f980*/  IABS R6, R40 ;  /* 0x0000002800067213 */ /* 0x020fe40000000000 */
[----:B------:R-:W-:-:S09]  /*f990*/  ISETP.GT.U32.AND P3, PT, R0, R8, PT ;  /* 0x000000080000720c */ /* 0x000fd20003f64070 */
[----:B------:R-:W-:Y:S01]  /*f9a0*/  @!P4 IMAD.IADD R10, R10, 0x1, -R0 ;  /* 0x000000010a0ac824 */ /* 0x000fe200078e0a00 */
[----:B------:R-:W-:Y:S02]  /*f9b0*/  ISETP.GE.AND P4, PT, R40, RZ, PT ;  /* 0x000000ff2800720c */ /* 0x000fe40003f86270 */
[----:B------:R-:W5:Y:S01]  /*f9c0*/  LDL.LU R40, [R1+0x428] ;  /* 0x0004280001287983 */ /* 0x000f620000300800 */
[----:B------:R-:W-:-:S04]  /*f9d0*/  IMAD.HI.U32 R9, R4, R6, RZ ;  /* 0x0000000604097227 */ /* 0x000fc800078e00ff */
[----:B------:R-:W-:-:S04]  /*f9e0*/  IMAD.MOV R9, RZ, RZ, -R9 ;  /* 0x000000ffff097224 */ /* 0x000fc800078e0a09 */
[----:B------:R-:W-:Y:S01]  /*f9f0*/  IMAD R6, R0, R9, R6 ;  /* 0x0000000900067224 */ /* 0x000fe200078e0206 */
[----:B------:R-:W-:Y:S01]  /*fa00*/  IABS R9, R39 ;  /* 0x0000002700097213 */ /* 0x000fe20000000000 */
[----:B------:R-:W-:Y:S01]  /*fa10*/  @!P3 IMAD.IADD R8, R8, 0x1, -R0 ;  /* 0x000000010808b824 */ /* 0x000fe200078e0a00 */
[----:B------:R-:W-:-:S03]  /*fa20*/  ISETP.GT.U32.AND P3, PT, R0, R10, PT ;  /* 0x0000000a0000720c */ /* 0x000fc60003f64070 */
[----:B------:R-:W-:Y:S01]  /*fa30*/  IMAD.HI.U32 R2, R4, R9, RZ ;  /* 0x0000000904027227 */ /* 0x000fe200078e00ff */
[----:B------:R-:W-:-:S03]  /*fa40*/  ISETP.GT.U32.AND P2, PT, R0, R6, PT ;  /* 0x000000060000720c */ /* 0x000fc60003f44070 */
[----:B------:R-:W-:-:S04]  /*fa50*/  IMAD.MOV R2, RZ, RZ, -R2 ;  /* 0x000000ffff027224 */ /* 0x000fc800078e0a02 */
[----:B------:R-:W-:Y:S02]  /*fa60*/  IMAD R9, R0, R2, R9 ;  /* 0x0000000200097224 */ /* 0x000fe400078e0209 */
[----:B------:R-:W-:-:S03]  /*fa70*/  @!P3 IMAD.IADD R10, R10, 0x1, -R0 ;  /* 0x000000010a0ab824 */ /* 0x000fc600078e0a00 */
[----:B------:R-:W-:Y:S01]  /*fa80*/  ISETP.GT.U32.AND P3, PT, R0, R9, PT ;  /* 0x000000090000720c */ /* 0x000fe20003f64070 */
[----:B------:R-:W-:Y:S01]  /*fa90*/  @!P2 IMAD.IADD R6, R6, 0x1, -R0 ;  /* 0x000000010606a824 */ /* 0x000fe200078e0a00 */
[----:B------:R-:W-:-:S04]  /*faa0*/  ISETP.GE.AND P6, PT, R43, RZ, PT ;  /* 0x000000ff2b00720c */ /* 0x000fc80003fc6270 */
[----:B------:R-:W-:Y:S02]  /*fab0*/  ISETP.GT.U32.AND P1, PT, R0, R6, PT ;  /* 0x000000060000720c */ /* 0x000fe40003f24070 */
[----:B-1----:R-:W-:-:S05]  /*fac0*/  IABS R5, R38 ;  /* 0x0000002600057213 */ /* 0x002fca0000000000 */
[----:B------:R-:W-:Y:S01]  /*fad0*/  @!P3 IMAD.IADD R9, R9, 0x1, -R0 ;  /* 0x000000010909b824 */ /* 0x000fe200078e0a00 */
[----:B------:R-:W-:Y:S01]  /*fae0*/  ISETP.GE.AND P3, PT, R38, RZ, PT ;  /* 0x000000ff2600720c */ /* 0x000fe20003f66270 */
[----:B------:R-:W-:Y:S02]  /*faf0*/  IMAD.MOV.U32 R38, RZ, RZ, R10 ;  /* 0x000000ffff267224 */ /* 0x000fe400078e000a */
[----:B------:R-:W-:Y:S02]  /*fb00*/  @!P0 IMAD.MOV R12, RZ, RZ, -R12 ;  /* 0x000000ffff0c8224 */ /* 0x000fe400078e0a0c */
[----:B------:R-:W-:Y:S02]  /*fb10*/  @!P6 IMAD.MOV R38, RZ, RZ, -R38 ;  /* 0x000000ffff26e224 */ /* 0x000fe400078e0a26 */
[----:B------:R-:W-:Y:S01]  /*fb20*/  @!P1 IMAD.IADD R6, R6, 0x1, -R0 ;  /* 0x0000000106069824 */ /* 0x000fe200078e0a00 */
[----:B------:R1:W-:Y:S01]  /*fb30*/  STL [R1+0x1e8], R12 ;  /* 0x0001e80c01007387 */ /* 0x0003e20000100800 */
[----:B------:R-:W-:-:S03]  /*fb40*/  ISETP.GE.AND P1, PT, R39, RZ, PT ;  /* 0x000000ff2700720c */ /* 0x000fc60003f26270 */
[----:B------:R1:W-:Y:S04]  /*fb50*/  STL [R1+0x1b8], R38 ;  /* 0x0001b82601007387 */ /* 0x0003e80000100800 */
[----:B------:R-:W5:Y:S01]  /*fb60*/  LDL.LU R39, [R1+0x42c] ;  /* 0x00042c0001277983 */ /* 0x000f620000300800 */
[----:B------:R-:W-:Y:S01]  /*fb70*/  ISETP.GT.U32.AND P2, PT, R0, R8, PT ;  /* 0x000000080000720c */ /* 0x000fe20003f44070 */
[----:B------:R-:W-:Y:S01]  /*fb80*/  IMAD.HI.U32 R2, R4, R5, RZ ;  /* 0x0000000504027227 */ /* 0x000fe200078e00ff */
[----:B0-----:R-:W-:-:S03]  /*fb90*/  IABS R7, R36 ;  /* 0x0000002400077213 */ /* 0x001fc60000000000 */
[----:B------:R-:W-:-:S04]  /*fba0*/  IMAD.MOV R2, RZ, RZ, -R2 ;  /* 0x000000ffff027224 */ /* 0x000fc800078e0a02 */
[----:B------:R-:W-:Y:S02]  /*fbb0*/  IMAD R5, R0, R2, R5 ;  /* 0x0000000200057224 */ /* 0x000fe400078e0205 */
[----:B------:R-:W-:-:S04]  /*fbc0*/  IMAD.HI.U32 R15, R4, R7, RZ ;  /* 0x00000007040f7227 */ /* 0x000fc800078e00ff */
[----:B------:R-:W-:Y:S01]  /*fbd0*/  @!P2 IMAD.IADD R8, R8, 0x1, -R0 ;  /* 0x000000010808a824 */ /* 0x000fe200078e0a00 */
[C---:B------:R-:W-:Y:S01]  /*fbe0*/  ISETP.GT.U32.AND P2, PT, R0.reuse, R5, PT ;  /* 0x000000050000720c */ /* 0x040fe20003f44070 */
[----:B------:R-:W-:Y:S01]  /*fbf0*/  IMAD.MOV R15, RZ, RZ, -R15 ;  /* 0x000000ffff0f7224 */ /* 0x000fe200078e0a0f */
[----:B------:R-:W-:-:S03]  /*fc00*/  ISETP.GT.U32.AND P0, PT, R0, R9, PT ;  /* 0x000000090000720c */ /* 0x000fc60003f04070 */
[----:B------:R-:W-:Y:S02]  /*fc10*/  IMAD R7, R0, R15, R7 ;  /* 0x0000000f00077224 */ /* 0x000fe400078e0207 */
[----:B-1----:R-:W-:-:S03]  /*fc20*/  IMAD.MOV.U32 R12, RZ, RZ, R6 ;  /* 0x000000ffff0c7224 */ /* 0x002fc600078e0006 */
[----:B------:R-:W-:-:S03]  /*fc30*/  ISETP.GT.U32.AND P6, PT, R0, R7, PT ;  /* 0x000000070000720c */ /* 0x000fc60003fc4070 */
[----:B------:R-:W-:Y:S02]  /*fc40*/  @!P2 IMAD.IADD R5, R5, 0x1, -R0 ;  /* 0x000000010505a824 */ /* 0x000fe400078e0a00 */
[----:B------:R-:W-:Y:S02]  /*fc50*/  @!P5 IMAD.MOV R8, RZ, RZ, -R8 ;  /* 0x000000ffff08d224 */ /* 0x000fe400078e0a08 */
[----:B------:R-:W-:Y:S01]  /*fc60*/  @!P4 IMAD.MOV R12, RZ, RZ, -R12 ;  /* 0x000000ffff0cc224 */ /* 0x000fe200078e0a0c */
[----:B------:R-:W-:Y:S01]  /*fc70*/  ISETP.GT.U32.AND P2, PT, R0, R5, PT ;  /* 0x000000050000720c */ /* 0x000fe20003f44070 */
[----:B------:R-:W-:Y:S01]  /*fc80*/  @!P0 IMAD.IADD R9, R9, 0x1, -R0 ;  /* 0x0000000109098824 */ /* 0x000fe200078e0a00 */
[----:B------:R-:W-:Y:S01]  /*fc90*/  ISETP.GE.AND P0, PT, R36, RZ, PT ;  /* 0x000000ff2400720c */ /* 0x000fe20003f06270 */
[----:B------:R-:W-:Y:S01]  /*fca0*/  IMAD.MOV.U32 R36, RZ, RZ, R35 ;  /* 0x000000ffff247224 */ /* 0x000fe200078e0023 */
[----:B------:R-:W-:Y:S01]  /*fcb0*/  STL [R1+0x1b4], R8 ;  /* 0x0001b40801007387 */ /* 0x000fe20000100800 */
[----:B------:R-:W-:-:S02]  /*fcc0*/  IMAD.MOV.U32 R35, RZ, RZ, R33 ;  /* 0x000000ffff237224 */ /* 0x000fc400078e0021 */
[----:B------:R-:W-:Y:S01]  /*fcd0*/  IMAD.MOV.U32 R33, RZ, RZ, R18 ;  /* 0x000000ffff217224 */ /* 0x000fe200078e0012 */
[----:B------:R0:W-:Y:S01]  /*fce0*/  STL [R1+0x1d8], R12 ;  /* 0x0001d80c01007387 */ /* 0x0001e20000100800 */
[----:B------:R-:W-:Y:S02]  /*fcf0*/  IMAD.MOV.U32 R38, RZ, RZ, R34 ;  /* 0x000000ffff267224 */ /* 0x000fe400078e0022 */
[----:B------:R-:W-:Y:S02]  /*fd00*/  IMAD.MOV.U32 R18, RZ, RZ, R48 ;  /* 0x000000ffff127224 */ /* 0x000fe400078e0030 */
[----:B------:R-:W-:Y:S01]  /*fd10*/  IMAD.MOV.U32 R34, RZ, RZ, R50 ;  /* 0x000000ffff227224 */ /* 0x000fe200078e0032 */
[----:B------:R-:W5:Y:S01]  /*fd20*/  LDL.LU R48, [R1+0x4ac] ;  /* 0x0004ac0001307983 */ /* 0x000f620000300800 */
[----:B------:R-:W-:-:S03]  /*fd30*/  @!P6 IMAD.IADD R7, R7, 0x1, -R0 ;  /* 0x000000010707e824 */ /* 0x000fc600078e0a00 */
[----:B------:R-:W5:Y:S01]  /*fd40*/  LDL.LU R50, [R1+0x4a8] ;  /* 0x0004a80001327983 */ /* 0x000f620000300800 */
[----:B------:R-:W-:-:S04]  /*fd50*/  @!P2 IMAD.IADD R5, R5, 0x1, -R0 ;  /* 0x000000010505a824 */ /* 0x000fc800078e0a00 */
[----:B0-----:R-:W-:Y:S02]  /*fd60*/  IMAD.MOV.U32 R12, RZ, RZ, R5 ;  /* 0x000000ffff0c7224 */ /* 0x001fe400078e0005 */
[----:B------:R-:W-:Y:S02]  /*fd70*/  @!P1 IMAD.MOV R9, RZ, RZ, -R9 ;  /* 0x000000ffff099224 */ /* 0x000fe400078e0a09 */
[----:B------:R-:W-:Y:S01]  /*fd80*/  @!P3 IMAD.MOV R12, RZ, RZ, -R12 ;  /* 0x000000ffff0cb224 */ /* 0x000fe200078e0a0c */
[----:B---3--:R-:W-:Y:S02]  /*fd90*/  IABS R2, R37 ;  /* 0x0000002500027213 */ /* 0x008fe40000000000 */
[----:B------:R-:W-:Y:S02]  /*fda0*/  ISETP.GE.AND P6, PT, R37, RZ, PT ;  /* 0x000000ff2500720c */ /* 0x000fe40003fc6270 */
[----:B------:R-:W3:Y:S04]  /*fdb0*/  LDL R37, [R1+0xbfc] ;  /* 0x000bfc0001257983 */ /* 0x000ee80000100800 */
[----:B------:R0:W-:Y:S04]  /*fdc0*/  STL [R1+0x1dc], R9 ;  /* 0x0001dc0901007387 */ /* 0x0001e80000100800 */
[----:B------:R1:W-:Y:S04]  /*fdd0*/  STL [R1+0x1e0], R12 ;  /* 0x0001e00c01007387 */ /* 0x0003e80000100800 */
[----:B------:R-:W3:Y:S04]  /*fde0*/  LDL.LU R45, [R1+0x43c] ;  /* 0x00043c00012d7983 */ /* 0x000ee80000300800 */
[----:B------:R-:W3:Y:S04]  /*fdf0*/  LDL.LU R44, [R1+0x440] ;  /* 0x00044000012c7983 */ /* 0x000ee80000300800 */
[----:B------:R-:W3:Y:S01]  /*fe00*/  LDL.LU R43, [R1+0x444] ;  /* 0x00044400012b7983 */ /* 0x000ee20000300800 */
[----:B----4-:R-:W-:-:S05]  /*fe10*/  IABS R11, R42 ;  /* 0x0000002a000b7213 */ /* 0x010fca0000000000 */
[----:B------:R-:W-:-:S04]  /*fe20*/  IMAD.HI.U32 R14, R4, R11, RZ ;  /* 0x0000000b040e7227 */ /* 0x000fc800078e00ff */
[----:B------:R-:W-:Y:S02]  /*fe30*/  IMAD.MOV R14, RZ, RZ, -R14 ;  /* 0x000000ffff0e7224 */ /* 0x000fe400078e0a0e */
[----:B------:R-:W-:-:S04]  /*fe40*/  IMAD.HI.U32 R13, R4, R2, RZ ;  /* 0x00000002040d7227 */ /* 0x000fc800078e00ff */
[----:B------:R-:W-:Y:S02]  /*fe50*/  IMAD R11, R0, R14, R11 ;  /* 0x0000000e000b7224 */ /* 0x000fe400078e020b */
[----:B------:R-:W-:-:S03]  /*fe60*/  IMAD.MOV R13, RZ, RZ, -R13 ;  /* 0x000000ffff0d7224 */ /* 0x000fc600078e0a0d */
[C---:B------:R-:W-:Y:S01]  /*fe70*/  ISETP.GT.U32.AND P5, PT, R0.reuse, R11, PT ;  /* 0x0000000b0000720c */ /* 0x040fe20003fa4070 */
[----:B------:R-:W-:Y:S01]  /*fe80*/  IMAD R2, R0, R13, R2 ;  /* 0x0000000d00027224 */ /* 0x000fe200078e0202 */
[----:B--2---:R-:W-:-:S05]  /*fe90*/  IABS R10, R41 ;  /* 0x00000029000a7213 */ /* 0x004fca0000000000 */
[----:B------:R-:W-:Y:S01]  /*fea0*/  IMAD.MOV.U32 R6, RZ, RZ, R10 ;  /* 0x000000ffff067224 */ /* 0x000fe200078e000a */
[----:B------:R-:W-:-:S03]  /*feb0*/  ISETP.GT.U32.AND P4, PT, R0, R2, PT ;  /* 0x000000020000720c */ /* 0x000fc60003f84070 */
[----:B------:R-:W-:-:S04]  /*fec0*/  IMAD.HI.U32 R10, R4, R6, RZ ;  /* 0x00000006040a7227 */ /* 0x000fc800078e00ff */
[----:B------:R-:W-:Y:S02]  /*fed0*/  IMAD.MOV R10, RZ, RZ, -R10 ;  /* 0x000000ffff0a7224 */ /* 0x000fe400078e0a0a */
[----:B------:R-:W-:Y:S01]  /*fee0*/  @!P5 IMAD.IADD R11, R11, 0x1, -R0 ;  /* 0x000000010b0bd824 */ /* 0x000fe200078e0a00 */
[C---:B------:R-:W-:Y:S01]  /*fef0*/  ISETP.GT.U32.AND P5, PT, R0.reuse, R7, PT ;  /* 0x000000070000720c */ /* 0x040fe20003fa4070 */
[----:B------:R-:W-:Y:S02]  /*ff00*/  IMAD R6, R0, R10, R6 ;  /* 0x0000000a00067224 */ /* 0x000fe400078e0206 */
[----:B------:R-:W-:-:S03]  /*ff10*/  @!P4 IMAD.IADD R2, R2, 0x1, -R0 ;  /* 0x000000010202c824 */ /* 0x000fc600078e0a00 */
[C---:B------:R-:W-:Y:S02]  /*ff20*/  ISETP.GT.U32.AND P3, PT, R0.reuse, R6, PT ;  /* 0x000000060000720c */ /* 0x040fe40003f64070 */
[----:B------:R-:W-:Y:S02]  /*ff30*/  ISETP.GT.U32.AND P4, PT, R0, R2, PT ;  /* 0x000000020000720c */ /* 0x000fe40003f84070 */
[----:B-----5:R-:W-:-:S03]  /*ff40*/  IABS R8, R40 ;  /* 0x0000002800087213 */ /* 0x020fc60000000000 */
[----:B------:R-:W-:Y:S01]  /*ff50*/  @!P5 IMAD.IADD R7, R7, 0x1, -R0 ;  /* 0x000000010707d824 */ /* 0x000fe200078e0a00 */
[----:B------:R-:W-:Y:S01]  /*ff60*/  ISETP.GT.U32.AND P1, PT, R0, R11, PT ;  /* 0x0000000b0000720c */ /* 0x000fe20003f24070 */
[----:B0-----:R-:W-:Y:S01]  /*ff70*/  IMAD.HI.U32 R9, R4, R8, RZ ;  /* 0x0000000804097227 */ /* 0x001fe200078e00ff */
[----:B------:R-:W-:-:S03]  /*ff80*/  ISETP.GE.AND P2, PT, R42, RZ, PT ;  /* 0x000000ff2a00720c */ /* 0x000fc60003f46270 */
[----:B------:R-:W-:Y:S02]  /*ff90*/  @!P3 IMAD.IADD R6, R6, 0x1, -R0 ;  /* 0x000000010606b824 */ /* 0x000fe400078e0a00 */
[----:B-1----:R-:W-:Y:S02]  /*ffa0*/  IMAD.MOV.U32 R12, RZ, RZ, R7 ;  /* 0x000000ffff0c7224 */ /* 0x002fe400078e0007 */
[----:B------:R-:W-:Y:S02]  /*ffb0*/  IMAD.MOV R9, RZ, RZ, -R9 ;  /* 0x000000ffff097224 */ /* 0x000fe400078e0a09 */
[----:B------:R-:W-:Y:S01]  /*ffc0*/  @!P0 IMAD.MOV R12, RZ, RZ, -R12 ;  /* 0x000000ffff0c8224 */ /* 0x000fe200078e0a0c */
[C---:B------:R-:W-:Y:S01]  /*ffd0*/  ISETP.GT.U32.AND P0, PT, R0.reuse, R6, PT ;  /* 0x000000060000720c */ /* 0x040fe20003f04070 */
[----:B------:R-:W-:Y:S02]  /*ffe0*/  IMAD R8, R0, R9, R8 ;  /* 0x0000000900087224 */ /* 0x000fe400078e0208 */
[--C-:B------:R-:W-:Y:S01]  /*fff0*/  @!P4 IMAD.IADD R2, R2, 0x1, -R0.reuse ;  /* 0x000000010202c824 */ /* 0x100fe200078e0a00 */
[----:B------:R0:W-:Y:S01]  /*10000*/  STL [R1+0x1d4], R12 ;  /* 0x0001d40c01007387 */ /* 0x0001e20000100800 */
[----:B------:R-:W-:Y:S01]  /*10010*/  @!P1 IMAD.IADD R11, R11, 0x1, -R0 ;  /* 0x000000010b0b9824 */ /* 0x000fe200078e0a00 */
[----:B------:R-:W-:-:S03]  /*10020*/  ISETP.GT.U32.AND P4, PT, R0, R8, PT ;  /* 0x000000080000720c */ /* 0x000fc60003f84070 */
[----:B------:R-:W-:Y:S02]  /*10030*/  @!P2 IMAD.MOV R11, RZ, RZ, -R11 ;  /* 0x000000ffff0ba224 */ /* 0x000fe400078e0a0b */
[----:B0-----:R-:W-:Y:S01]  /*10040*/  IMAD.MOV.U32 R12, RZ, RZ, R2 ;  /* 0x000000ffff0c7224 */ /* 0x001fe200078e0002 */
[----:B------:R-:W-:Y:S01]  /*10050*/  IABS R15, R36 ;  /* 0x00000024000f7213 */ /* 0x000fe20000000000 */
[----:B------:R-:W-:Y:S02]  /*10060*/  @!P0 IMAD.IADD R6, R6, 0x1, -R0 ;  /* 0x0000000106068824 */ /* 0x000fe400078e0a00 */
[----:B------:R-:W-:Y:S01]  /*10070*/  @!P6 IMAD.MOV R12, RZ, RZ, -R12 ;  /* 0x000000ffff0ce224 */ /* 0x000fe200078e0a0c */
[----:B------:R-:W-:Y:S01]  /*10080*/  ISETP.GE.AND P0, PT, R36, RZ, PT ;  /* 0x000000ff2400720c */ /* 0x000fe20003f06270 */
[----:B------:R0:W-:Y:S01]  /*10090*/  STL [R1+0x1cc], R11 ;  /* 0x0001cc0b01007387 */ /* 0x0001e20000100800 */
[----:B------:R-:W-:Y:S02]  /*100a0*/  IMAD.MOV.U32 R36, RZ, RZ, R35 ;  /* 0x000000ffff247224 */ /* 0x000fe400078e0023 */
[----:B------:R-:W-:Y:S01]  /*100b0*/  IMAD.MOV.U32 R35, RZ, RZ, R24 ;  /* 0x000000ffff237224 */ /* 0x000fe200078e0018 */
[----:B------:R1:W-:Y:S04]  /*100c0*/  STL [R1+0x1d0], R12 ;  /* 0x0001d00c01007387 */ /* 0x0003e80000100800 */
[----:B------:R-:W2:Y:S01]  /*100d0*/  LDL.LU R24, [R1+0x474] ;  /* 0x0004740001187983 */ /* 0x000ea20000300800 */
[----:B------:R-:W-:-:S03]  /*100e0*/  @!P4 IMAD.IADD R8, R8, 0x1, -R0 ;  /* 0x000000010808c824 */ /* 0x000fc600078e0a00 */
[----:B------:R-:W4:Y:S02]  /*100f0*/  LDL.LU R42, [R1+0x448] ;  /* 0x00044800012a7983 */ /* 0x000f240000300800 */
[----:B------:R-:W-:Y:S02]  /*10100*/  ISETP.GT.U32.AND P4, PT, R0, R8, PT ;  /* 0x000000080000720c */ /* 0x000fe40003f84070 */
[----:B------:R-:W-:Y:S02]  /*10110*/  ISETP.GE.AND P5, PT, R41, RZ, PT ;  /* 0x000000ff2900720c */ /* 0x000fe40003fa6270 */
[----:B------:R-:W-:Y:S01]  /*10120*/  ISETP.GE.AND P1, PT, R40, RZ, PT ;  /* 0x000000ff2800720c */ /* 0x000fe20003f26270 */
[----:B------:R-:W5:Y:S01]  /*10130*/  LDL.LU R41, [R1+0x44c] ;  /* 0x00044c0001297983 */ /* 0x000f620000300800 */
[----:B0-----:R-:W-:Y:S01]  /*10140*/  IMAD.MOV.U32 R11, RZ, RZ, R6 ;  /* 0x000000ffff0b7224 */ /* 0x001fe200078e0006 */
[----:B------:R-:W-:Y:S02]  /*10150*/  IABS R10, R38 ;  /* 0x00000026000a7213 */ /* 0x000fe40000000000 */
[----:B------:R-:W-:-:S04]  /*10160*/  ISETP.GE.AND P6, PT, R38, RZ, PT ;  /* 0x000000ff2600720c */ /* 0x000fc80003fc6270 */
[----:B------:R-:W-:Y:S02]  /*10170*/  @!P4 IMAD.IADD R8, R8, 0x1, -R0 ;  /* 0x000000010808c824 */ /* 0x000fe400078e0a00 */
[----:B------:R-:W-:Y:S02]  /*10180*/  @!P5 IMAD.MOV R11, RZ, RZ, -R11 ;  /* 0x000000ffff0bd224 */ /* 0x000fe400078e0a0b */
[----:B------:R-:W-:Y:S02]  /*10190*/  @!P1 IMAD.MOV R8, RZ, RZ, -R8 ;  /* 0x000000ffff089224 */ /* 0x000fe400078e0a08 */
[----:B------:R-:W-:Y:S02]  /*101a0*/  IMAD.MOV.U32 R38, RZ, RZ, R35 ;  /* 0x000000ffff267224 */ /* 0x000fe400078e0023 */
[----:B------:R-:W-:Y:S01]  /*101b0*/  IMAD.MOV.U32 R35, RZ, RZ, R30 ;  /* 0x000000ffff237224 */ /* 0x000fe200078e001e */
[----:B------:R-:W-:Y:S01]  /*101c0*/  STL [R1+0x1c4], R11 ;  /* 0x0001c40b01007387 */ /* 0x000fe20000100800 */
[----:B------:R-:W-:-:S02]  /*101d0*/  IMAD.MOV.U32 R30, RZ, RZ, R23 ;  /* 0x000000ffff1e7224 */ /* 0x000fc400078e0017 */
[----:B------:R-:W-:Y:S01]  /*101e0*/  IMAD.MOV.U32 R23, RZ, RZ, R29 ;  /* 0x000000ffff177224 */ /* 0x000fe200078e001d */
[----:B------:R-:W2:Y:S01]  /*101f0*/  LDL.LU R40, [R1+0x450] ;  /* 0x0004500001287983 */ /* 0x000ea20000300800 */
[----:B------:R-:W-:Y:S01]  /*10200*/  IMAD.MOV.U32 R29, RZ, RZ, R49 ;  /* 0x000000ffff1d7224 */ /* 0x000fe200078e0031 */
[----:B------:R-:W-:Y:S01]  /*10210*/  IABS R5, R39 ;  /* 0x0000002700057213 */ /* 0x000fe20000000000 */
[----:B------:R-:W-:Y:S01]  /*10220*/  IMAD.MOV.U32 R49, RZ, RZ, R47 ;  /* 0x000000ffff317224 */ /* 0x000fe200078e002f */
[----:B------:R-:W-:Y:S01]  /*10230*/  STL [R1+0x1bc], R8 ;  /* 0x0001bc0801007387 */ /* 0x000fe20000100800 */
[----:B------:R-:W-:-:S03]  /*10240*/  ISETP.GE.AND P3, PT, R39, RZ, PT ;  /* 0x000000ff2700720c */ /* 0x000fc60003f66270 */
[----:B------:R-:W2:Y:S04]  /*10250*/  LDL.LU R47, [R1+0x4cc] ;  /* 0x0004cc00012f7983 */ /* 0x000ea80000300800 */
[----:B------:R-:W2:Y:S01]  /*10260*/  LDL.LU R39, [R1+0x454] ;  /* 0x0004540001277983 */ /* 0x000ea20000300800 */
[----:B------:R-:W-:-:S04]  /*10270*/  IMAD.HI.U32 R9, R4, R5, RZ ;  /* 0x0000000504097227 */ /* 0x000fc800078e00ff */
[----:B------:R-:W-:-:S04]  /*10280*/  IMAD.MOV R9, RZ, RZ, -R9 ;  /* 0x000000ffff097224 */ /* 0x000fc800078e0a09 */
[----:B------:R-:W-:-:S05]  /*10290*/  IMAD R5, R0, R9, R5 ;  /* 0x0000000900057224 */ /* 0x000fca00078e0205 */
[----:B------:R-:W-:-:S13]  /*102a0*/  ISETP.GT.U32.AND P2, PT, R0, R5, PT ;  /* 0x000000050000720c */ /* 0x000fda0003f44070 */
[----:B------:R-:W-:-:S05]  /*102b0*/  @!P2 IMAD.IADD R5, R5, 0x1, -R0 ;  /* 0x000000010505a824 */ /* 0x000fca00078e0a00 */
[----:B------:R-:W-:Y:S01]  /*102c0*/  ISETP.GT.U32.AND P5, PT, R0, R5, PT ;  /* 0x000000050000720c */ /* 0x000fe20003fa4070 */
[----:B------:R-:W-:-:S04]  /*102d0*/  IMAD.HI.U32 R9, R4, R10, RZ ;  /* 0x0000000a04097227 */ /* 0x000fc800078e00ff */
[----:B------:R-:W-:-:S08]  /*102e0*/  IMAD.MOV R9, RZ, RZ, -R9 ;  /* 0x000000ffff097224 */ /* 0x000fd000078e0a09 */
[----:B------:R-:W-:Y:S02]  /*102f0*/  @!P5 IMAD.IADD R5, R5, 0x1, -R0 ;  /* 0x000000010505d824 */ /* 0x000fe400078e0a00 */
[----:B------:R-:W-:Y:S01]  /*10300*/  IMAD R10, R0, R9, R10 ;  /* 0x00000009000a7224 */ /* 0x000fe200078e020a */
[----:B------:R-:W-:-:S04]  /*10310*/  ISETP.GE.AND P2, PT, R36, RZ, PT ;  /* 0x000000ff2400720c */ /* 0x000fc80003f46270 */
[----:B------:R-:W-:Y:S02]  /*10320*/  ISETP.GT.U32.AND P4, PT, R0, R10, PT ;  /* 0x0000000a0000720c */ /* 0x000fe40003f84070 */
[----:B---3--:R-:W-:-:S05]  /*10330*/  IABS R14, R37 ;  /* 0x00000025000e7213 */ /* 0x008fca0000000000 */
[----:B------:R-:W-:-:S04]  /*10340*/  IMAD.HI.U32 R2, R4, R14, RZ ;  /* 0x0000000e04027227 */ /* 0x000fc800078e00ff */
[----:B------:R-:W-:-:S04]  /*10350*/  IMAD.MOV R2, RZ, RZ, -R2 ;  /* 0x000000ffff027224 */ /* 0x000fc800078e0a02 */
[C---:B------:R-:W-:Y:S01]  /*10360*/  IMAD R14, R0.reuse, R2, R14 ;  /* 0x00000002000e7224 */ /* 0x040fe200078e020e */
[----:B------:R-:W-:Y:S02]  /*10370*/  IABS R2, R36 ;  /* 0x0000002400027213 */ /* 0x000fe40000000000 */
[----:B------:R-:W-:Y:S02]  /*10380*/  IABS R13, R45 ;  /* 0x0000002d000d7213 */ /* 0x000fe40000000000 */
[----:B------:R-:W-:Y:S01]  /*10390*/  ISETP.GT.U32.AND P5, PT, R0, R14, PT ;  /* 0x0000000e0000720c */ /* 0x000fe20003fa4070 */
[----:B-1----:R-:W-:-:S04]  /*103a0*/  IMAD.HI.U32 R12, R4, R2, RZ ;  /* 0x00000002040c7227 */ /* 0x002fc800078e00ff */
[----:B------:R-:W-:Y:S02]  /*103b0*/  IMAD.MOV R12, RZ, RZ, -R12 ;  /* 0x000000ffff0c7224 */ /* 0x000fe400078e0a0c */
[----:B------:R-:W-:Y:S01]  /*103c0*/  IMAD.HI.U32 R6, R4, R13, RZ ;  /* 0x0000000d04067227 */ /* 0x000fe200078e00ff */
[----:B------:R-:W-:-:S03]  /*103d0*/  IABS R9, R43 ;  /* 0x0000002b00097213 */ /* 0x000fc60000000000 */
[----:B------:R-:W-:Y:S02]  /*103e0*/  IMAD R2, R0, R12, R2 ;  /* 0x0000000c00027224 */ /* 0x000fe400078e0202 */
[----:B------:R-:W-:Y:S02]  /*103f0*/  IMAD.MOV R6, RZ, RZ, -R6 ;  /* 0x000000ffff067224 */ /* 0x000fe400078e0a06 */
[----:B------:R-:W-:Y:S01]  /*10400*/  @!P5 IMAD.IADD R14, R14, 0x1, -R0 ;  /* 0x000000010e0ed824 */ /* 0x000fe200078e0a00 */
[C---:B------:R-:W-:Y:S01]  /*10410*/  ISETP.GT.U32.AND P5, PT, R0.reuse, R2, PT ;  /* 0x000000020000720c */ /* 0x040fe20003fa4070 */
[----:B------:R-:W-:Y:S02]  /*10420*/  IMAD R13, R0, R6, R13 ;  /* 0x00000006000d7224 */ /* 0x000fe400078e020d */
[----:B------:R-:W-:-:S04]  /*10430*/  IMAD.HI.U32 R6, R4, R9, RZ ;  /* 0x0000000904067227 */ /* 0x000fc800078e00ff */
[----:B------:R-:W-:-:S04]  /*10440*/  IMAD.MOV R6, RZ, RZ, -R6 ;  /* 0x000000ffff067224 */ /* 0x000fc800078e0a06 */
[----:B------:R-:W-:Y:S02]  /*10450*/  IMAD R9, R0, R6, R9 ;  /* 0x0000000600097224 */ /* 0x000fe400078e0209 */
[----:B------:R-:W-:Y:S02]  /*10460*/  @!P5 IMAD.IADD R2, R2, 0x1, -R0 ;  /* 0x000000010202d824 */ /* 0x000fe400078e0a00 */
[----:B------:R-:W-:Y:S01]  /*10470*/  IMAD.MOV.U32 R36, RZ, RZ, R5 ;  /* 0x000000ffff247224 */ /* 0x000fe200078e0005 */
[----:B------:R-:W-:-:S03]  /*10480*/  ISETP.GT.U32.AND P5, PT, R0, R9, PT ;  /* 0x000000090000720c */ /* 0x000fc60003fa4070 */
[----:B------:R-:W-:-:S05]  /*10490*/  @!P3 IMAD.MOV R36, RZ, RZ, -R36 ;  /* 0x000000ffff24b224 */ /* 0x000fca00078e0a24 */
[----:B------:R0:W-:Y:S05]  /*104a0*/  STL [R1+0x19c], R36 ;  /* 0x00019c2401007387 */ /* 0x0001ea0000100800 */
[----:B------:R-:W-:Y:S01]  /*104b0*/  @!P5 IMAD.IADD R9, R9, 0x1, -R0 ;  /* 0x000000010909d824 */ /* 0x000fe200078e0a00 */
[----:B------:R-:W-:Y:S01]  /*104c0*/  ISETP.GE.AND P5, PT, R37, RZ, PT ;  /* 0x000000ff2500720c */ /* 0x000fe20003fa6270 */
[----:B0-----:R-:W-:-:S04]  /*104d0*/  IMAD.MOV.U32 R36, RZ, RZ, R31 ;  /* 0x000000ffff247224 */ /* 0x001fc800078e001f */
[----:B------:R-:W-:Y:S02]  /*104e0*/  IMAD.MOV.U32 R37, RZ, RZ, R36 ;  /* 0x000000ffff257224 */ /* 0x000fe400078e0024 */
[----:B------:R-:W-:Y:S02]  /*104f0*/  IMAD.MOV.U32 R36, RZ, RZ, R35 ;  /* 0x000000ffff247224 */ /* 0x000fe400078e0023 */
[----:B------:R-:W-:Y:S02]  /*10500*/  IMAD.MOV.U32 R35, RZ, RZ, R18 ;  /* 0x000000ffff237224 */ /* 0x000fe400078e0012 */
[----:B------:R-:W3:Y:S01]  /*10510*/  LDL.LU R18, [R1+0x4a0] ;  /* 0x0004a00001127983 */ /* 0x000ee20000300800 */
[----:B------:R-:W-:-:S05]  /*10520*/  @!P4 IMAD.IADD R10, R10, 0x1, -R0 ;  /* 0x000000010a0ac824 */ /* 0x000fca00078e0a00 */
[----:B------:R-:W-:Y:S01]  /*10530*/  ISETP.GT.U32.AND P4, PT, R0, R10, PT ;  /* 0x0000000a0000720c */ /* 0x000fe20003f84070 */
[----:B------:R-:W-:-:S04]  /*10540*/  IMAD.HI.U32 R7, R4, R15, RZ ;  /* 0x0000000f04077227 */ /* 0x000fc800078e00ff */
[----:B------:R-:W-:-:S04]  /*10550*/  IMAD.MOV R7, RZ, RZ, -R7 ;  /* 0x000000ffff077224 */ /* 0x000fc800078e0a07 */
[----:B------:R-:W-:-:S04]  /*10560*/  IMAD R15, R0, R7, R15 ;  /* 0x00000007000f7224 */ /* 0x000fc800078e020f */
[----:B------:R-:W-:Y:S01]  /*10570*/  @!P4 IMAD.IADD R10, R10, 0x1, -R0 ;  /* 0x000000010a0ac824 */ /* 0x000fe200078e0a00 */
[C---:B------:R-:W-:Y:S02]  /*10580*/  ISETP.GT.U32.AND P4, PT, R0.reuse, R13, PT ;  /* 0x0000000d0000720c */ /* 0x040fe40003f84070 */
[----:B------:R-:W-:Y:S02]  /*10590*/  IABS R7, R44 ;  /* 0x0000002c00077213 */ /* 0x000fe40000000000 */
[----:B------:R-:W-:-:S03]  /*105a0*/  ISETP.GT.U32.AND P1, PT, R0, R15, PT ;  /* 0x0000000f0000720c */ /* 0x000fc60003f24070 */
[----:B------:R-:W-:-:S04]  /*105b0*/  IMAD.HI.U32 R11, R4, R7, RZ ;  /* 0x00000007040b7227 */ /* 0x000fc800078e00ff */
[----:B------:R-:W-:Y:S02]  /*105c0*/  IMAD.MOV R11, RZ, RZ, -R11 ;  /* 0x000000ffff0b7224 */ /* 0x000fe400078e0a0b */
[--C-:B------:R-:W-:Y:S02]  /*105d0*/  @!P4 IMAD.IADD R13, R13, 0x1, -R0.reuse ;  /* 0x000000010d0dc824 */ /* 0x100fe400078e0a00 */
[C---:B------:R-:W-:Y:S02]  /*105e0*/  IMAD R7, R0.reuse, R11, R7 ;  /* 0x0000000b00077224 */ /* 0x040fe400078e0207 */
[----:B------:R-:W-:Y:S01]  /*105f0*/  @!P1 IMAD.IADD R15, R15, 0x1, -R0 ;  /* 0x000000010f0f9824 */ /* 0x000fe200078e0a00 */
[----:B------:R-:W-:Y:S02]  /*10600*/  ISETP.GT.U32.AND P4, PT, R0, R13, PT ;  /* 0x0000000d0000720c */ /* 0x000fe40003f84070 */
[----:B----4-:R-:W-:-:S05]  /*10610*/  IABS R8, R42 ;  /* 0x0000002a00087213 */ /* 0x010fca0000000000 */
[----:B------:R-:W-:Y:S01]  /*10620*/  IMAD.HI.U32 R11, R4, R8, RZ ;  /* 0x00000008040b7227 */ /* 0x000fe200078e00ff */
[----:B------:R-:W-:-:S03]  /*10630*/  ISETP.GT.U32.AND P1, PT, R0, R15, PT ;  /* 0x0000000f0000720c */ /* 0x000fc60003f24070 */
[----:B------:R-:W-:-:S04]  /*10640*/  IMAD.MOV R11, RZ, RZ, -R11 ;  /* 0x000000ffff0b7224 */ /* 0x000fc800078e0a0b */
[C---:B------:R-:W-:Y:S01]  /*10650*/  IMAD R8, R0.reuse, R11, R8 ;  /* 0x0000000b00087224 */ /* 0x040fe200078e0208 */
[----:B-----5:R-:W-:Y:S01]  /*10660*/  IABS R6, R41 ;  /* 0x0000002900067213 */ /* 0x020fe20000000000 */
[----:B------:R-:W-:Y:S02]  /*10670*/  @!P4 IMAD.IADD R13, R13, 0x1, -R0 ;  /* 0x000000010d0dc824 */ /* 0x000fe400078e0a00 */
[----:B--2---:R-:W-:Y:S01]  /*10680*/  IMAD.MOV.U32 R31, RZ, RZ, R24 ;  /* 0x000000ffff1f7224 */ /* 0x004fe200078e0018 */
[C---:B------:R-:W-:Y:S01]  /*10690*/  ISETP.GT.U32.AND P4, PT, R0.reuse, R8, PT ;  /* 0x000000080000720c */ /* 0x040fe20003f84070 */
[----:B------:R-:W-:Y:S02]  /*106a0*/  IMAD.MOV.U32 R24, RZ, RZ, R19 ;  /* 0x000000ffff187224 */ /* 0x000fe400078e0013 */
[----:B------:R-:W-:Y:S02]  /*106b0*/  IMAD.MOV.U32 R19, RZ, RZ, R16 ;  /* 0x000000ffff137224 */ /* 0x000fe400078e0010 */
[----:B------:R-:W-:Y:S01]  /*106c0*/  @!P1 IMAD.IADD R15, R15, 0x1, -R0 ;  /* 0x000000010f0f9824 */ /* 0x000fe200078e0a00 */
[----:B------:R-:W-:Y:S01]  /*106d0*/  ISETP.GT.U32.AND P1, PT, R0, R7, PT ;  /* 0x000000070000720c */ /* 0x000fe20003f24070 */
[----:B------:R-:W-:Y:S01]  /*106e0*/  IMAD.HI.U32 R16, R4, R6, RZ ;  /* 0x0000000604107227 */ /* 0x000fe200078e00ff */
[----:B------:R-:W-:-:S03]  /*106f0*/  ISETP.GT.U32.AND P3, PT, R0, R14, PT ;  /* 0x0000000e0000720c */ /* 0x000fc60003f64070 */
[----:B------:R-:W-:Y:S02]  /*10700*/  IMAD.MOV R16, RZ, RZ, -R16 ;  /* 0x000000ffff107224 */ /* 0x000fe400078e0a10 */
[----:B------:R-:W-:Y:S02]  /*10710*/  @!P4 IMAD.IADD R8, R8, 0x1, -R0 ;  /* 0x000000010808c824 */ /* 0x000fe400078e0a00 */
[----:B------:R-:W-:Y:S02]  /*10720*/  IMAD R6, R0, R16, R6 ;  /* 0x0000001000067224 */ /* 0x000fe400078e0206 */
[----:B------:R-:W-:Y:S01]  /*10730*/  IMAD.MOV.U32 R16, RZ, RZ, R10 ;  /* 0x000000ffff107224 */ /* 0x000fe200078e000a */
[----:B------:R-:W-:-:S03]  /*10740*/  IABS R12, R39 ;  /* 0x00000027000c7213 */ /* 0x000fc60000000000 */
[----:B------:R-:W-:Y:S01]  /*10750*/  @!P6 IMAD.MOV R16, RZ, RZ, -R16 ;  /* 0x000000ffff10e224 */ /* 0x000fe200078e0a10 */
[----:B------:R-:W-:Y:S01]  /*10760*/  ISETP.GT.U32.AND P6, PT, R0, R8, PT ;  /* 0x000000080000720c */ /* 0x000fe20003fc4070 */
[----:B------:R-:W-:Y:S02]  /*10770*/  @!P1 IMAD.IADD R7, R7, 0x1, -R0 ;  /* 0x0000000107079824 */ /* 0x000fe400078e0a00 */
[----:B------:R-:W-:Y:S01]  /*10780*/  IMAD.HI.U32 R10, R4, R12, RZ ;  /* 0x0000000c040a7227 */ /* 0x000fe200078e00ff */
[----:B------:R-:W-:-:S03]  /*10790*/  IABS R5, R40 ;  /* 0x0000002800057213 */ /* 0x000fc60000000000 */
[----:B------:R-:W-:Y:S01]  /*107a0*/  @!P3 IMAD.IADD R14, R14, 0x1, -R0 ;  /* 0x000000010e0eb824 */ /* 0x000fe200078e0a00 */
[----:B------:R-:W-:Y:S01]  /*107b0*/  ISETP.GE.AND P3, PT, R45, RZ, PT ;  /* 0x000000ff2d00720c */ /* 0x000fe20003f66270 */
[----:B------:R-:W-:Y:S01]  /*107c0*/  IMAD.MOV R10, RZ, RZ, -R10 ;  /* 0x000000ffff0a7224 */ /* 0x000fe200078e0a0a */
[----:B------:R-:W-:Y:S01]  /*107d0*/  ISETP.GT.U32.AND P4, PT, R0, R7, PT ;  /* 0x000000070000720c */ /* 0x000fe20003f84070 */
[----:B------:R-:W-:Y:S01]  /*107e0*/  IMAD.HI.U32 R11, R4, R5, RZ ;  /* 0x00000005040b7227 */ /* 0x000fe200078e00ff */
[----:B------:R-:W-:-:S03]  /*107f0*/  ISETP.GE.AND P1, PT, R44, RZ, PT ;  /* 0x000000ff2c00720c */ /* 0x000fc60003f26270 */
[C---:B------:R-:W-:Y:S02]  /*10800*/  IMAD R12, R0.reuse, R10, R12 ;  /* 0x0000000a000c7224 */ /* 0x040fe400078e020c */
[----:B------:R-:W-:Y:S01]  /*10810*/  @!P5 IMAD.MOV R14, RZ, RZ, -R14 ;  /* 0x000000ffff0ed224 */ /* 0x000fe200078e0a0e */
[C---:B------:R-:W-:Y:S01]  /*10820*/  ISETP.GT.U32.AND P5, PT, R0.reuse, R6, PT ;  /* 0x000000060000720c */ /* 0x040fe20003fa4070 */
[----:B------:R-:W-:Y:S02]  /*10830*/  IMAD.MOV R11, RZ, RZ, -R11 ;  /* 0x000000ffff0b7224 */ /* 0x000fe400078e0a0b */
[----:B------:R-:W-:Y:S01]  /*10840*/  @!P0 IMAD.MOV R15, RZ, RZ, -R15 ;  /* 0x000000ffff0f8224 */ /* 0x000fe200078e0a0f */
[----:B------:R-:W-:Y:S01]  /*10850*/  ISETP.GT.U32.AND P0, PT, R0, R9, PT ;  /* 0x000000090000720c */ /* 0x000fe20003f04070 */
[----:B------:R-:W-:Y:S01]  /*10860*/  @!P6 IMAD.IADD R8, R8, 0x1, -R0 ;  /* 0x000000010808e824 */ /* 0x000fe200078e0a00 */
[C---:B------:R-:W-:Y:S01]  /*10870*/  ISETP.GT.U32.AND P6, PT, R0.reuse, R12, PT ;  /* 0x0000000c0000720c */ /* 0x040fe20003fc4070 */
[----:B------:R-:W-:-:S02]  /*10880*/  IMAD R5, R0, R11, R5 ;  /* 0x0000000b00057224 */ /* 0x000fc400078e0205 */
[----:B------:R-:W-:Y:S01]  /*10890*/  @!P3 IMAD.MOV R13, RZ, RZ, -R13 ;  /* 0x000000ffff0db224 */ /* 0x000fe200078e0a0d */
[----:B------:R-:W-:Y:S01]  /*108a0*/  ISETP.GE.AND P3, PT, R43, RZ, PT ;  /* 0x000000ff2b00720c */ /* 0x000fe20003f66270 */
[----:B------:R-:W-:Y:S01]  /*108b0*/  @!P4 IMAD.IADD R7, R7, 0x1, -R0 ;  /* 0x000000010707c824 */ /* 0x000fe200078e0a00 */
[----:B------:R-:W-:Y:S01]  /*108c0*/  IABS R11, R38 ;  /* 0x00000026000b7213 */ /* 0x000fe20000000000 */
[----:B------:R-:W-:Y:S01]  /*108d0*/  STL [R1+0x190], R16 ;  /* 0x0001901001007387 */ /* 0x000fe20000100800 */
[----:B------:R-:W-:Y:S01]  /*108e0*/  ISETP.GT.U32.AND P4, PT, R0, R5, PT ;  /* 0x000000050000720c */ /* 0x000fe20003f84070 */
[----:B------:R-:W-:Y:S02]  /*108f0*/  @!P1 IMAD.MOV R7, RZ, RZ, -R7 ;  /* 0x000000ffff079224 */ /* 0x000fe400078e0a07 */
[----:B------:R-:W-:Y:S01]  /*10900*/  STL [R1+0x188], R15 ;  /* 0x0001880f01007387 */ /* 0x000fe20000100800 */
[----:B------:R-:W-:-:S03]  /*10910*/  IMAD.HI.U32 R10, R4, R11, RZ ;  /* 0x0000000b040a7227 */ /* 0x000fc600078e00ff */
[----:B------:R-:W-:Y:S01]  /*10920*/  STL [R1+0xbc], R14 ;  /* 0x0000bc0e01007387 */ /* 0x000fe20000100800 */
[--C-:B------:R-:W-:Y:S02]  /*10930*/  @!P5 IMAD.IADD R6, R6, 0x1, -R0.reuse ;  /* 0x000000010606d824 */ /* 0x100fe400078e0a00 */
[--C-:B------:R-:W-:Y:S01]  /*10940*/  @!P0 IMAD.IADD R9, R9, 0x1, -R0.reuse ;  /* 0x0000000109098824 */ /* 0x100fe200078e0a00 */
[----:B------:R-:W-:Y:S01]  /*10950*/  STL [R1+0x168], R13 ;  /* 0x0001680d01007387 */ /* 0x000fe20000100800 */
[----:B------:R-:W-:Y:S02]  /*10960*/  @!P6 IMAD.IADD R12, R12, 0x1, -R0 ;  /* 0x000000010c0ce824 */ /* 0x000fe400078e0a00 */
[----:B------:R-:W-:Y:S01]  /*10970*/  IMAD.MOV R10, RZ, RZ, -R10 ;  /* 0x000000ffff0a7224 */ /* 0x000fe200078e0a0a */
[----:B------:R0:W-:Y:S01]  /*10980*/  STL [R1+0x194], R7 ;  /* 0x0001940701007387 */ /* 0x0001e20000100800 */
[C---:B------:R-:W-:Y:S01]  /*10990*/  ISETP.GT.U32.AND P1, PT, R0.reuse, R6, PT ;  /* 0x000000060000720c */ /* 0x040fe20003f24070 */
[----:B------:R-:W-:Y:S01]  /*109a0*/  @!P3 IMAD.MOV R9, RZ, RZ, -R9 ;  /* 0x000000ffff09b224 */ /* 0x000fe200078e0a09 */
[C---:B------:R-:W-:Y:S01]  /*109b0*/  ISETP.GT.U32.AND P3, PT, R0.reuse, R12, PT ;  /* 0x0000000c0000720c */ /* 0x040fe20003f64070 */
[----:B------:R-:W-:Y:S01]  /*109c0*/  IMAD R11, R0, R10, R11 ;  /* 0x0000000a000b7224 */ /* 0x000fe200078e020b */
[----:B0-----:R-:W-:Y:S01]  /*109d0*/  IABS R7, R37 ;  /* 0x0000002500077213 */ /* 0x001fe20000000000 */
[----:B------:R-:W-:-:S04]  /*109e0*/  @!P4 IMAD.IADD R5, R5, 0x1, -R0 ;  /* 0x000000010505c824 */ /* 0x000fc800078e0a00 */
[----:B------:R-:W-:Y:S01]  /*109f0*/  IMAD.HI.U32 R10, R4, R7, RZ ;  /* 0x00000007040a7227 */ /* 0x000fe200078e00ff */
[----:B------:R-:W-:-:S03]  /*10a00*/  ISETP.GE.AND P0, PT, R42, RZ, PT ;  /* 0x000000ff2a00720c */ /* 0x000fc60003f06270 */
[----:B------:R-:W-:Y:S01]  /*10a10*/  IMAD.MOV R10, RZ, RZ, -R10 ;  /* 0x000000ffff0a7224 */ /* 0x000fe200078e0a0a */
[----:B------:R-:W-:Y:S02]  /*10a20*/  ISETP.GE.AND P5, PT, R41, RZ, PT ;  /* 0x000000ff2900720c */ /* 0x000fe40003fa6270 */
[C---:B------:R-:W-:Y:S01]  /*10a30*/  ISETP.GT.U32.AND P6, PT, R0.reuse, R5, PT ;  /* 0x000000050000720c */ /* 0x040fe20003fc4070 */
[----:B------:R-:W-:Y:S02]  /*10a40*/  IMAD R10, R0, R10, R7 ;  /* 0x0000000a000a7224 */ /* 0x000fe400078e0207 */
[--C-:B------:R-:W-:Y:S01]  /*10a50*/  @!P1 IMAD.IADD R6, R6, 0x1, -R0.reuse ;  /* 0x0000000106069824 */ /* 0x100fe200078e0a00 */
[----:B------:R-:W-:Y:S01]  /*10a60*/  ISETP.GT.U32.AND P1, PT, R0, R11, PT ;  /* 0x0000000b0000720c */ /* 0x000fe20003f24070 */
[----:B------:R-:W-:Y:S01]  /*10a70*/  @!P3 IMAD.IADD R12, R12, 0x1, -R0 ;  /* 0x000000010c0cb824 */ /* 0x000fe200078e0a00 */
[----:B------:R-:W-:Y:S01]  /*10a80*/  IABS R14, R36 ;  /* 0x00000024000e7213 */ /* 0x000fe20000000000 */
[----:B------:R0:W-:Y:S01]  /*10a90*/  STL [R1+0x164], R9 ;  /* 0x0001640901007387 */ /* 0x0001e20000100800 */
[----:B------:R-:W-:-:S02]  /*10aa0*/  ISETP.GT.U32.AND P3, PT, R0, R10, PT ;  /* 0x0000000a0000720c */ /* 0x000fc40003f64070 */
[----:B------:R-:W-:Y:S01]  /*10ab0*/  ISETP.GE.AND P4, PT, R40, RZ, PT ;  /* 0x000000ff2800720c */ /* 0x000fe20003f86270 */
[----:B------:R-:W-:Y:S02]  /*10ac0*/  @!P0 IMAD.MOV R8, RZ, RZ, -R8 ;  /* 0x000000ffff088224 */ /* 0x000fe400078e0a08 */
[----:B0-----:R-:W-:Y:S02]  /*10ad0*/  IMAD.MOV.U32 R9, RZ, RZ, R6 ;  /* 0x000000ffff097224 */ /* 0x001fe400078e0006 */
[----:B------:R-:W-:-:S04]  /*10ae0*/  IMAD.HI.U32 R6, R4, R14, RZ ;  /* 0x0000000e04067227 */ /* 0x000fc800078e00ff */
[----:B------:R-:W-:Y:S02]  /*10af0*/  @!P5 IMAD.MOV R9, RZ, RZ, -R9 ;  /* 0x000000ffff09d224 */ /* 0x000fe400078e0a09 */
[----:B------:R-:W-:Y:S01]  /*10b00*/  @!P6 IMAD.IADD R5, R5, 0x1, -R0 ;  /* 0x000000010505e824 */ /* 0x000fe200078e0a00 */
[----:B------:R-:W-:Y:S01]  /*10b10*/  STL [R1+0x148], R8 ;  /* 0x0001480801007387 */ /* 0x000fe20000100800 */
[----:B------:R-:W-:Y:S01]  /*10b20*/  IMAD.MOV R6, RZ, RZ, -R6 ;  /* 0x000000ffff067224 */ /* 0x000fe200078e0a06 */
[----:B------:R-:W-:Y:S01]  /*10b30*/  ISETP.GE.AND P0, PT, R39, RZ, PT ;  /* 0x000000ff2700720c */ /* 0x000fe20003f06270 */
[----:B------:R-:W-:Y:S01]  /*10b40*/  @!P1 IMAD.IADD R11, R11, 0x1, -R0 ;  /* 0x000000010b0b9824 */ /* 0x000fe200078e0a00 */
[----:B------:R0:W-:Y:S01]  /*10b50*/  STL [R1+0x18c], R9 ;  /* 0x00018c0901007387 */ /* 0x0001e20000100800 */
[----:B------:R-:W-:Y:S02]  /*10b60*/  IMAD.MOV.U32 R15, RZ, RZ, R5 ;  /* 0x000000ffff0f7224 */ /* 0x000fe400078e0005 */
[----:B------:R-:W-:Y:S01]  /*10b70*/  IMAD R14, R0, R6, R14 ;  /* 0x00000006000e7224 */ /* 0x000fe200078e020e */
[----:B------:R-:W-:Y:S01]  /*10b80*/  IABS R6, R34 ;  /* 0x0000002200067213 */ /* 0x000fe20000000000 */
[----:B------:R-:W-:-:S02]  /*10b90*/  @!P3 IMAD.IADD R10, R10, 0x1, -R0 ;  /* 0x000000010a0ab824 */ /* 0x000fc400078e0a00 */
[----:B------:R-:W-:Y:S01]  /*10ba0*/  @!P4 IMAD.MOV R15, RZ, RZ, -R15 ;  /* 0x000000ffff0fc224 */ /* 0x000fe200078e0a0f */
[----:B0-----:R-:W-:Y:S02]  /*10bb0*/  IABS R9, R35 ;  /* 0x0000002300097213 */ /* 0x001fe40000000000 */
[----:B------:R-:W-:Y:S01]  /*10bc0*/  ISETP.GT.U32.AND P4, PT, R0, R11, PT ;  /* 0x0000000b0000720c */ /* 0x000fe20003f84070 */
[----:B------:R-:W-:Y:S01]  /*10bd0*/  IMAD.HI.U32 R5, R4, R6, RZ ;  /* 0x0000000604057227 */ /* 0x000fe200078e00ff */
[----:B------:R-:W-:-:S03]  /*10be0*/  ISETP.GT.U32.AND P3, PT, R0, R10, PT ;  /* 0x0000000a0000720c */ /* 0x000fc60003f64070 */
[----:B------:R-:W-:-:S04]  /*10bf0*/  IMAD.HI.U32 R8, R4, R9, RZ ;  /* 0x0000000904087227 */ /* 0x000fc800078e00ff */
[----:B------:R-:W-:Y:S02]  /*10c00*/  IMAD.MOV R8, RZ, RZ, -R8 ;  /* 0x000000ffff087224 */ /* 0x000fe400078e0a08 */
[----:B------:R-:W-:Y:S02]  /*10c10*/  IMAD.MOV R5, RZ, RZ, -R5 ;  /* 0x000000ffff057224 */ /* 0x000fe400078e0a05 */
[----:B------:R-:W-:Y:S01]  /*10c20*/  @!P0 IMAD.MOV R12, RZ, RZ, -R12 ;  /* 0x000000ffff0c8224 */ /* 0x000fe200078e0a0c */
[C---:B------:R-:W-:Y:S01]  /*10c30*/  ISETP.GT.U32.AND P0, PT, R0.reuse, R14, PT ;  /* 0x0000000e0000720c */ /* 0x040fe20003f04070 */
[C---:B------:R-:W-:Y:S02]  /*10c40*/  IMAD R9, R0.reuse, R8, R9 ;  /* 0x0000000800097224 */ /* 0x040fe400078e0209 */
[C---:B------:R-:W-:Y:S02]  /*10c50*/  IMAD R6, R0.reuse, R5, R6 ;  /* 0x0000000500067224 */ /* 0x040fe400078e0206 */
[--C-:B------:R-:W-:Y:S01]  /*10c60*/  @!P4 IMAD.IADD R11, R11, 0x1, -R0.reuse ;  /* 0x000000010b0bc824 */ /* 0x100fe200078e0a00 */
[----:B------:R-:W-:Y:S01]  /*10c70*/  ISETP.GT.U32.AND P4, PT, R0, R9, PT ;  /* 0x000000090000720c */ /* 0x000fe20003f84070 */
[----:B------:R-:W-:Y:S01]  /*10c80*/  @!P3 IMAD.IADD R10, R10, 0x1, -R0 ;  /* 0x000000010a0ab824 */ /* 0x000fe200078e0a00 */
[----:B------:R-:W-:-:S02]  /*10c90*/  ISETP.GT.U32.AND P3, PT, R0, R6, PT ;  /* 0x000000060000720c */ /* 0x000fc40003f64070 */
[----:B------:R-:W-:Y:S02]  /*10ca0*/  ISETP.GE.AND P5, PT, R38, RZ, PT ;  /* 0x000000ff2600720c */ /* 0x000fe40003fa6270 */
[----:B------:R-:W-:Y:S01]  /*10cb0*/  IABS R13, R32 ;  /* 0x00000020000d7213 */ /* 0x000fe20000000000 */
[----:B------:R-:W-:-:S04]  /*10cc0*/  @!P0 IMAD.IADD R14, R14, 0x1, -R0 ;  /* 0x000000010e0e8824 */ /* 0x000fc800078e0a00 */
[----:B------:R-:W-:Y:S01]  /*10cd0*/  IMAD.HI.U32 R5, R4, R13, RZ ;  /* 0x0000000d04057227 */ /* 0x000fe200078e00ff */
[----:B------:R-:W-:-:S03]  /*10ce0*/  IABS R8, R31 ;  /* 0x0000001f00087213 */ /* 0x000fc60000000000 */
[--C-:B------:R-:W-:Y:S01]  /*10cf0*/  @!P4 IMAD.IADD R9, R9, 0x1, -R0.reuse ;  /* 0x000000010909c824 */ /* 0x100fe200078e0a00 */
[----:B------:R-:W-:Y:S01]  /*10d00*/  ISETP.GT.U32.AND P4, PT, R0, R14, PT ;  /* 0x0000000e0000720c */ /* 0x000fe20003f84070 */
[----:B------:R-:W-:Y:S01]  /*10d10*/  IMAD.MOV R5, RZ, RZ, -R5 ;  /* 0x000000ffff057224 */ /* 0x000fe200078e0a05 */
[----:B------:R-:W-:Y:S01]  /*10d20*/  ISETP.GE.AND P6, PT, R37, RZ, PT ;  /* 0x000000ff2500720c */ /* 0x000fe20003fc6270 */
[----:B------:R-:W-:Y:S01]  /*10d30*/  @!P3 IMAD.IADD R6, R6, 0x1, -R0 ;  /* 0x000000010606b824 */ /* 0x000fe200078e0a00 */
[----:B------:R-:W-:Y:S01]  /*10d40*/  IABS R7, R33 ;  /* 0x0000002100077213 */ /* 0x000fe20000000000 */
[----:B------:R-:W-:Y:S01]  /*10d50*/  @!P5 IMAD.MOV R11, RZ, RZ, -R11 ;  /* 0x000000ffff0bd224 */ /* 0x000fe200078e0a0b */
[C---:B------:R-:W-:Y:S01]  /*10d60*/  ISETP.GT.U32.AND P5, PT, R0.reuse, R9, PT ;  /* 0x000000090000720c */ /* 0x040fe20003fa4070 */
[----:B------:R-:W-:Y:S01]  /*10d70*/  IMAD R13, R0, R5, R13 ;  /* 0x00000005000d7224 */ /* 0x000fe200078e020d */
[----:B------:R-:W-:Y:S01]  /*10d80*/  STL [R1+0x144], R15 ;  /* 0x0001440f01007387 */ /* 0x000fe20000100800 */
[----:B------:R-:W-:Y:S01]  /*10d90*/  IMAD.HI.U32 R5, R4, R8, RZ ;  /* 0x0000000804057227 */ /* 0x000fe200078e00ff */
[----:B------:R-:W-:-:S02]  /*10da0*/  ISETP.GT.U32.AND P3, PT, R0, R6, PT ;  /* 0x000000060000720c */ /* 0x000fc40003f64070 */
[----:B------:R0:W-:Y:S01]  /*10db0*/  STL [R1+0x140], R12 ;  /* 0x0001400c01007387 */ /* 0x0001e20000100800 */
[----:B------:R-:W-:Y:S02]  /*10dc0*/  IMAD.MOV R5, RZ, RZ, -R5 ;  /* 0x000000ffff057224 */ /* 0x000fe400078e0a05 */
[----:B------:R-:W-:Y:S02]  /*10dd0*/  @!P4 IMAD.IADD R14, R14, 0x1, -R0 ;  /* 0x000000010e0ec824 */ /* 0x000fe400078e0a00 */
[----:B0-----:R-:W-:Y:S01]  /*10de0*/  IMAD.HI.U32 R12, R4, R7, RZ ;  /* 0x00000007040c7227 */ /* 0x001fe200078e00ff */
[----:B------:R-:W-:-:S03]  /*10df0*/  ISETP.GT.U32.AND P4, PT, R0, R13, PT ;  /* 0x0000000d0000720c */ /* 0x000fc60003f84070 */
[----:B------:R-:W-:Y:S02]  /*10e00*/  IMAD.MOV R12, RZ, RZ, -R12 ;  /* 0x000000ffff0c7224 */ /* 0x000fe400078e0a0c */
[C---:B------:R-:W-:Y:S02]  /*10e10*/  IMAD R8, R0.reuse, R5, R8 ;  /* 0x0000000500087224 */ /* 0x040fe400078e0208 */
[C---:B------:R-:W-:Y:S01]  /*10e20*/  IMAD R7, R0.reuse, R12, R7 ;  /* 0x0000000c00077224 */ /* 0x040fe200078e0207 */
[----:B------:R-:W-:Y:S01]  /*10e30*/  IABS R12, R30 ;  /* 0x0000001e000c7213 */ /* 0x000fe20000000000 */
[----:B------:R-:W-:Y:S02]  /*10e40*/  @!P6 IMAD.MOV R10, RZ, RZ, -R10 ;  /* 0x000000ffff0ae224 */ /* 0x000fe400078e0a0a */
[--C-:B------:R-:W-:Y:S01]  /*10e50*/  @!P5 IMAD.IADD R9, R9, 0x1, -R0.reuse ;  /* 0x000000010909d824 */ /* 0x100fe200078e0a00 */
[----:B------:R-:W-:Y:S01]  /*10e60*/  ISETP.GT.U32.AND P5, PT, R0, R8, PT ;  /* 0x000000080000720c */ /* 0x000fe20003fa4070 */
[----:B------:R-:W-:Y:S01]  /*10e70*/  STL [R1+0x12c], R11 ;  /* 0x00012c0b01007387 */ /* 0x000fe20000100800 */
[----:B------:R-:W-:Y:S01]  /*10e80*/  @!P3 IMAD.IADD R6, R6, 0x1, -R0 ;  /* 0x000000010606b824 */ /* 0x000fe200078e0a00 */
[----:B------:R-:W-:-:S02]  /*10e90*/  ISETP.GE.AND P3, PT, R34, RZ, PT ;  /* 0x000000ff2200720c */ /* 0x000fc40003f66270 */
[----:B------:R0:W-:Y:S01]  /*10ea0*/  STL [R1+0x120], R10 ;  /* 0x0001200a01007387 */ /* 0x0001e20000100800 */
[----:B------:R-:W-:Y:S01]  /*10eb0*/  ISETP.GT.U32.AND P6, PT, R0, R7, PT ;  /* 0x000000070000720c */ /* 0x000fe20003fc4070 */
[----:B------:R-:W-:Y:S02]  /*10ec0*/  @!P4 IMAD.IADD R13, R13, 0x1, -R0 ;  /* 0x000000010d0dc824 */ /* 0x000fe400078e0a00 */
[----:B0-----:R-:W-:Y:S01]  /*10ed0*/  IMAD.HI.U32 R10, R4, R12, RZ ;  /* 0x0000000c040a7227 */ /* 0x001fe200078e00ff */
[----:B------:R-:W-:-:S03]  /*10ee0*/  IABS R11, R25 ;  /* 0x00000019000b7213 */ /* 0x000fc60000000000 */
[----:B------:R-:W-:Y:S01]  /*10ef0*/  IMAD.MOV R10, RZ, RZ, -R10 ;  /* 0x000000ffff0a7224 */ /* 0x000fe200078e0a0a */
[----:B------:R-:W-:Y:S01]  /*10f00*/  ISETP.GE.AND P1, PT, R36, RZ, PT ;  /* 0x000000ff2400720c */ /* 0x000fe20003f26270 */
[----:B------:R-:W-:Y:S02]  /*10f10*/  @!P5 IMAD.IADD R8, R8, 0x1, -R0 ;  /* 0x000000010808d824 */ /* 0x000fe400078e0a00 */
[----:B------:R-:W-:Y:S01]  /*10f20*/  IMAD R12, R0, R10, R12 ;  /* 0x0000000a000c7224 */ /* 0x000fe200078e020c */
[----:B------:R-:W-:Y:S01]  /*10f30*/  ISETP.GE.AND P0, PT, R35, RZ, PT ;  /* 0x000000ff2300720c */ /* 0x000fe20003f06270 */
[----:B------:R-:W-:Y:S01]  /*10f40*/  IMAD.HI.U32 R5, R4, R11, RZ ;  /* 0x0000000b04057227 */ /* 0x000fe200078e00ff */
[----:B------:R-:W-:-:S03]  /*10f50*/  ISETP.GT.U32.AND P5, PT, R0, R13, PT ;  /* 0x0000000d0000720c */ /* 0x000fc60003fa4070 */
[----:B------:R-:W-:Y:S01]  /*10f60*/  @!P3 IMAD.MOV R6, RZ, RZ, -R6 ;  /* 0x000000ffff06b224 */ /* 0x000fe200078e0a06 */
[----:B------:R-:W-:Y:S01]  /*10f70*/  ISETP.GT.U32.AND P3, PT, R0, R12, PT ;  /* 0x0000000c0000720c */ /* 0x000fe20003f64070 */
[----:B------:R-:W-:Y:S02]  /*10f80*/  @!P6 IMAD.IADD R7, R7, 0x1, -R0 ;  /* 0x000000010707e824 */ /* 0x000fe400078e0a00 */
[----:B------:R-:W-:-:S03]  /*10f90*/  IMAD.MOV R5, RZ, RZ, -R5 ;  /* 0x000000ffff057224 */ /* 0x000fc600078e0a05 */
[C---:B------:R-:W-:Y:S01]  /*10fa0*/  ISETP.GT.U32.AND P4, PT, R0.reuse, R7, PT ;  /* 0x000000070000720c */ /* 0x040fe20003f84070 */
[C---:B------:R-:W-:Y:S02]  /*10fb0*/  IMAD R11, R0.reuse, R5, R11 ;  /* 0x00000005000b7224 */ /* 0x040fe400078e020b */
[----:B------:R-:W-:Y:S01]  /*10fc0*/  @!P1 IMAD.MOV R14, RZ, RZ, -R14 ;  /* 0x000000ffff0e9224 */ /* 0x000fe200078e0a0e */
[----:B------:R-:W-:Y:S01]  /*10fd0*/  ISETP.GE.AND P6, PT, R33, RZ, PT ;  /* 0x000000ff2100720c */ /* 0x000fe20003fc6270 */
[----:B------:R-:W-:Y:S01]  /*10fe0*/  @!P0 IMAD.MOV R9, RZ, RZ, -R9 ;  /* 0x000000ffff098224 */ /* 0x000fe200078e0a09 */
[C---:B------:R-:W-:Y:S01]  /*10ff0*/  ISETP.GT.U32.AND P1, PT, R0.reuse, R8, PT ;  /* 0x000000080000720c */ /* 0x040fe20003f24070 */
[--C-:B------:R-:W-:Y:S01]  /*11000*/  @!P5 IMAD.IADD R13, R13, 0x1, -R0.reuse ;  /* 0x000000010d0dd824 */ /* 0x100fe200078e0a00 */
[----:B------:R-:W-:Y:S01]  /*11010*/  ISETP.GT.U32.AND P5, PT, R0, R11, PT ;  /* 0x0000000b0000720c */ /* 0x000fe20003fa4070 */
[----:B------:R-:W-:Y:S01]  /*11020*/  @!P3 IMAD.IADD R12, R12, 0x1, -R0 ;  /* 0x000000010c0cb824 */ /* 0x000fe200078e0a00 */
[----:B------:R-:W-:Y:S01]  /*11030*/  IABS R10, R24 ;  /* 0x00000018000a7213 */ /* 0x000fe20000000000 */
[----:B------:R-:W-:Y:S04]  /*11040*/  STL [R1+0x11c], R14 ;  /* 0x00011c0e01007387 */ /* 0x000fe80000100800 */
[----:B------:R-:W-:Y:S01]  /*11050*/  STL [R1+0x118], R9 ;  /* 0x0001180901007387 */ /* 0x000fe20000100800 */
[----:B------:R-:W-:-:S03]  /*11060*/  ISETP.GT.U32.AND P3, PT, R0, R12, PT ;  /* 0x0000000c0000720c */ /* 0x000fc60003f64070 */
[----:B------:R0:W-:Y:S01]  /*11070*/  STL [R1+0x104], R6 ;  /* 0x0001040601007387 */ /* 0x0001e20000100800 */
[--C-:B------:R-:W-:Y:S01]  /*11080*/  @!P4 IMAD.IADD R7, R7, 0x1, -R0.reuse ;  /* 0x000000010707c824 */ /* 0x100fe200078e0a00 */
[----:B------:R-:W-:Y:S01]  /*11090*/  IABS R5, R22 ;  /* 0x0000001600057213 */ /* 0x000fe20000000000 */
[----:B------:R-:W-:Y:S02]  /*110a0*/  @!P1 IMAD.IADD R8, R8, 0x1, -R0 ;  /* 0x0000000108089824 */ /* 0x000fe400078e0a00 */
[----:B0-----:R-:W-:Y:S01]  /*110b0*/  IMAD.HI.U32 R6, R4, R10, RZ ;  /* 0x0000000a04067227 */ /* 0x001fe200078e00ff */
[----:B------:R-:W-:-:S03]  /*110c0*/  ISETP.GE.AND P0, PT, R32, RZ, PT ;  /* 0x000000ff2000720c */ /* 0x000fc60003f06270 */
[----:B------:R-:W-:Y:S01]  /*110d0*/  IMAD.MOV R6, RZ, RZ, -R6 ;  /* 0x000000ffff067224 */ /* 0x000fe200078e0a06 */
[----:B------:R-:W-:Y:S01]  /*110e0*/  IABS R9, R23 ;  /* 0x0000001700097213 */ /* 0x000fe20000000000 */
[----:B------:R-:W-:Y:S01]  /*110f0*/  @!P6 IMAD.MOV R7, RZ, RZ, -R7 ;  /* 0x000000ffff07e224 */ /* 0x000fe200078e0a07 */
[----:B------:R-:W-:Y:S01]  /*11100*/  ISETP.GE.AND P1, PT, R30, RZ, PT ;  /* 0x000000ff1e00720c */ /* 0x000fe20003f26270 */
[----:B------:R-:W-:Y:S02]  /*11110*/  @!P5 IMAD.IADD R11, R11, 0x1, -R0 ;  /* 0x000000010b0bd824 */ /* 0x000fe400078e0a00 */
[----:B------:R-:W-:Y:S02]  /*11120*/  IMAD R10, R0, R6, R10 ;  /* 0x00000006000a7224 */ /* 0x000fe400078e020a */
[----:B------:R-:W-:Y:S01]  /*11130*/  IMAD.HI.U32 R6, R4, R5, RZ ;  /* 0x0000000504067227 */ /* 0x000fe200078e00ff */
[----:B------:R0:W-:Y:S01]  /*11140*/  STL [R1+0x100], R7 ;  /* 0x0001000701007387 */ /* 0x0001e20000100800 */
[----:B------:R-:W-:-:S02]  /*11150*/  ISETP.GT.U32.AND P5, PT, R0, R11, PT ;  /* 0x0000000b0000720c */ /* 0x000fc40003fa4070 */
[----:B------:R-:W-:Y:S02]  /*11160*/  IMAD.MOV R6, RZ, RZ, -R6 ;  /* 0x000000ffff067224 */ /* 0x000fe400078e0a06 */
[----:B------:R-:W-:Y:S02]  /*11170*/  @!P3 IMAD.IADD R12, R12, 0x1, -R0 ;  /* 0x000000010c0cb824 */ /* 0x000fe400078e0a00 */
[----:B0-----:R-:W-:-:S04]  /*11180*/  IMAD.HI.U32 R7, R4, R9, RZ ;  /* 0x0000000904077227 */ /* 0x001fc800078e00ff */
[----:B------:R-:W-:Y:S02]  /*11190*/  IMAD.MOV R7, RZ, RZ, -R7 ;  /* 0x000000ffff077224 */ /* 0x000fe400078e0a07 */
[C---:B------:R-:W-:Y:S02]  /*111a0*/  IMAD R5, R0.reuse, R6, R5 ;  /* 0x0000000600057224 */ /* 0x040fe400078e0205 */
[----:B------:R-:W-:Y:S01]  /*111b0*/  IMAD.MOV.U32 R15, RZ, RZ, R12 ;  /* 0x000000ffff0f7224 */ /* 0x000fe200078e000c */
[----:B------:R-:W-:Y:S01]  /*111c0*/  ISETP.GE.AND P4, PT, R31, RZ, PT ;  /* 0x000000ff1f00720c */ /* 0x000fe20003f86270 */
[----:B------:R-:W-:Y:S01]  /*111d0*/  @!P0 IMAD.MOV R13, RZ, RZ, -R13 ;  /* 0x000000ffff0d8224 */ /* 0x000fe200078e0a0d */
[C---:B------:R-:W-:Y:S01]  /*111e0*/  ISETP.GT.U32.AND P0, PT, R0.reuse, R10, PT ;  /* 0x0000000a0000720c */ /* 0x040fe20003f04070 */
[C---:B------:R-:W-:Y:S02]  /*111f0*/  IMAD R9, R0.reuse, R7, R9 ;  /* 0x0000000700097224 */ /* 0x040fe400078e0209 */
[----:B------:R-:W-:Y:S01]  /*11200*/  @!P1 IMAD.MOV R15, RZ, RZ, -R15 ;  /* 0x000000ffff0f9224 */ /* 0x000fe200078e0a0f */
[C---:B------:R-:W-:Y:S01]  /*11210*/  ISETP.GT.U32.AND P1, PT, R0.reuse, R5, PT ;  /* 0x000000050000720c */ /* 0x040fe20003f24070 */
[----:B------:R-:W-:Y:S01]  /*11220*/  @!P5 IMAD.IADD R11, R11, 0x1, -R0 ;  /* 0x000000010b0bd824 */ /* 0x000fe200078e0a00 */
[----:B------:R-:W-:-:S02]  /*11230*/  ISETP.GT.U32.AND P5, PT, R0, R9, PT ;  /* 0x000000090000720c */ /* 0x000fc40003fa4070 */
[----:B------:R-:W-:-:S03]  /*11240*/  IABS R6, R28 ;  /* 0x0000001c00067213 */ /* 0x000fc60000000000 */
[----:B------:R-:W-:Y:S02]  /*11250*/  @!P4 IMAD.MOV R8, RZ, RZ, -R8 ;  /* 0x000000ffff08c224 */ /* 0x000fe400078e0a08 */
[--C-:B------:R-:W-:Y:S01]  /*11260*/  @!P0 IMAD.IADD R10, R10, 0x1, -R0.reuse ;  /* 0x000000010a0a8824 */ /* 0x100fe200078e0a00 */
[----:B------:R-:W-:Y:S03]  /*11270*/  STL [R1+0xf4], R13 ;  /* 0x0000f40d01007387 */ /* 0x000fe60000100800 */
[--C-:B------:R-:W-:Y:S01]  /*11280*/  @!P1 IMAD.IADD R5, R5, 0x1, -R0.reuse ;  /* 0x0000000105059824 */ /* 0x100fe200078e0a00 */
[----:B------:R0:W-:Y:S01]  /*11290*/  STL [R1+0xe8], R8 ;  /* 0x0000e80801007387 */ /* 0x0001e20000100800 */
[C---:B------:R-:W-:Y:S01]  /*112a0*/  ISETP.GT.U32.AND P0, PT, R0.reuse, R10, PT ;  /* 0x0000000a0000720c */ /* 0x040fe20003f04070 */
[----:B------:R-:W-:Y:S02]  /*112b0*/  @!P5 IMAD.IADD R9, R9, 0x1, -R0 ;  /* 0x000000010909d824 */ /* 0x000fe400078e0a00 */
[----:B------:R-:W-:Y:S01]  /*112c0*/  IMAD.MOV.U32 R14, RZ, RZ, R11 ;  /* 0x000000ffff0e7224 */ /* 0x000fe200078e000b */
[----:B------:R-:W-:Y:S01]  /*112d0*/  ISETP.GT.U32.AND P1, PT, R0, R5, PT ;  /* 0x000000050000720c */ /* 0x000fe20003f24070 */
[----:B------:R-:W-:Y:S01]  /*112e0*/  IMAD.HI.U32 R11, R4, R6, RZ ;  /* 0x00000006040b7227 */ /* 0x000fe200078e00ff */
[----:B------:R-:W-:-:S02]  /*112f0*/  IABS R7, R29 ;  /* 0x0000001d00077213 */ /* 0x000fc40000000000 */
[----:B0-----:R-:W-:Y:S01]  /*11300*/  IABS R8, R21 ;  /* 0x0000001500087213 */ /* 0x001fe20000000000 */
[----:B------:R-:W-:Y:S01]  /*11310*/  IMAD.MOV R11, RZ, RZ, -R11 ;  /* 0x000000ffff0b7224 */ /* 0x000fe200078e0a0b */
[----:B------:R-:W-:-:S03]  /*11320*/  ISETP.GT.U32.AND P5, PT, R0, R9, PT ;  /* 0x000000090000720c */ /* 0x000fc60003fa4070 */
[----:B------:R-:W-:Y:S01]  /*11330*/  IMAD.HI.U32 R13, R4, R8, RZ ;  /* 0x00000008040d7227 */ /* 0x000fe200078e00ff */
[----:B------:R-:W-:-:S03]  /*11340*/  ISETP.GE.AND P4, PT, R24, RZ, PT ;  /* 0x000000ff1800720c */ /* 0x000fc60003f86270 */
[----:B------:R-:W-:Y:S01]  /*11350*/  IMAD.HI.U32 R12, R4, R7, RZ ;  /* 0x00000007040c7227 */ /* 0x000fe200078e00ff */
[----:B------:R-:W-:-:S03]  /*11360*/  ISETP.GE.AND P6, PT, R25, RZ, PT ;  /* 0x000000ff1900720c */ /* 0x000fc60003fc6270 */
[----:B------:R-:W-:Y:S02]  /*11370*/  IMAD.MOV R13, RZ, RZ, -R13 ;  /* 0x000000ffff0d7224 */ /* 0x000fe400078e0a0d */
[----:B------:R-:W-:Y:S02]  /*11380*/  IMAD R6, R0, R11, R6 ;  /* 0x0000000b00067224 */ /* 0x000fe400078e0206 */
[----:B------:R-:W-:Y:S02]  /*11390*/  IMAD.MOV R12, RZ, RZ, -R12 ;  /* 0x000000ffff0c7224 */ /* 0x000fe400078e0a0c */
[----:B------:R-:W-:Y:S02]  /*113a0*/  @!P0 IMAD.IADD R10, R10, 0x1, -R0 ;  /* 0x000000010a0a8824 */ /* 0x000fe400078e0a00 */
[C---:B------:R-:W-:Y:S02]  /*113b0*/  IMAD R8, R0.reuse, R13, R8 ;  /* 0x0000000d00087224 */ /* 0x040fe400078e0208 */
[----:B------:R-:W-:Y:S01]  /*113c0*/  @!P1 IMAD.IADD R5, R5, 0x1, -R0 ;  /* 0x0000000105059824 */ /* 0x000fe200078e0a00 */
[C---:B------:R-:W-:Y:S01]  /*113d0*/  ISETP.GT.U32.AND P1, PT, R0.reuse, R6, PT ;  /* 0x000000060000720c */ /* 0x040fe20003f24070 */
[----:B------:R0:W-:Y:S01]  /*113e0*/  STL [R1+0xe4], R15 ;  /* 0x0000e40f01007387 */ /* 0x0001e20000100800 */
[----:B------:R-:W-:-:S02]  /*113f0*/  IMAD R7, R0, R12, R7 ;  /* 0x0000000c00077224 */ /* 0x000fc400078e0207 */
[----:B------:R-:W-:Y:S01]  /*11400*/  @!P5 IMAD.IADD R9, R9, 0x1, -R0 ;  /* 0x000000010909d824 */ /* 0x000fe200078e0a00 */
[----:B------:R-:W-:Y:S01]  /*11410*/  ISETP.GT.U32.AND P5, PT, R0, R8, PT ;  /* 0x000000080000720c */ /* 0x000fe20003fa4070 */
[----:B0-----:R-:W-:-:S04]  /*11420*/  IMAD.MOV.U32 R15, RZ, RZ, R10 ;  /* 0x000000ffff0f7224 */ /* 0x001fc800078e000a */
[----:B------:R-:W-:Y:S01]  /*11430*/  @!P4 IMAD.MOV R15, RZ, RZ, -R15 ;  /* 0x000000ffff0fc224 */ /* 0x000fe200078e0a0f */
[----:B------:R-:W-:Y:S01]  /*11440*/  ISETP.GT.U32.AND P4, PT, R0, R7, PT ;  /* 0x000000070000720c */ /* 0x000fe20003f84070 */
[----:B------:R-:W-:Y:S01]  /*11450*/  @!P6 IMAD.MOV R14, RZ, RZ, -R14 ;  /* 0x000000ffff0ee224 */ /* 0x000fe200078e0a0e */
[----:B------:R-:W-:Y:S01]  /*11460*/  ISETP.GE.AND P6, PT, R22, RZ, PT ;  /* 0x000000ff1600720c */ /* 0x000fe20003fc6270 */
[----:B------:R-:W-:Y:S01]  /*11470*/  @!P1 IMAD.IADD R6, R6, 0x1, -R0 ;  /* 0x0000000106069824 */ /* 0x000fe200078e0a00 */
[----:B---3--:R-:W-:-:S03]  /*11480*/  IABS R25, R18 ;  /* 0x0000001200197213 */ /* 0x008fc60000000000 */
[----:B------:R-:W-:Y:S01]  /*11490*/  @!P5 IMAD.IADD R8, R8, 0x1, -R0 ;  /* 0x000000010808d824 */ /* 0x000fe200078e0a00 */
[----:B------:R-:W-:Y:S01]  /*114a0*/  IABS R61, R20 ;  /* 0x00000014003d7213 */ /* 0x000fe20000000000 */
[----:B------:R-:W-:Y:S01]  /*114b0*/  IMAD.MOV.U32 R11, RZ, RZ, R5 ;  /* 0x000000ffff0b7224 */ /* 0x000fe200078e0005 */
[----:B------:R-:W-:Y:S01]  /*114c0*/  ISETP.GT.U32.AND P1, PT, R0, R6, PT ;  /* 0x000000060000720c */ /* 0x000fe20003f24070 */
[----:B------:R-:W-:Y:S01]  /*114d0*/  IMAD.HI.U32 R5, R4, R25, RZ ;  /* 0x0000001904057227 */ /* 0x000fe200078e00ff */
[----:B------:R-:W-:-:S03]  /*114e0*/  IABS R24, R19 ;  /* 0x0000001300187213 */ /* 0x000fc60000000000 */
[----:B------:R-:W-:Y:S01]  /*114f0*/  @!P4 IMAD.IADD R7, R7, 0x1, -R0 ;  /* 0x000000010707c824 */ /* 0x000fe200078e0a00 */
[----:B------:R-:W-:Y:S01]  /*11500*/  ISETP.GE.AND P3, PT, R23, RZ, PT ;  /* 0x000000ff1700720c */ /* 0x000fe20003f66270 */
[----:B------:R-:W-:Y:S01]  /*11510*/  IMAD.HI.U32 R10, R4, R61, RZ ;  /* 0x0000003d040a7227 */ /* 0x000fe200078e00ff */
[C---:B------:R-:W-:Y:S01]  /*11520*/  ISETP.GT.U32.AND P4, PT, R0.reuse, R8, PT ;  /* 0x000000080000720c */ /* 0x040fe20003f84070 */
[----:B------:R0:W-:Y:S02]  /*11530*/  STL [R1+0xe0], R14 ;  /* 0x0000e00e01007387 */ /* 0x0001e40000100800 */
[----:B------:R-:W-:Y:S02]  /*11540*/  IMAD.MOV R5, RZ, RZ, -R5 ;  /* 0x000000ffff057224 */ /* 0x000fe400078e0a05 */
[----:B------:R-:W-:Y:S01]  /*11550*/  @!P6 IMAD.MOV R11, RZ, RZ, -R11 ;  /* 0x000000ffff0be224 */ /* 0x000fe200078e0a0b */
[----:B------:R-:W-:Y:S01]  /*11560*/  ISETP.GT.U32.AND P6, PT, R0, R7, PT ;  /* 0x000000070000720c */ /* 0x000fe20003fc4070 */
[----:B------:R-:W-:-:S02]  /*11570*/  IMAD.MOV R10, RZ, RZ, -R10 ;  /* 0x000000ffff0a7224 */ /* 0x000fc400078e0a0a */
[----:B------:R-:W-:Y:S02]  /*11580*/  IMAD R25, R0, R5, R25 ;  /* 0x0000000500197224 */ /* 0x000fe400078e0219 */
[----:B0-----:R-:W-:Y:S02]  /*11590*/  IMAD.MOV.U32 R14, RZ, RZ, R9 ;  /* 0x000000ffff0e7224 */ /* 0x001fe400078e0009 */
[----:B------:R-:W-:-:S04]  /*115a0*/  IMAD.HI.U32 R9, R4, R24, RZ ;  /* 0x0000001804097227 */ /* 0x000fc800078e00ff */
[----:B------:R-:W-:Y:S02]  /*115b0*/  IMAD.MOV R9, RZ, RZ, -R9 ;  /* 0x000000ffff097224 */ /* 0x000fe400078e0a09 */
[----:B------:R-:W-:Y:S02]  /*115c0*/  IMAD R61, R0, R10, R61 ;  /* 0x0000000a003d7224 */ /* 0x000fe400078e023d */
[----:B------:R-:W-:Y:S01]  /*115d0*/  @!P1 IMAD.IADD R6, R6, 0x1, -R0 ;  /* 0x0000000106069824 */ /* 0x000fe200078e0a00 */
[C---:B------:R-:W-:Y:S01]  /*115e0*/  ISETP.GT.U32.AND P1, PT, R0.reuse, R25, PT ;  /* 0x000000190000720c */ /* 0x040fe20003f24070 */
[----:B------:R-:W-:Y:S01]  /*115f0*/  IMAD R24, R0, R9, R24 ;  /* 0x0000000900187224 */ /* 0x000fe200078e0218 */
[----:B------:R-:W-:Y:S01]  /*11600*/  ISETP.GE.AND P0, PT, R21, RZ, PT ;  /* 0x000000ff1500720c */ /* 0x000fe20003f06270 */
[----:B------:R-:W-:Y:S01]  /*11610*/  @!P3 IMAD.MOV R14, RZ, RZ, -R14 ;  /* 0x000000ffff0eb224 */ /* 0x000fe200078e0a0e */
[----:B------:R-:W-:Y:S01]  /*11620*/  ISETP.GE.AND P5, PT, R28, RZ, PT ;  /* 0x000000ff1c00720c */ /* 0x000fe20003fa6270 */
[----:B------:R-:W-:Y:S01]  /*11630*/  @!P4 IMAD.IADD R8, R8, 0x1, -R0 ;  /* 0x000000010808c824 */ /* 0x000fe200078e0a00 */
[----:B------:R-:W-:-:S02]  /*11640*/  ISETP.GE.AND P3, PT, R29, RZ, PT ;  /* 0x000000ff1d00720c */ /* 0x000fc40003f66270 */
[----:B------:R-:W-:Y:S02]  /*11650*/  IABS R28, R17 ;  /* 0x00000011001c7213 */ /* 0x000fe40000000000 */
[C---:B------:R-:W-:Y:S01]  /*11660*/  ISETP.GT.U32.AND P4, PT, R0.reuse, R61, PT ;  /* 0x0000003d0000720c */ /* 0x040fe20003f84070 */
[----:B------:R-:W-:Y:S01]  /*11670*/  @!P6 IMAD.IADD R7, R7, 0x1, -R0 ;  /* 0x000000010707e824 */ /* 0x000fe200078e0a00 */
[----:B------:R-:W-:Y:S02]  /*11680*/  IABS R29, R50 ;  /* 0x00000032001d7213 */ /* 0x000fe40000000000 */
[----:B------:R-:W-:Y:S01]  /*11690*/  ISETP.GT.U32.AND P6, PT, R0, R24, PT ;  /* 0x000000180000720c */ /* 0x000fe20003fc4070 */
[----:B------:R-:W-:-:S04]  /*116a0*/  IMAD.HI.U32 R9, R4, R28, RZ ;  /* 0x0000001c04097227 */ /* 0x000fc800078e00ff */
[----:B------:R-:W-:Y:S01]  /*116b0*/  IMAD.HI.U32 R5, R4, R29, RZ ;  /* 0x0000001d04057227 */ /* 0x000fe200078e00ff */
[----:B------:R-:W-:-:S03]  /*116c0*/  IABS R33, R48 ;  /* 0x0000003000217213 */ /* 0x000fc60000000000 */
[----:B------:R-:W-:Y:S02]  /*116d0*/  IMAD.MOV R9, RZ, RZ, -R9 ;  /* 0x000000ffff097224 */ /* 0x000fe400078e0a09 */
[----:B------:R-:W-:Y:S02]  /*116e0*/  @!P1 IMAD.IADD R25, R25, 0x1, -R0 ;  /* 0x0000000119199824 */ /* 0x000fe400078e0a00 */
[----:B------:R-:W-:Y:S02]  /*116f0*/  IMAD.MOV R5, RZ, RZ, -R5 ;  /* 0x000000ffff057224 */ /* 0x000fe400078e0a05 */
[----:B------:R-:W-:Y:S01]  /*11700*/  @!P0 IMAD.MOV R8, RZ, RZ, -R8 ;  /* 0x000000ffff088224 */ /* 0x000fe200078e0a08 */
[----:B------:R-:W-:Y:S01]  /*11710*/  STL [R1+0xc8], R15 ;  /* 0x0000c80f01007387 */ /* 0x000fe20000100800 */
[----:B------:R-:W-:Y:S01]  /*11720*/  @!P4 IMAD.IADD R61, R61, 0x1, -R0 ;  /* 0x000000013d3dc824 */ /* 0x000fe200078e0a00 */
[C---:B------:R-:W-:Y:S01]  /*11730*/  ISETP.GT.U32.AND P0, PT, R0.reuse, R25, PT ;  /* 0x000000190000720c */ /* 0x040fe20003f04070 */
[C---:B------:R-:W-:Y:S01]  /*11740*/  IMAD R28, R0.reuse, R9, R28 ;  /* 0x00000009001c7224 */ /* 0x040fe200078e021c */
[----:B------:R-:W-:Y:S01]  /*11750*/  STL [R1+0xc4], R14 ;  /* 0x0000c40e01007387 */ /* 0x000fe20000100800 */
[----:B------:R-:W-:-:S02]  /*11760*/  IMAD R29, R0, R5, R29 ;  /* 0x00000005001d7224 */ /* 0x000fc400078e021d */
[----:B------:R-:W-:Y:S01]  /*11770*/  IMAD.HI.U32 R5, R4, R33, RZ ;  /* 0x0000002104057227 */ /* 0x000fe200078e00ff */
[----:B------:R-:W-:Y:S03]  /*11780*/  STL [R1+0xc0], R11 ;  /* 0x0000c00b01007387 */ /* 0x000fe60000100800 */
[----:B------:R-:W-:Y:S01]  /*11790*/  @!P6 IMAD.IADD R24, R24, 0x1, -R0 ;  /* 0x000000011818e824 */ /* 0x000fe200078e0a00 */
[----:B------:R0:W-:Y:S01]  /*117a0*/  STL [R1+0x8], R8 ;  /* 0x0000080801007387 */ /* 0x0001e20000100800 */
[----:B------:R-:W-:Y:S01]  /*117b0*/  @!P3 IMAD.MOV R7, RZ, RZ, -R7 ;  /* 0x000000ffff07b224 */ /* 0x000fe200078e0a07 */
[C---:B------:R-:W-:Y:S02]  /*117c0*/  ISETP.GT.U32.AND P6, PT, R0.reuse, R61, PT ;  /* 0x0000003d0000720c */ /* 0x040fe40003fc4070 */
[C---:B------:R-:W-:Y:S02]  /*117d0*/  ISETP.GT.U32.AND P3, PT, R0.reuse, R28, PT ;  /* 0x0000001c0000720c */ /* 0x040fe40003f64070 */
[----:B------:R-:W-:Y:S01]  /*117e0*/  ISETP.GT.U32.AND P1, PT, R0, R24, PT ;  /* 0x000000180000720c */ /* 0x000fe20003f24070 */
[----:B0-----:R-:W-:-:S02]  /*117f0*/  IMAD.MOV.U32 R8, RZ, RZ, R6 ;  /* 0x000000ffff087224 */ /* 0x001fc400078e0006 */
[----:B------:R-:W-:Y:S01]  /*11800*/  IMAD.MOV R6, RZ, RZ, -R5 ;  /* 0x000000ffff067224 */ /* 0x000fe200078e0a05 */
[----:B------:R-:W-:-:S03]  /*11810*/  ISETP.GE.AND P4, PT, R20, RZ, PT ;  /* 0x000000ff1400720c */ /* 0x000fc60003f86270 */
[C---:B------:R-:W-:Y:S02]  /*11820*/  IMAD R33, R0.reuse, R6, R33 ;  /* 0x0000000600217224 */ /* 0x040fe400078e0221 */
[----:B------:R-:W-:Y:S01]  /*11830*/  @!P5 IMAD.MOV R8, RZ, RZ, -R8 ;  /* 0x000000ffff08d224 */ /* 0x000fe200078e0a08 */
[C---:B------:R-:W-:Y:S01]  /*11840*/  ISETP.GT.U32.AND P5, PT, R0.reuse, R29, PT ;  /* 0x0000001d0000720c */ /* 0x040fe20003fa4070 */
[--C-:B------:R-:W-:Y:S01]  /*11850*/  @!P0 IMAD.IADD R25, R25, 0x1, -R0.reuse ;  /* 0x0000000119198824 */ /* 0x100fe200078e0a00 */
[----:B------:R-:W-:Y:S01]  /*11860*/  ISETP.GT.U32.AND P0, PT, R0, R33, PT ;  /* 0x000000210000720c */ /* 0x000fe20003f04070 */
[--C-:B------:R-:W-:Y:S02]  /*11870*/  @!P6 IMAD.IADD R61, R61, 0x1, -R0.reuse ;  /* 0x000000013d3de824 */ /* 0x100fe400078e0a00 */
[--C-:B------:R-:W-:Y:S02]  /*11880*/  @!P3 IMAD.IADD R28, R28, 0x1, -R0.reuse ;  /* 0x000000011c1cb824 */ /* 0x100fe400078e0a00 */
[----:B------:R-:W-:Y:S01]  /*11890*/  @!P1 IMAD.IADD R24, R24, 0x1, -R0 ;  /* 0x0000000118189824 */ /* 0x000fe200078e0a00 */
[----:B------:R-:W-:Y:S01]  /*118a0*/  ISETP.GE.AND P1, PT, R18, RZ, PT ;  /* 0x000000ff1200720c */ /* 0x000fe20003f26270 */
[----:B------:R-:W-:Y:S01]  /*118b0*/  @!P4 IMAD.MOV R61, RZ, RZ, -R61 ;  /* 0x000000ffff3dc224 */ /* 0x000fe200078e0a3d */
[----:B------:R-:W-:-:S03]  /*118c0*/  ISETP.GT.U32.AND P4, PT, R0, R28, PT ;  /* 0x0000001c0000720c */ /* 0x000fc60003f84070 */
[--C-:B------:R-:W-:Y:S02]  /*118d0*/  @!P5 IMAD.IADD R29, R29, 0x1, -R0.reuse ;  /* 0x000000011d1dd824 */ /* 0x100fe400078e0a00 */
[--C-:B------:R-:W-:Y:S01]  /*118e0*/  @!P0 IMAD.IADD R33, R33, 0x1, -R0.reuse ;  /* 0x0000000121218824 */ /* 0x100fe200078e0a00 */
[----:B------:R-:W-:Y:S02]  /*118f0*/  ISETP.GE.AND P6, PT, R19, RZ, PT ;  /* 0x000000ff1300720c */ /* 0x000fe40003fc6270 */
[C---:B------:R-:W-:Y:S02]  /*11900*/  ISETP.GT.U32.AND P5, PT, R0.reuse, R29, PT ;  /* 0x0000001d0000720c */ /* 0x040fe40003fa4070 */
[----:B------:R-:W-:Y:S01]  /*11910*/  ISETP.GT.U32.AND P0, PT, R0, R33, PT ;  /* 0x000000210000720c */ /* 0x000fe20003f04070 */
[----:B------:R-:W-:Y:S01]  /*11920*/  @!P1 IMAD.MOV R25, RZ, RZ, -R25 ;  /* 0x000000ffff199224 */ /* 0x000fe200078e0a19 */
[----:B------:R-:W-:Y:S01]  /*11930*/  ISETP.GE.AND P3, PT, R17, RZ, PT ;  /* 0x000000ff1100720c */ /* 0x000fe20003f66270 */
[----:B------:R-:W-:Y:S01]  /*11940*/  @!P4 IMAD.IADD R28, R28, 0x1, -R0 ;  /* 0x000000011c1cc824 */ /* 0x000fe200078e0a00 */
[----:B------:R-:W-:-:S02]  /*11950*/  ISETP.GE.AND P1, PT, R50, RZ, PT ;  /* 0x000000ff3200720c */ /* 0x000fc40003f26270 */
[----:B------:R-:W-:Y:S01]  /*11960*/  ISETP.GE.AND P4, PT, R48, RZ, PT ;  /* 0x000000ff3000720c */ /* 0x000fe20003f86270 */
[----:B------:R0:W-:Y:S02]  /*11970*/  STL [R1+0x4], R7 ;  /* 0x0000040701007387 */ /* 0x0001e40000100800 */
[----:B------:R-:W-:Y:S02]  /*11980*/  @!P6 IMAD.MOV R24, RZ, RZ, -R24 ;  /* 0x000000ffff18e224 */ /* 0x000fe400078e0a18 */
[--C-:B------:R-:W-:Y:S02]  /*11990*/  @!P5 IMAD.IADD R29, R29, 0x1, -R0.reuse ;  /* 0x000000011d1dd824 */ /* 0x100fe400078e0a00 */
[----:B------:R-:W-:Y:S01]  /*119a0*/  @!P0 IMAD.IADD R33, R33, 0x1, -R0 ;  /* 0x0000000121218824 */ /* 0x000fe200078e0a00 */
[----:B------:R-:W-:Y:S01]  /*119b0*/  STL [R1], R8 ;  /* 0x0000000801007387 */ /* 0x000fe20000100800 */
[----:B------:R-:W-:Y:S02]  /*119c0*/  @!P3 IMAD.MOV R28, RZ, RZ, -R28 ;  /* 0x000000ffff1cb224 */ /* 0x000fe400078e0a1c */
[----:B------:R-:W-:Y:S01]  /*119d0*/  @!P1 IMAD.MOV R29, RZ, RZ, -R29 ;  /* 0x000000ffff1d9224 */ /* 0x000fe200078e0a1d */
[----:B------:R-:W-:Y:S01]  /*119e0*/  STL [R1+0x583c], R61 ;  /* 0x00583c3d01007387 */ /* 0x000fe20000100800 */
[----:B------:R-:W-:-:S03]  /*119f0*/  @!P4 IMAD.MOV R33, RZ, RZ, -R33 ;  /* 0x000000ffff21c224 */ /* 0x000fc600078e0a21 */
[----:B------:R-:W-:Y:S01]  /*11a00*/  STL [R1+0x5840], R24 ;  /* 0x0058401801007387 */ /* 0x000fe20000100800 */
[----:B------:R-:W-:-:S03]  /*11a10*/  IMAD.MOV.U32 R18, RZ, RZ, R54 ;  /* 0x000000ffff127224 */ /* 0x000fc600078e0036 */
[----:B------:R-:W-:Y:S04]  /*11a20*/  STL [R1+0x5844], R25 ;  /* 0x0058441901007387 */ /* 0x000fe80000100800 */
[----:B------:R-:W-:Y:S04]  /*11a30*/  STL [R1+0x5848], R28 ;  /* 0x0058481c01007387 */ /* 0x000fe80000100800 */
[----:B------:R-:W-:Y:S04]  /*11a40*/  STL [R1+0x584c], R29 ;  /* 0x00584c1d01007387 */ /* 0x000fe80000100800 */
[----:B------:R-:W-:Y:S04]  /*11a50*/  STL [R1+0x5850], R33 ;  /* 0x0058502101007387 */ /* 0x000fe80000100800 */
[----:B------:R-:W2:Y:S04]  /*11a60*/  LDL.LU R54, [R1+0x4d8] ;  /* 0x0004d80001367983 */ /* 0x000ea80000300800 */
[----:B------:R-:W3:Y:S01]  /*11a70*/  LDL.LU R17, [R1+0x4dc] ;  /* 0x0004dc0001117983 */ /* 0x000ee20000300800 */
[----:B------:R-:W-:-:S05]  /*11a80*/  IABS R35, R49 ;  /* 0x0000003100237213 */ /* 0x000fca0000000000 */
[----:B------:R-:W-:-:S04]  /*11a90*/  IMAD.HI.U32 R5, R4, R35, RZ ;  /* 0x0000002304057227 */ /* 0x000fc800078e00ff */
[----:B------:R-:W-:-:S04]  /*11aa0*/  IMAD.MOV R5, RZ, RZ, -R5 ;  /* 0x000000ffff057224 */ /* 0x000fc800078e0a05 */
[C---:B------:R-:W-:Y:S01]  /*11ab0*/  IMAD R35, R0.reuse, R5, R35 ;  /* 0x0000000500237224 */ /* 0x040fe200078e0223 */
[----:B------:R-:W-:Y:S01]  /*11ac0*/  ISETP.GE.AND P5, PT, R49, RZ, PT ;  /* 0x000000ff3100720c */ /* 0x000fe20003fa6270 */
[----:B------:R-:W-:Y:S01]  /*11ad0*/  IMAD.MOV.U32 R20, RZ, RZ, R27 ;  /* 0x000000ffff147224 */ /* 0x000fe200078e001b */
[----:B------:R-:W4:Y:S02]  /*11ae0*/  LDL.LU R49, [R1+0x4e0] ;  /* 0x0004e00001317983 */ /* 0x000f240000300800 */
[----:B------:R-:W-:Y:S02]  /*11af0*/  ISETP.GT.U32.AND P6, PT, R0, R35, PT ;  /* 0x000000230000720c */ /* 0x000fe40003fc4070 */
[----:B------:R-:W5:Y:S11]  /*11b00*/  LDL.LU R27, [R1+0x4e4] ;  /* 0x0004e400011b7983 */ /* 0x000f760000300800 */
[----:B------:R-:W-:-:S05]  /*11b10*/  @!P6 IMAD.IADD R35, R35, 0x1, -R0 ;  /* 0x000000012323e824 */ /* 0x000fca00078e0a00 */
[----:B------:R-:W-:Y:S01]  /*11b20*/  ISETP.GT.U32.AND P3, PT, R0, R35, PT ;  /* 0x000000230000720c */ /* 0x000fe20003f64070 */
[----:B------:R-:W-:Y:S01]  /*11b30*/  IMAD.MOV.U32 R19, RZ, RZ, R47 ;  /* 0x000000ffff137224 */ /* 0x000fe200078e002f */
[----:B------:R-:W-:-:S11]  /*11b40*/  IABS R47, R55 ;  /* 0x00000037002f7213 */ /* 0x000fd60000000000 */
[----:B------:R-:W-:Y:S01]  /*11b50*/  @!P3 IMAD.IADD R35, R35, 0x1, -R0 ;  /* 0x000000012323b824 */ /* 0x000fe200078e0a00 */
[----:B------:R-:W-:Y:S01]  /*11b60*/  ISETP.GE.AND P3, PT, R55, RZ, PT ;  /* 0x000000ff3700720c */ /* 0x000fe20003f66270 */
[----:B------:R-:W-:Y:S02]  /*11b70*/  IMAD.MOV.U32 R55, RZ, RZ, R53 ;  /* 0x000000ffff377224 */ /* 0x000fe400078e0035 */
[----:B------:R-:W4:Y:S01]  /*11b80*/  LDL.LU R53, [R1+0x4e8] ;  /* 0x0004e80001357983 */ /* 0x000f220000300800 */
[----:B------:R-:W-:-:S05]  /*11b90*/  IABS R38, R52 ;  /* 0x0000003400267213 */ /* 0x000fca0000000000 */
[----:B------:R-:W-:Y:S01]  /*11ba0*/  IMAD.HI.U32 R5, R4, R38, RZ ;  /* 0x0000002604057227 */ /* 0x000fe200078e00ff */
[----:B------:R-:W-:-:S03]  /*11bb0*/  IABS R41, R26 ;  /* 0x0000001a00297213 */ /* 0x000fc60000000000 */
[----:B------:R-:W-:-:S04]  /*11bc0*/  IMAD.MOV R5, RZ, RZ, -R5 ;  /* 0x000000ffff057224 */ /* 0x000fc800078e0a05 */
[----:B------:R-:W-:Y:S02]  /*11bd0*/  IMAD R38, R0, R5, R38 ;  /* 0x0000000500267224 */ /* 0x000fe400078e0226 */
[----:B------:R-:W-:-:S04]  /*11be0*/  IMAD.HI.U32 R5, R4, R41, RZ ;  /* 0x0000002904057227 */ /* 0x000fc800078e00ff */
[----:B------:R-:W-:Y:S01]  /*11bf0*/  IMAD.MOV R5, RZ, RZ, -R5 ;  /* 0x000000ffff057224 */ /* 0x000fe200078e0a05 */
[----:B------:R-:W-:-:S03]  /*11c00*/  ISETP.GT.U32.AND P1, PT, R0, R38, PT ;  /* 0x000000260000720c */ /* 0x000fc60003f24070 */
[----:B------:R-:W-:Y:S02]  /*11c10*/  IMAD R41, R0, R5, R41 ;  /* 0x0000000500297224 */ /* 0x000fe400078e0229 */
[----:B------:R-:W-:Y:S02]  /*11c20*/  @!P5 IMAD.MOV R35, RZ, RZ, -R35 ;  /* 0x000000ffff23d224 */ /* 0x000fe400078e0a23 */
[----:B------:R-:W-:Y:S01]  /*11c30*/  IMAD.HI.U32 R5, R4, R47, RZ ;  /* 0x0000002f04057227 */ /* 0x000fe200078e00ff */
[----:B------:R-:W-:-:S03]  /*11c40*/  ISETP.GT.U32.AND P5, PT, R0, R41, PT ;  /* 0x000000290000720c */ /* 0x000fc60003fa4070 */
[----:B------:R-:W-:Y:S02]  /*11c50*/  IMAD.MOV R5, RZ, RZ, -R5 ;  /* 0x000000ffff057224 */ /* 0x000fe400078e0a05 */
[----:B------:R-:W-:Y:S02]  /*11c60*/  @!P1 IMAD.IADD R38, R38, 0x1, -R0 ;  /* 0x0000000126269824 */ /* 0x000fe400078e0a00 */
[C---:B------:R-:W-:Y:S01]  /*11c70*/  IMAD R47, R0.reuse, R5, R47 ;  /* 0x00000005002f7224 */ /* 0x040fe200078e022f */
[----:B------:R-:W-:Y:S02]  /*11c80*/  IABS R44, R51 ;  /* 0x00000033002c7213 */ /* 0x000fe40000000000 */
[----:B------:R-:W-:-:S03]  /*11c90*/  ISETP.GT.U32.AND P1, PT, R0, R38, PT ;  /* 0x000000260000720c */ /* 0x000fc60003f24070 */
[----:B------:R-:W-:Y:S01]  /*11ca0*/  @!P5 IMAD.IADD R41, R41, 0x1, -R0 ;  /* 0x000000012929d824 */ /* 0x000fe200078e0a00 */
[----:B------:R-:W-:Y:S01]  /*11cb0*/  ISETP.GT.U32.AND P5, PT, R0, R47, PT ;  /* 0x0000002f0000720c */ /* 0x000fe20003fa4070 */
[----:B------:R-:W-:Y:S01]  /*11cc0*/  IMAD.HI.U32 R6, R4, R44, RZ ;  /* 0x0000002c04067227 */ /* 0x000fe200078e00ff */
[----:B------:R-:W-:Y:S02]  /*11cd0*/  ISETP.GE.AND P6, PT, R52, RZ, PT ;  /* 0x000000ff3400720c */ /* 0x000fe40003fc6270 */
[----:B------:R-:W-:Y:S01]  /*11ce0*/  IABS R52, R20 ;  /* 0x0000001400347213 */ /* 0x000fe20000000000 */
[----:B------:R-:W-:Y:S01]  /*11cf0*/  IMAD.MOV R6, RZ, RZ, -R6 ;  /* 0x000000ffff067224 */ /* 0x000fe200078e0a06 */
[----:B------:R-:W-:-:S03]  /*11d00*/  IABS R57, R19 ;  /* 0x0000001300397213 */ /* 0x000fc60000000000 */
[----:B------:R-:W-:Y:S01]  /*11d10*/  IMAD R44, R0, R6, R44 ;  /* 0x00000006002c7224 */ /* 0x000fe200078e022c */
[----:B------:R-:W-:Y:S01]  /*11d20*/  IABS R50, R46 ;  /* 0x0000002e00327213 */ /* 0x000fe20000000000 */
[----:B------:R-:W-:-:S04]  /*11d30*/  IMAD.HI.U32 R6, R4, R52, RZ ;  /* 0x0000003404067227 */ /* 0x000fc800078e00ff */
[--C-:B------:R-:W-:Y:S02]  /*11d40*/  @!P5 IMAD.IADD R47, R47, 0x1, -R0.reuse ;  /* 0x000000012f2fd824 */ /* 0x100fe400078e0a00 */
[----:B------:R-:W-:Y:S01]  /*11d50*/  @!P1 IMAD.IADD R38, R38, 0x1, -R0 ;  /* 0x0000000126269824 */ /* 0x000fe200078e0a00 */
[C---:B------:R-:W-:Y:S01]  /*11d60*/  ISETP.GT.U32.AND P1, PT, R0.reuse, R44, PT ;  /* 0x0000002c0000720c */ /* 0x040fe20003f24070 */
[----:B------:R-:W-:Y:S01]  /*11d70*/  IMAD.MOV R6, RZ, RZ, -R6 ;  /* 0x000000ffff067224 */ /* 0x000fe200078e0a06 */
[C---:B------:R-:W-:Y:S01]  /*11d80*/  ISETP.GT.U32.AND P5, PT, R0.reuse, R47, PT ;  /* 0x0000002f0000720c */ /* 0x040fe20003fa4070 */
[----:B------:R-:W-:Y:S01]  /*11d90*/  @!P6 IMAD.MOV R38, RZ, RZ, -R38 ;  /* 0x000000ffff26e224 */ /* 0x000fe200078e0a26 */
[----:B------:R-:W-:Y:S01]  /*11da0*/  ISETP.GT.U32.AND P6, PT, R0, R41, PT ;  /* 0x000000290000720c */ /* 0x000fe20003fc4070 */
[----:B------:R-:W-:-:S04]  /*11db0*/  IMAD.HI.U32 R5, R4, R57, RZ ;  /* 0x0000003904057227 */ /* 0x000fc800078e00ff */
[----:B0-----:R-:W-:-:S04]  /*11dc0*/  IMAD.HI.U32 R7, R4, R50, RZ ;  /* 0x0000003204077227 */ /* 0x001fc800078e00ff */
[C---:B------:R-:W-:Y:S02]  /*11dd0*/  IMAD R52, R0.reuse, R6, R52 ;  /* 0x0000000600347224 */ /* 0x040fe400078e0234 */
[----:B------:R-:W-:Y:S02]  /*11de0*/  IMAD.MOV R6, RZ, RZ, -R5 ;  /* 0x000000ffff067224 */ /* 0x000fe400078e0a05 */
[----:B------:R-:W-:Y:S01]  /*11df0*/  IMAD.MOV R7, RZ, RZ, -R7 ;  /* 0x000000ffff077224 */ /* 0x000fe200078e0a07 */
[----:B------:R-:W-:Y:S01]  /*11e00*/  IABS R36, R55 ;  /* 0x0000003700247213 */ /* 0x000fe20000000000 */
[C---:B------:R-:W-:Y:S02]  /*11e10*/  IMAD R57, R0.reuse, R6, R57 ;  /* 0x0000000600397224 */ /* 0x040fe400078e0239 */
[----:B------:R-:W-:Y:S01]  /*11e20*/  IMAD R50, R0, R7, R50 ;  /* 0x0000000700327224 */ /* 0x000fe200078e0232 */
[----:B------:R-:W-:Y:S01]  /*11e30*/  ISETP.GE.AND P4, PT, R51, RZ, PT ;  /* 0x000000ff3300720c */ /* 0x000fe20003f86270 */
[--C-:B------:R-:W-:Y:S01]  /*11e40*/  @!P5 IMAD.IADD R47, R47, 0x1, -R0.reuse ;  /* 0x000000012f2fd824 */ /* 0x100fe200078e0a00 */
[----:B------:R-:W-:Y:S01]  /*11e50*/  IABS R51, R18 ;  /* 0x0000001200337213 */ /* 0x000fe20000000000 */
[--C-:B------:R-:W-:Y:S01]  /*11e60*/  @!P1 IMAD.IADD R44, R44, 0x1, -R0.reuse ;  /* 0x000000012c2c9824 */ /* 0x100fe200078e0a00 */
[C---:B------:R-:W-:Y:S01]  /*11e70*/  ISETP.GT.U32.AND P5, PT, R0.reuse, R57, PT ;  /* 0x000000390000720c */ /* 0x040fe20003fa4070 */
[----:B------:R-:W-:Y:S01]  /*11e80*/  @!P6 IMAD.IADD R41, R41, 0x1, -R0 ;  /* 0x000000012929e824 */ /* 0x000fe200078e0a00 */
[----:B------:R-:W-:Y:S01]  /*11e90*/  ISETP.GT.U32.AND P6, PT, R0, R50, PT ;  /* 0x000000320000720c */ /* 0x000fe20003fc4070 */
[----:B------:R-:W-:Y:S01]  /*11ea0*/  IMAD.HI.U32 R7, R4, R36, RZ ;  /* 0x0000002404077227 */ /* 0x000fe200078e00ff */
[----:B------:R-:W-:-:S02]  /*11eb0*/  ISETP.GE.AND P0, PT, R26, RZ, PT ;  /* 0x000000ff1a00720c */ /* 0x000fc40003f06270 */
[----:B------:R-:W-:Y:S01]  /*11ec0*/  ISETP.GT.U32.AND P1, PT, R0, R44, PT ;  /* 0x0000002c0000720c */ /* 0x000fe20003f24070 */
[----:B------:R-:W-:-:S04]  /*11ed0*/  IMAD.HI.U32 R5, R4, R51, RZ ;  /* 0x0000003304057227 */ /* 0x000fc800078e00ff */
[----:B------:R-:W-:Y:S02]  /*11ee0*/  IMAD.MOV R7, RZ, RZ, -R7 ;  /* 0x000000ffff077224 */ /* 0x000fe400078e0a07 */
[----:B------:R-:W-:Y:S02]  /*11ef0*/  IMAD.MOV R5, RZ, RZ, -R5 ;  /* 0x000000ffff057224 */ /* 0x000fe400078e0a05 */
[C---:B------:R-:W-:Y:S02]  /*11f00*/  IMAD R36, R0.reuse, R7, R36 ;  /* 0x0000000700247224 */ /* 0x040fe400078e0224 */
[C---:B------:R-:W-:Y:S02]  /*11f10*/  IMAD R51, R0.reuse, R5, R51 ;  /* 0x0000000500337224 */ /* 0x040fe400078e0233 */
[--C-:B------:R-:W-:Y:S01]  /*11f20*/  @!P5 IMAD.IADD R57, R57, 0x1, -R0.reuse ;  /* 0x000000013939d824 */ /* 0x100fe200078e0a00 */
[----:B------:R-:W-:Y:S01]  /*11f30*/  ISETP.GT.U32.AND P5, PT, R0, R36, PT ;  /* 0x000000240000720c */ /* 0x000fe20003fa4070 */
[--C-:B------:R-:W-:Y:S01]  /*11f40*/  @!P6 IMAD.IADD R50, R50, 0x1, -R0.reuse ;  /* 0x000000013232e824 */ /* 0x100fe200078e0a00 */
[----:B------:R-:W-:Y:S01]  /*11f50*/  ISETP.GT.U32.AND P6, PT, R0, R51, PT ;  /* 0x000000330000720c */ /* 0x000fe20003fc4070 */
[----:B------:R-:W-:Y:S01]  /*11f60*/  @!P1 IMAD.IADD R44, R44, 0x1, -R0 ;  /* 0x000000012c2c9824 */ /* 0x000fe200078e0a00 */
[C---:B------:R-:W-:Y:S01]  /*11f70*/  ISETP.GT.U32.AND P1, PT, R0.reuse, R52, PT ;  /* 0x000000340000720c */ /* 0x040fe20003f24070 */
[----:B------:R-:W-:Y:S01]  /*11f80*/  @!P0 IMAD.MOV R41, RZ, RZ, -R41 ;  /* 0x000000ffff298224 */ /* 0x000fe200078e0a29 */
[----:B------:R-:W-:Y:S01]  /*11f90*/  ISETP.GT.U32.AND P0, PT, R0, R50, PT ;  /* 0x000000320000720c */ /* 0x000fe20003f04070 */
[----:B------:R-:W-:-:S06]  /*11fa0*/  @!P3 IMAD.MOV R47, RZ, RZ, -R47 ;  /* 0x000000ffff2fb224 */ /* 0x000fcc00078e0a2f */
[--C-:B------:R-:W-:Y:S02]  /*11fb0*/  @!P5 IMAD.IADD R36, R36, 0x1, -R0.reuse ;  /* 0x000000012424d824 */ /* 0x100fe400078e0a00 */
[--C-:B------:R-:W-:Y:S01]  /*11fc0*/  @!P6 IMAD.IADD R51, R51, 0x1, -R0.reuse ;  /* 0x000000013333e824 */ /* 0x100fe200078e0a00 */
[----:B------:R-:W-:Y:S01]  /*11fd0*/  ISETP.GT.U32.AND P6, PT, R0, R57, PT ;  /* 0x000000390000720c */ /* 0x000fe20003fc4070 */
[--C-:B------:R-:W-:Y:S01]  /*11fe0*/  @!P1 IMAD.IADD R52, R52, 0x1, -R0.reuse ;  /* 0x0000000134349824 */ /* 0x100fe200078e0a00 */
[----:B------:R-:W-:Y:S01]  /*11ff0*/  ISETP.GT.U32.AND P3, PT, R0, R36, PT ;  /* 0x000000240000720c */ /* 0x000fe20003f64070 */
[----:B------:R-:W-:Y:S02]  /*12000*/  @!P0 IMAD.IADD R50, R50, 0x1, -R0 ;  /* 0x0000000132328824 */ /* 0x000fe400078e0a00 */
[----:B------:R-:W-:Y:S01]  /*12010*/  @!P4 IMAD.MOV R44, RZ, RZ, -R44 ;  /* 0x000000ffff2cc224 */ /* 0x000fe200078e0a2c */
[C---:B------:R-:W-:Y:S02]  /*12020*/  ISETP.GT.U32.AND P4, PT, R0.reuse, R52, PT ;  /* 0x000000340000720c */ /* 0x040fe40003f84070 */
[----:B------:R-:W-:-:S02]  /*12030*/  ISETP.GT.U32.AND P5, PT, R0, R51, PT ;  /* 0x000000330000720c */ /* 0x000fc40003fa4070 */
[----:B------:R-:W-:-:S03]  /*12040*/  ISETP.GE.AND P1, PT, R46, RZ, PT ;  /* 0x000000ff2e00720c */ /* 0x000fc60003f26270 */
[--C-:B------:R-:W-:Y:S01]  /*12050*/  @!P6 IMAD.IADD R57, R57, 0x1, -R0.reuse ;  /* 0x000000013939e824 */ /* 0x100fe200078e0a00 */
[----:B------:R-:W-:Y:S01]  /*12060*/  ISETP.GE.AND P6, PT, R20, RZ, PT ;  /* 0x000000ff1400720c */ /* 0x000fe20003fc6270 */
[----:B------:R-:W-:Y:S01]  /*12070*/  @!P3 IMAD.IADD R36, R36, 0x1, -R0 ;  /* 0x000000012424b824 */ /* 0x000fe200078e0a00 */
[----:B------:R-:W-:-:S03]  /*12080*/  ISETP.GE.AND P3, PT, R19, RZ, PT ;  /* 0x000000ff1300720c */ /* 0x000fc60003f66270 */
[--C-:B------:R-:W-:Y:S01]  /*12090*/  @!P4 IMAD.IADD R52, R52, 0x1, -R0.reuse ;  /* 0x000000013434c824 */ /* 0x100fe200078e0a00 */
[----:B------:R-:W-:Y:S01]  /*120a0*/  STL [R1+0x5854], R35 ;  /* 0x0058542301007387 */ /* 0x000fe20000100800 */
[----:B------:R-:W-:Y:S02]  /*120b0*/  @!P5 IMAD.IADD R51, R51, 0x1, -R0 ;  /* 0x000000013333d824 */ /* 0x000fe400078e0a00 */
[----:B------:R-:W-:Y:S01]  /*120c0*/  @!P1 IMAD.MOV R50, RZ, RZ, -R50 ;  /* 0x000000ffff329224 */ /* 0x000fe200078e0a32 */
[----:B------:R-:W-:Y:S03]  /*120d0*/  STL [R1+0x5858], R38 ;  /* 0x0058582601007387 */ /* 0x000fe60000100800 */
[----:B------:R-:W-:Y:S01]  /*120e0*/  @!P6 IMAD.MOV R52, RZ, RZ, -R52 ;  /* 0x000000ffff34e224 */ /* 0x000fe200078e0a34 */
[----:B------:R-:W4:Y:S01]  /*120f0*/  LDL.LU R46, [R1+0x4ec] ;  /* 0x0004ec00012e7983 */ /* 0x000f220000300800 */
[----:B------:R-:W-:-:S03]  /*12100*/  @!P3 IMAD.MOV R57, RZ, RZ, -R57 ;  /* 0x000000ffff39b224 */ /* 0x000fc600078e0a39 */
[----:B------:R0:W-:Y:S04]  /*12110*/  STL [R1+0x585c], R41 ;  /* 0x00585c2901007387 */ /* 0x0001e80000100800 */
[----:B------:R-:W-:Y:S04]  /*12120*/  STL [R1+0x5860], R44 ;  /* 0x0058602c01007387 */ /* 0x000fe80000100800 */
[----:B------:R-:W-:Y:S04]  /*12130*/  STL [R1+0x5864], R47 ;  /* 0x0058642f01007387 */ /* 0x000fe80000100800 */
[----:B------:R-:W-:Y:S04]  /*12140*/  STL [R1+0x5868], R50 ;  /* 0x0058683201007387 */ /* 0x000fe80000100800 */
[----:B------:R1:W-:Y:S04]  /*12150*/  STL [R1+0x586c], R52 ;  /* 0x00586c3401007387 */ /* 0x0003e80000100800 */
[----:B------:R-:W-:Y:S01]  /*12160*/  STL [R1+0x5870], R57 ;  /* 0x0058703901007387 */ /* 0x000fe20000100800 */
[----:B--2---:R-:W-:-:S05]  /*12170*/  IABS R48, R54 ;  /* 0x0000003600307213 */ /* 0x004fca0000000000 */
[----:B------:R-:W-:-:S04]  /*12180*/  IMAD.HI.U32 R6, R4, R48, RZ ;  /* 0x0000003004067227 */ /* 0x000fc800078e00ff */
[----:B------:R-:W-:-:S04]  /*12190*/  IMAD.MOV R6, RZ, RZ, -R6 ;  /* 0x000000ffff067224 */ /* 0x000fc800078e0a06 */
[----:B------:R-:W-:Y:S01]  /*121a0*/  IMAD R48, R0, R6, R48 ;  /* 0x0000000600307224 */ /* 0x000fe200078e0230 */
[----:B---3--:R-:W-:-:S04]  /*121b0*/  IABS R30, R17 ;  /* 0x00000011001e7213 */ /* 0x008fc80000000000 */
[----:B------:R-:W-:Y:S01]  /*121c0*/  ISETP.GT.U32.AND P0, PT, R0, R48, PT ;  /* 0x000000300000720c */ /* 0x000fe20003f04070 */
[----:B------:R-:W-:-:S04]  /*121d0*/  IMAD.HI.U32 R5, R4, R30, RZ ;  /* 0x0000001e04057227 */ /* 0x000fc800078e00ff */
[----:B------:R-:W-:-:S04]  /*121e0*/  IMAD.MOV R5, RZ, RZ, -R5 ;  /* 0x000000ffff057224 */ /* 0x000fc800078e0a05 */
[----:B------:R-:W-:-:S04]  /*121f0*/  IMAD R30, R0, R5, R30 ;  /* 0x00000005001e7224 */ /* 0x000fc800078e021e */
[----:B------:R-:W-:Y:S01]  /*12200*/  @!P0 IMAD.IADD R48, R48, 0x1, -R0 ;  /* 0x0000000130308824 */ /* 0x000fe200078e0a00 */
[----:B------:R-:W-:Y:S02]  /*12210*/  ISETP.GE.AND P0, PT, R18, RZ, PT ;  /* 0x000000ff1200720c */ /* 0x000fe40003f06270 */
[----:B------:R-:W-:-:S11]  /*12220*/  ISETP.GT.U32.AND P4, PT, R0, R30, PT ;  /* 0x0000001e0000720c */ /* 0x000fd60003f84070 */
[----:B------:R-:W-:Y:S02]  /*12230*/  @!P0 IMAD.MOV R51, RZ, RZ, -R51 ;  /* 0x000000ffff338224 */ /* 0x000fe400078e0a33 */
[----:B------:R-:W-:Y:S01]  /*12240*/  @!P4 IMAD.IADD R30, R30, 0x1, -R0 ;  /* 0x000000011e1ec824 */ /* 0x000fe200078e0a00 */
[----:B------:R-:W-:Y:S02]  /*12250*/  ISETP.GE.AND P4, PT, R55, RZ, PT ;  /* 0x000000ff3700720c */ /* 0x000fe40003f86270 */
[----:B------:R-:W-:Y:S01]  /*12260*/  STL [R1+0x5874], R51 ;  /* 0x0058743301007387 */ /* 0x000fe20000100800 */
[----:B------:R-:W-:-:S03]  /*12270*/  ISETP.GE.AND P0, PT, R54, RZ, PT ;  /* 0x000000ff3600720c */ /* 0x000fc60003f06270 */
[----:B------:R-:W2:Y:S04]  /*12280*/  LDL.LU R55, [R1+0x4f0] ;  /* 0x0004f00001377983 */ /* 0x000ea80000300800 */
[----:B------:R-:W3:Y:S01]  /*12290*/  LDL.LU R54, [R1+0x4f4] ;  /* 0x0004f40001367983 */ /* 0x000ee20000300800 */
[----:B-----5:R-:W-:-:S05]  /*122a0*/  IABS R26, R27 ;  /* 0x0000001b001a7213 */ /* 0x020fca0000000000 */
[----:B------:R-:W-:-:S04]  /*122b0*/  IMAD.HI.U32 R6, R4, R26, RZ ;  /* 0x0000001a04067227 */ /* 0x000fc800078e00ff */
[----:B------:R-:W-:-:S04]  /*122c0*/  IMAD.MOV R6, RZ, RZ, -R6 ;  /* 0x000000ffff067224 */ /* 0x000fc800078e0a06 */
[----:B------:R-:W-:-:S05]  /*122d0*/  IMAD R26, R0, R6, R26 ;  /* 0x00000006001a7224 */ /* 0x000fca00078e021a */
[----:B------:R-:W-:Y:S01]  /*122e0*/  ISETP.GT.U32.AND P6, PT, R0, R26, PT ;  /* 0x0000001a0000720c */ /* 0x000fe20003fc4070 */
[----:B------:R-:W-:Y:S01]  /*122f0*/  @!P4 IMAD.MOV R36, RZ, RZ, -R36 ;  /* 0x000000ffff24c224 */ /* 0x000fe200078e0a24 */
[----:B----4-:R-:W-:-:S04]  /*12300*/  IABS R16, R53 ;  /* 0x0000003500107213 */ /* 0x010fc80000000000 */
[----:B------:R-:W-:Y:S07]  /*12310*/  STL [R1+0x5878], R36 ;  /* 0x0058782401007387 */ /* 0x000fee0000100800 */
[----:B------:R-:W-:Y:S01]  /*12320*/  @!P6 IMAD.IADD R26, R26, 0x1, -R0 ;  /* 0x000000011a1ae824 */ /* 0x000fe200078e0a00 */
[----:B------:R-:W-:Y:S02]  /*12330*/  ISETP.GE.AND P6, PT, R53, RZ, PT ;  /* 0x000000ff3500720c */ /* 0x000fe40003fc6270 */
[----:B------:R-:W4:Y:S01]  /*12340*/  LDL.LU R53, [R1+0x4f8] ;  /* 0x0004f80001357983 */ /* 0x000f220000300800 */
[----:B------:R-:W-:-:S05]  /*12350*/  IABS R21, R49 ;  /* 0x0000003100157213 */ /* 0x000fca0000000000 */
[----:B------:R-:W-:-:S04]  /*12360*/  IMAD.HI.U32 R5, R4, R21, RZ ;  /* 0x0000001504057227 */ /* 0x000fc800078e00ff */
[----:B------:R-:W-:-:S04]  /*12370*/  IMAD.MOV R5, RZ, RZ, -R5 ;  /* 0x000000ffff057224 */ /* 0x000fc800078e0a05 */
[C---:B------:R-:W-:Y:S01]  /*12380*/  IMAD R21, R0.reuse, R5, R21 ;  /* 0x0000000500157224 */ /* 0x040fe200078e0215 */
[----:B------:R-:W-:-:S04]  /*12390*/  ISETP.GT.U32.AND P1, PT, R0, R48, PT ;  /* 0x000000300000720c */ /* 0x000fc80003f24070 */
[----:B------:R-:W-:Y:S01]  /*123a0*/  ISETP.GT.U32.AND P5, PT, R0, R21, PT ;  /* 0x000000150000720c */ /* 0x000fe20003fa4070 */
[----:B------:R-:W-:-:S04]  /*123b0*/  IMAD.HI.U32 R5, R4, R16, RZ ;  /* 0x0000001004057227 */ /* 0x000fc800078e00ff */
[----:B------:R-:W-:-:S04]  /*123c0*/  IMAD.MOV R5, RZ, RZ, -R5 ;  /* 0x000000ffff057224 */ /* 0x000fc800078e0a05 */
[----:B------:R-:W-:-:S04]  /*123d0*/  IMAD R16, R0, R5, R16 ;  /* 0x0000000500107224 */ /* 0x000fc800078e0210 */
[--C-:B------:R-:W-:Y:S01]  /*123e0*/  @!P5 IMAD.IADD R21, R21, 0x1, -R0.reuse ;  /* 0x000000011515d824 */ /* 0x100fe200078e0a00 */
[----:B------:R-:W-:Y:S01]  /*123f0*/  ISETP.GT.U32.AND P5, PT, R0, R30, PT ;  /* 0x0000001e0000720c */ /* 0x000fe20003fa4070 */
[----:B------:R-:W-:Y:S01]  /*12400*/  @!P1 IMAD.IADD R48, R48, 0x1, -R0 ;  /* 0x0000000130309824 */ /* 0x000fe200078e0a00 */
[C---:B------:R-:W-:Y:S02]  /*12410*/  ISETP.GT.U32.AND P4, PT, R0.reuse, R16, PT ;  /* 0x000000100000720c */ /* 0x040fe40003f84070 */
[----:B------:R-:W-:Y:S02]  /*12420*/  ISETP.GE.AND P1, PT, R17, RZ, PT ;  /* 0x000000ff1100720c */ /* 0x000fe40003f26270 */
[----:B------:R-:W-:Y:S01]  /*12430*/  ISETP.GT.U32.AND P3, PT, R0, R21, PT ;  /* 0x000000150000720c */ /* 0x000fe20003f64070 */
[----:B------:R-:W-:-:S06]  /*12440*/  @!P0 IMAD.MOV R48, RZ, RZ, -R48 ;  /* 0x000000ffff308224 */ /* 0x000fcc00078e0a30 */
[--C-:B------:R-:W-:Y:S01]  /*12450*/  @!P5 IMAD.IADD R30, R30, 0x1, -R0.reuse ;  /* 0x000000011e1ed824 */ /* 0x100fe200078e0a00 */
[----:B------:R-:W-:Y:S01]  /*12460*/  ISETP.GE.AND P5, PT, R49, RZ, PT ;  /* 0x000000ff3100720c */ /* 0x000fe20003fa6270 */
[----:B------:R-:W-:Y:S02]  /*12470*/  @!P4 IMAD.IADD R16, R16, 0x1, -R0 ;  /* 0x000000011010c824 */ /* 0x000fe400078e0a00 */
[----:B------:R-:W-:Y:S01]  /*12480*/  @!P1 IMAD.MOV R30, RZ, RZ, -R30 ;  /* 0x000000ffff1e9224 */ /* 0x000fe200078e0a1e */
[----:B------:R-:W-:Y:S01]  /*12490*/  STL [R1+0x587c], R48 ;  /* 0x00587c3001007387 */ /* 0x000fe20000100800 */
[C---:B------:R-:W-:Y:S02]  /*124a0*/  ISETP.GT.U32.AND P0, PT, R0.reuse, R26, PT ;  /* 0x0000001a0000720c */ /* 0x040fe40003f04070 */
[----:B------:R-:W-:Y:S01]  /*124b0*/  ISETP.GT.U32.AND P1, PT, R0, R16, PT ;  /* 0x000000100000720c */ /* 0x000fe20003f24070 */
[----:B------:R-:W-:Y:S04]  /*124c0*/  STL [R1+0x5880], R30 ;  /* 0x0058801e01007387 */ /* 0x000fe80000100800 */
[----:B------:R-:W5:Y:S01]  /*124d0*/  LDL.LU R17, [R1+0x4fc] ;  /* 0x0004fc0001117983 */ /* 0x000f620000300800 */
[----:B------:R-:W-:-:S04]  /*124e0*/  @!P3 IMAD.IADD R21, R21, 0x1, -R0 ;  /* 0x000000011515b824 */ /* 0x000fc800078e0a00 */
[----:B------:R-:W-:Y:S02]  /*124f0*/  @!P5 IMAD.MOV R21, RZ, RZ, -R21 ;  /* 0x000000ffff15d224 */ /* 0x000fe400078e0a15 */
[--C-:B------:R-:W-:Y:S02]  /*12500*/  @!P0 IMAD.IADD R26, R26, 0x1, -R0.reuse ;  /* 0x000000011a1a8824 */ /* 0x100fe400078e0a00 */
[----:B------:R-:W-:Y:S01]  /*12510*/  @!P1 IMAD.IADD R16, R16, 0x1, -R0 ;  /* 0x0000000110109824 */ /* 0x000fe200078e0a00 */
[----:B------:R-:W-:Y:S01]  /*12520*/  STL [R1+0x5884], R21 ;  /* 0x0058841501007387 */ /* 0x000fe20000100800 */
[----:B------:R-:W-:Y:S02]  /*12530*/  ISETP.GE.AND P3, PT, R27, RZ, PT ;  /* 0x000000ff1b00720c */ /* 0x000fe40003f66270 */
[----:B------:R-:W-:Y:S02]  /*12540*/  IABS R40, R46 ;  /* 0x0000002e00287213 */ /* 0x000fe40000000000 */
[----:B------:R-:W-:-:S03]  /*12550*/  ISETP.GE.AND P4, PT, R46, RZ, PT ;  /* 0x000000ff2e00720c */ /* 0x000fc60003f86270 */
[----:B------:R-:W-:-:S04]  /*12560*/  IMAD.HI.U32 R5, R4, R40, RZ ;  /* 0x0000002804057227 */ /* 0x000fc800078e00ff */
[----:B------:R-:W-:-:S04]  /*12570*/  IMAD.MOV R5, RZ, RZ, -R5 ;  /* 0x000000ffff057224 */ /* 0x000fc800078e0a05 */
[----:B------:R-:W-:-:S05]  /*12580*/  IMAD R40, R0, R5, R40 ;  /* 0x0000000500287224 */ /* 0x000fca00078e0228 */
[----:B------:R-:W-:Y:S01]  /*12590*/  ISETP.GT.U32.AND P5, PT, R0, R40, PT ;  /* 0x000000280000720c */ /* 0x000fe20003fa4070 */
[----:B------:R-:W-:-:S12]  /*125a0*/  @!P3 IMAD.MOV R26, RZ, RZ, -R26 ;  /* 0x000000ffff1ab224 */ /* 0x000fd800078e0a1a */
[----:B------:R-:W-:-:S05]  /*125b0*/  @!P5 IMAD.IADD R40, R40, 0x1, -R0 ;  /* 0x000000012828d824 */ /* 0x000fca00078e0a00 */
[----:B------:R-:W-:Y:S01]  /*125c0*/  ISETP.GT.U32.AND P5, PT, R0, R40, PT ;  /* 0x000000280000720c */ /* 0x000fe20003fa4070 */
[----:B------:R-:W-:-:S12]  /*125d0*/  @!P6 IMAD.MOV R16, RZ, RZ, -R16 ;  /* 0x000000ffff10e224 */ /* 0x000fd800078e0a10 */
[----:B------:R-:W-:Y:S01]  /*125e0*/  @!P5 IMAD.IADD R40, R40, 0x1, -R0 ;  /* 0x000000012828d824 */ /* 0x000fe200078e0a00 */
[----:B--2---:R-:W-:Y:S02]  /*125f0*/  IABS R13, R55 ;  /* 0x00000037000d7213 */ /* 0x004fe40000000000 */
[----:B------:R-:W-:Y:S02]  /*12600*/  ISETP.GE.AND P0, PT, R55, RZ, PT ;  /* 0x000000ff3700720c */ /* 0x000fe40003f06270 */
[----:B---3--:R-:W-:Y:S02]  /*12610*/  IABS R46, R54 ;  /* 0x00000036002e7213 */ /* 0x008fe40000000000 */
[----:B------:R-:W-:Y:S02]  /*12620*/  ISETP.GE.AND P1, PT, R54, RZ, PT ;  /* 0x000000ff3600720c */ /* 0x000fe40003f26270 */
[----:B------:R-:W2:Y:S04]  /*12630*/  LDL.LU R54, [R1+0x500] ;  /* 0x0005000001367983 */ /* 0x000ea80000300800 */
[----:B------:R-:W3:Y:S04]  /*12640*/  LDL.LU R55, [R1+0x504] ;  /* 0x0005040001377983 */ /* 0x000ee80000300800 */
[----:B------:R-:W-:Y:S04]  /*12650*/  STL [R1+0x5888], R26 ;  /* 0x0058881a01007387 */ /* 0x000fe80000100800 */
[----:B------:R-:W-:Y:S04]  /*12660*/  STL [R1+0x588c], R16 ;  /* 0x00588c1001007387 */ /* 0x000fe80000100800 */
[----:B------:R-:W2:Y:S01]  /*12670*/  LDL.LU R49, [R1+0x508] ;  /* 0x0005080001317983 */ /* 0x000ea20000300800 */
[----:B----4-:R-:W-:-:S02]  /*12680*/  IABS R42, R53 ;  /* 0x00000035002a7213 */ /* 0x010fc40000000000 */
[----:B------:R-:W-:Y:S02]  /*12690*/  ISETP.GE.AND P5, PT, R53, RZ, PT ;  /* 0x000000ff3500720c */ /* 0x000fe40003fa6270 */
[----:B------:R-:W4:Y:S04]  /*126a0*/  LDL.LU R53, [R1+0x50c] ;  /* 0x00050c0001357983 */ /* 0x000f280000300800 */
[----:B------:R-:W4:Y:S01]  /*126b0*/  LDL.LU R27, [R1+0x510] ;  /* 0x00051000011b7983 */ /* 0x000f220000300800 */
[----:B------:R-:W-:-:S04]  /*126c0*/  IMAD.HI.U32 R6, R4, R13, RZ ;  /* 0x0000000d04067227 */ /* 0x000fc800078e00ff */
[----:B------:R-:W-:-:S04]  /*126d0*/  IMAD.HI.U32 R5, R4, R46, RZ ;  /* 0x0000002e04057227 */ /* 0x000fc800078e00ff */
[----:B------:R-:W-:Y:S02]  /*126e0*/  IMAD.MOV R6, RZ, RZ, -R6 ;  /* 0x000000ffff067224 */ /* 0x000fe400078e0a06 */
[----:B------:R-:W-:Y:S02]  /*126f0*/  IMAD.MOV R5, RZ, RZ, -R5 ;  /* 0x000000ffff057224 */ /* 0x000fe400078e0a05 */
[C---:B------:R-:W-:Y:S02]  /*12700*/  IMAD R13, R0.reuse, R6, R13 ;  /* 0x00000006000d7224 */ /* 0x040fe400078e020d */
[----:B------:R-:W-:-:S03]  /*12710*/  IMAD R46, R0, R5, R46 ;  /* 0x00000005002e7224 */ /* 0x000fc600078e022e */
[C---:B------:R-:W-:Y:S02]  /*12720*/  ISETP.GT.U32.AND P3, PT, R0.reuse, R13, PT ;  /* 0x0000000d0000720c */ /* 0x040fe40003f64070 */
[----:B------:R-:W-:Y:S01]  /*12730*/  ISETP.GT.U32.AND P6, PT, R0, R46, PT ;  /* 0x0000002e0000720c */ /* 0x000fe20003fc4070 */
[----:B------:R-:W-:-:S04]  /*12740*/  IMAD.HI.U32 R5, R4, R42, RZ ;  /* 0x0000002a04057227 */ /* 0x000fc800078e00ff */
[----:B------:R-:W-:-:S04]  /*12750*/  IMAD.MOV R5, RZ, RZ, -R5 ;  /* 0x000000ffff057224 */ /* 0x000fc800078e0a05 */
[----:B------:R-:W-:Y:S02]  /*12760*/  IMAD R42, R0, R5, R42 ;  /* 0x00000005002a7224 */ /* 0x000fe400078e022a */
[--C-:B------:R-:W-:Y:S02]  /*12770*/  @!P3 IMAD.IADD R13, R13, 0x1, -R0.reuse ;  /* 0x000000010d0db824 */ /* 0x100fe400078e0a00 */
[----:B------:R-:W-:Y:S01]  /*12780*/  @!P6 IMAD.IADD R46, R46, 0x1, -R0 ;  /* 0x000000012e2ee824 */ /* 0x000fe200078e0a00 */
[C---:B------:R-:W-:Y:S02]  /*12790*/  ISETP.GT.U32.AND P3, PT, R0.reuse, R42, PT ;  /* 0x0000002a0000720c */ /* 0x040fe40003f64070 */
[----:B------:R-:W-:Y:S02]  /*127a0*/  ISETP.GT.U32.AND P6, PT, R0, R13, PT ;  /* 0x0000000d0000720c */ /* 0x000fe40003fc4070 */
[----:B-----5:R-:W-:-:S05]  /*127b0*/  IABS R18, R17 ;  /* 0x0000001100127213 */ /* 0x020fca0000000000 */
[----:B------:R-:W-:-:S04]  /*127c0*/  IMAD.HI.U32 R5, R4, R18, RZ ;  /* 0x0000001204057227 */ /* 0x000fc800078e00ff */
[----:B------:R-:W-:-:S04]  /*127d0*/  IMAD.MOV R5, RZ, RZ, -R5 ;  /* 0x000000ffff057224 */ /* 0x000fc800078e0a05 */
[----:B------:R-:W-:Y:S02]  /*127e0*/  IMAD R18, R0, R5, R18 ;  /* 0x0000000500127224 */ /* 0x000fe400078e0212 */
[--C-:B------:R-:W-:Y:S02]  /*127f0*/  @!P6 IMAD.IADD R13, R13, 0x1, -R0.reuse ;  /* 0x000000010d0de824 */ /* 0x100fe400078e0a00 */
[----:B------:R-:W-:Y:S01]  /*12800*/  @!P3 IMAD.IADD R42, R42, 0x1, -R0 ;  /* 0x000000012a2ab824 */ /* 0x000fe200078e0a00 */
[C---:B------:R-:W-:Y:S02]  /*12810*/  ISETP.GT.U32.AND P6, PT, R0.reuse, R18, PT ;  /* 0x000000120000720c */ /* 0x040fe40003fc4070 */
[C---:B------:R-:W-:Y:S01]  /*12820*/  ISETP.GT.U32.AND P3, PT, R0.reuse, R46, PT ;  /* 0x0000002e0000720c */ /* 0x040fe20003f64070 */
[----:B------:R-:W-:Y:S01]  /*12830*/  @!P4 IMAD.MOV R40, RZ, RZ, -R40 ;  /* 0x000000ffff28c224 */ /* 0x000fe200078e0a28 */
[----:B------:R-:W-:Y:S01]  /*12840*/  ISETP.GT.U32.AND P4, PT, R0, R42, PT ;  /* 0x0000002a0000720c */ /* 0x000fe20003f84070 */
[----:B------:R-:W-:-:S03]  /*12850*/  @!P0 IMAD.MOV R13, RZ, RZ, -R13 ;  /* 0x000000ffff0d8224 */ /* 0x000fc600078e0a0d */
[----:B------:R-:W-:Y:S04]  /*12860*/  STL [R1+0x5890], R40 ;  /* 0x0058902801007387 */ /* 0x000fe80000100800 */
[----:B------:R-:W-:Y:S01]  /*12870*/  STL [R1+0x5894], R13 ;  /* 0x0058940d01007387 */ /* 0x000fe20000100800 */
[--C-:B------:R-:W-:Y:S02]  /*12880*/  @!P6 IMAD.IADD R18, R18, 0x1, -R0.reuse ;  /* 0x000000011212e824 */ /* 0x100fe400078e0a00 */
[--C-:B------:R-:W-:Y:S02]  /*12890*/  @!P3 IMAD.IADD R46, R46, 0x1, -R0.reuse ;  /* 0x000000012e2eb824 */ /* 0x100fe400078e0a00 */
[----:B------:R-:W-:Y:S02]  /*128a0*/  @!P4 IMAD.IADD R42, R42, 0x1, -R0 ;  /* 0x000000012a2ac824 */ /* 0x000fe400078e0a00 */
[----:B------:R-:W-:-:S02]  /*128b0*/  @!P1 IMAD.MOV R46, RZ, RZ, -R46 ;  /* 0x000000ffff2e9224 */ /* 0x000fc400078e0a2e */
[----:B------:R-:W-:Y:S01]  /*128c0*/  @!P5 IMAD.MOV R42, RZ, RZ, -R42 ;  /* 0x000000ffff2ad224 */ /* 0x000fe200078e0a2a */
[----:B------:R-:W-:Y:S02]  /*128d0*/  ISETP.GE.AND P4, PT, R17, RZ, PT ;  /* 0x000000ff1100720c */ /* 0x000fe40003f86270 */
[----:B---3--:R-:W-:-:S05]  /*128e0*/  IABS R22, R55 ;  /* 0x0000003700167213 */ /* 0x008fca0000000000 */
[----:B------:R-:W-:-:S04]  /*128f0*/  IMAD.HI.U32 R5, R4, R22, RZ ;  /* 0x0000001604057227 */ /* 0x000fc800078e00ff */
[----:B------:R-:W-:-:S04]  /*12900*/  IMAD.MOV R5, RZ, RZ, -R5 ;  /* 0x000000ffff057224 */ /* 0x000fc800078e0a05 */
[----:B------:R-:W-:Y:S01]  /*12910*/  IMAD R22, R0, R5, R22 ;  /* 0x0000000500167224 */ /* 0x000fe200078e0216 */
[----:B--2---:R-:W-:Y:S02]  /*12920*/  IABS R12, R54 ;  /* 0x00000036000c7213 */ /* 0x004fe40000000000 */
[----:B------:R-:W-:Y:S02]  /*12930*/  ISETP.GE.AND P6, PT, R54, RZ, PT ;  /* 0x000000ff3600720c */ /* 0x000fe40003fc6270 */
[----:B------:R-:W-:Y:S01]  /*12940*/  ISETP.GT.U32.AND P3, PT, R0, R22, PT ;  /* 0x000000160000720c */ /* 0x000fe20003f64070 */
[----:B------:R-:W2:Y:S04]  /*12950*/  LDL.LU R54, [R1+0x514] ;  /* 0x0005140001367983 */ /* 0x000ea80000300800 */
[----:B------:R-:W3:Y:S04]  /*12960*/  LDL.LU R23, [R1+0x518] ;  /* 0x0005180001177983 */ /* 0x000ee80000300800 */
[----:B------:R-:W-:Y:S04]  /*12970*/  STL [R1+0x5898], R46 ;  /* 0x0058982e01007387 */ /* 0x000fe80000100800 */
[----:B------:R-:W-:Y:S01]  /*12980*/  @!P3 IMAD.IADD R22, R22, 0x1, -R0 ;  /* 0x000000011616b824 */ /* 0x000fe200078e0a00 */
[----:B------:R-:W-:Y:S01]  /*12990*/  STL [R1+0x589c], R42 ;  /* 0x00589c2a01007387 */ /* 0x000fe20000100800 */
[----:B------:R-:W-:-:S03]  /*129a0*/  ISETP.GE.AND P3, PT, R55, RZ, PT ;  /* 0x000000ff3700720c */ /* 0x000fc60003f66270 */
[----:B------:R-:W5:Y:S01]  /*129b0*/  LDL.LU R55, [R1+0x51c] ;  /* 0x00051c0001377983 */ /* 0x000f620000300800 */
[----:B------:R-:W-:Y:S01]  /*129c0*/  ISETP.GT.U32.AND P5, PT, R0, R22, PT ;  /* 0x000000160000720c */ /* 0x000fe20003fa4070 */
[----:B------:R-:W-:Y:S01]  /*129d0*/  IMAD.HI.U32 R6, R4, R12, RZ ;  /* 0x0000000c04067227 */ /* 0x000fe200078e00ff */
[----:B----4-:R-:W-:-:S03]  /*129e0*/  IABS R11, R53 ;  /* 0x00000035000b7213 */ /* 0x010fc60000000000 */
[----:B------:R-:W-:-:S08]  /*129f0*/  IMAD.MOV R6, RZ, RZ, -R6 ;  /* 0x000000ffff067224 */ /* 0x000fd000078e0a06 */
[----:B------:R-:W-:Y:S01]  /*12a00*/  @!P5 IMAD.IADD R22, R22, 0x1, -R0 ;  /* 0x000000011616d824 */ /* 0x000fe200078e0a00 */
[----:B------:R-:W-:Y:S02]  /*12a10*/  ISETP.GE.AND P5, PT, R53, RZ, PT ;  /* 0x000000ff3500720c */ /* 0x000fe40003fa6270 */
[----:B------:R-:W4:Y:S01]  /*12a20*/  LDL.LU R53, [R1+0x520] ;  /* 0x0005200001357983 */ /* 0x000f220000300800 */
[----:B------:R-:W-:-:S03]  /*12a30*/  IMAD R12, R0, R6, R12 ;  /* 0x00000006000c7224 */ /* 0x000fc600078e020c */
[----:B------:R-:W4:Y:S02]  /*12a40*/  LDL.LU R20, [R1+0x524] ;  /* 0x0005240001147983 */ /* 0x000f240000300800 */
[----:B------:R-:W-:-:S13]  /*12a50*/  ISETP.GT.U32.AND P0, PT, R0, R12, PT ;  /* 0x0000000c0000720c */ /* 0x000fda0003f04070 */
[----:B------:R-:W-:Y:S01]  /*12a60*/  @!P0 IMAD.IADD R12, R12, 0x1, -R0 ;  /* 0x000000010c0c8824 */ /* 0x000fe200078e0a00 */
[----:B------:R-:W-:-:S04]  /*12a70*/  ISETP.GT.U32.AND P0, PT, R0, R18, PT ;  /* 0x000000120000720c */ /* 0x000fc80003f04070 */
[----:B------:R-:W-:Y:S01]  /*12a80*/  ISETP.GT.U32.AND P1, PT, R0, R12, PT ;  /* 0x0000000c0000720c */ /* 0x000fe20003f24070 */
[----:B------:R-:W-:Y:S01]  /*12a90*/  @!P3 IMAD.MOV R22, RZ, RZ, -R22 ;  /* 0x000000ffff16b224 */ /* 0x000fe200078e0a16 */
[----:B------:R-:W-:-:S07]  /*12aa0*/  IABS R43, R49 ;  /* 0x00000031002b7213 */ /* 0x000fce0000000000 */
[----:B------:R-:W-:-:S04]  /*12ab0*/  @!P0 IMAD.IADD R18, R18, 0x1, -R0 ;  /* 0x0000000112128824 */ /* 0x000fc800078e0a00 */
[----:B------:R-:W-:Y:S02]  /*12ac0*/  @!P1 IMAD.IADD R12, R12, 0x1, -R0 ;  /* 0x000000010c0c9824 */ /* 0x000fe400078e0a00 */
[----:B------:R-:W-:Y:S02]  /*12ad0*/  @!P4 IMAD.MOV R18, RZ, RZ, -R18 ;  /* 0x000000ffff12c224 */ /* 0x000fe400078e0a12 */
[----:B------:R-:W-:Y:S01]  /*12ae0*/  @!P6 IMAD.MOV R12, RZ, RZ, -R12 ;  /* 0x000000ffff0ce224 */ /* 0x000fe200078e0a0c */
[----:B------:R-:W-:Y:S02]  /*12af0*/  ISETP.GE.AND P1, PT, R49, RZ, PT ;  /* 0x000000ff3100720c */ /* 0x000fe40003f26270 */
[----:B------:R-:W4:Y:S01]  /*12b00*/  LDL.LU R49, [R1+0x528] ;  /* 0x0005280001317983 */ /* 0x000f220000300800 */
[----:B------:R-:W-:-:S03]  /*12b10*/  IABS R14, R27 ;  /* 0x0000001b000e7213 */ /* 0x000fc60000000000 */
[----:B------:R-:W-:Y:S01]  /*12b20*/  STL [R1+0x58a0], R18 ;  /* 0x0058a01201007387 */ /* 0x000fe20000100800 */
[----:B------:R-:W-:-:S03]  /*12b30*/  ISETP.GE.AND P3, PT, R27, RZ, PT ;  /* 0x000000ff1b00720c */ /* 0x000fc60003f66270 */
[----:B------:R-:W-:Y:S04]  /*12b40*/  STL [R1+0x58a4], R12 ;  /* 0x0058a40c01007387 */ /* 0x000fe80000100800 */
[----:B------:R-:W-:Y:S04]  /*12b50*/  STL [R1+0x58a8], R22 ;  /* 0x0058a81601007387 */ /* 0x000fe80000100800 */
[----:B------:R-:W4:Y:S01]  /*12b60*/  LDL.LU R27, [R1+0x52c] ;  /* 0x00052c00011b7983 */ /* 0x000f220000300800 */
[----:B------:R-:W-:-:S04]  /*12b70*/  IMAD.HI.U32 R5, R4, R43, RZ ;  /* 0x0000002b04057227 */ /* 0x000fc800078e00ff */
[----:B------:R-:W-:-:S04]  /*12b80*/  IMAD.MOV R5, RZ, RZ, -R5 ;  /* 0x000000ffff057224 */ /* 0x000fc800078e0a05 */
[----:B------:R-:W-:Y:S02]  /*12b90*/  IMAD R43, R0, R5, R43 ;  /* 0x00000005002b7224 */ /* 0x000fe400078e022b */
[----:B------:R-:W-:-:S03]  /*12ba0*/  IMAD.HI.U32 R6, R4, R11, RZ ;  /* 0x0000000b04067227 */ /* 0x000fc600078e00ff */
[----:B------:R-:W-:Y:S01]  /*12bb0*/  ISETP.GT.U32.AND P0, PT, R0, R43, PT ;  /* 0x0000002b0000720c */ /* 0x000fe20003f04070 */
[----:B------:R-:W-:-:S04]  /*12bc0*/  IMAD.MOV R6, RZ, RZ, -R6 ;  /* 0x000000ffff067224 */ /* 0x000fc800078e0a06 */
[----:B------:R-:W-:Y:S02]  /*12bd0*/  IMAD R11, R0, R6, R11 ;  /* 0x00000006000b7224 */ /* 0x000fe400078e020b */
[----:B------:R-:W-:-:S06]  /*12be0*/  IMAD.HI.U32 R5, R4, R14, RZ ;  /* 0x0000000e04057227 */ /* 0x000fcc00078e00ff */
[----:B------:R-:W-:Y:S01]  /*12bf0*/  @!P0 IMAD.IADD R43, R43, 0x1, -R0 ;  /* 0x000000012b2b8824 */ /* 0x000fe200078e0a00 */
[----:B------:R-:W-:Y:S01]  /*12c00*/  ISETP.GT.U32.AND P0, PT, R0, R11, PT ;  /* 0x0000000b0000720c */ /* 0x000fe20003f04070 */
[----:B------:R-:W-:-:S03]  /*12c10*/  IMAD.MOV R5, RZ, RZ, -R5 ;  /* 0x000000ffff057224 */ /* 0x000fc600078e0a05 */
[C---:B------:R-:W-:Y:S01]  /*12c20*/  ISETP.GT.U32.AND P4, PT, R0.reuse, R43, PT ;  /* 0x0000002b0000720c */ /* 0x040fe20003f84070 */
[----:B------:R-:W-:-:S08]  /*12c30*/  IMAD R14, R0, R5, R14 ;  /* 0x00000005000e7224 */ /* 0x000fd000078e020e */
[----:B------:R-:W-:Y:S01]  /*12c40*/  @!P0 IMAD.IADD R11, R11, 0x1, -R0 ;  /* 0x000000010b0b8824 */ /* 0x000fe200078e0a00 */
[----:B------:R-:W-:-:S04]  /*12c50*/  ISETP.GT.U32.AND P6, PT, R0, R14, PT ;  /* 0x0000000e0000720c */ /* 0x000fc80003fc4070 */
[----:B------:R-:W-:Y:S01]  /*12c60*/  ISETP.GT.U32.AND P0, PT, R0, R11, PT ;  /* 0x0000000b0000720c */ /* 0x000fe20003f04070 */
[----:B------:R-:W-:-:S08]  /*12c70*/  @!P4 IMAD.IADD R43, R43, 0x1, -R0 ;  /* 0x000000012b2bc824 */ /* 0x000fd000078e0a00 */
[----:B------:R-:W-:-:S04]  /*12c80*/  @!P6 IMAD.IADD R14, R14, 0x1, -R0 ;  /* 0x000000010e0ee824 */ /* 0x000fc800078e0a00 */
[----:B------:R-:W-:-:S04]  /*12c90*/  @!P0 IMAD.IADD R11, R11, 0x1, -R0 ;  /* 0x000000010b0b8824 */ /* 0x000fc800078e0a00 */
[----:B------:R-:W-:Y:S02]  /*12ca0*/  @!P5 IMAD.MOV R11, RZ, RZ, -R11 ;  /* 0x000000ffff0bd224 */ /* 0x000fe400078e0a0b */
[----:B------:R-:W-:-:S05]  /*12cb0*/  @!P1 IMAD.MOV R43, RZ, RZ, -R43 ;  /* 0x000000ffff2b9224 */ /* 0x000fca00078e0a2b */
[----:B------:R-:W-:Y:S04]  /*12cc0*/  STL [R1+0x58ac], R43 ;  /* 0x0058ac2b01007387 */ /* 0x000fe80000100800 */
[----:B------:R0:W-:Y:S01]  /*12cd0*/  STL [R1+0x58b0], R11 ;  /* 0x0058b00b01007387 */ /* 0x0001e20000100800 */
[----:B--2---:R-:W-:Y:S02]  /*12ce0*/  IABS R19, R54 ;  /* 0x0000003600137213 */ /* 0x004fe40000000000 */
[----:B---3--:R-:W-:-:S03]  /*12cf0*/  IABS R32, R23 ;  /* 0x0000001700207213 */ /* 0x008fc60000000000 */
[----:B------:R-:W-:-:S04]  /*12d00*/  IMAD.HI.U32 R5, R4, R19, RZ ;  /* 0x0000001304057227 */ /* 0x000fc800078e00ff */
[----:B------:R-:W-:Y:S02]  /*12d10*/  IMAD.MOV R5, RZ, RZ, -R5 ;  /* 0x000000ffff057224 */ /* 0x000fe400078e0a05 */
[----:B------:R-:W-:-:S04]  /*12d20*/  IMAD.HI.U32 R6, R4, R32, RZ ;  /* 0x0000002004067227 */ /* 0x000fc800078e00ff */
[----:B------:R-:W-:Y:S01]  /*12d30*/  IMAD R19, R0, R5, R19 ;  /* 0x0000000500137224 */ /* 0x000fe200078e0213 */
[----:B-----5:R-:W-:Y:S01]  /*12d40*/  IABS R10, R55 ;  /* 0x00000037000a7213 */ /* 0x020fe20000000000 */
[----:B------:R-:W-:-:S03]  /*12d50*/  IMAD.MOV R6, RZ, RZ, -R6 ;  /* 0x000000ffff067224 */ /* 0x000fc600078e0a06 */
[C---:B------:R-:W-:Y:S01]  /*12d60*/  ISETP.GT.U32.AND P4, PT, R0.reuse, R19, PT ;  /* 0x000000130000720c */ /* 0x040fe20003f84070 */
[----:B------:R-:W-:Y:S02]  /*12d70*/  IMAD R32, R0, R6, R32 ;  /* 0x0000000600207224 */ /* 0x000fe400078e0220 */
[----:B------:R-:W-:-:S03]  /*12d80*/  IMAD.HI.U32 R5, R4, R10, RZ ;  /* 0x0000000a04057227 */ /* 0x000fc600078e00ff */
[----:B------:R-:W-:Y:S01]  /*12d90*/  ISETP.GT.U32.AND P0, PT, R0, R32, PT ;  /* 0x000000200000720c */ /* 0x000fe20003f04070 */
[----:B------:R-:W-:-:S04]  /*12da0*/  IMAD.MOV R5, RZ, RZ, -R5 ;  /* 0x000000ffff057224 */ /* 0x000fc800078e0a05 */
[C---:B------:R-:W-:Y:S02]  /*12db0*/  IMAD R10, R0.reuse, R5, R10 ;  /* 0x00000005000a7224 */ /* 0x040fe400078e020a */
[----:B------:R-:W-:Y:S01]  /*12dc0*/  @!P4 IMAD.IADD R19, R19, 0x1, -R0 ;  /* 0x000000011313c824 */ /* 0x000fe200078e0a00 */
[C---:B------:R-:W-:Y:S02]  /*12dd0*/  ISETP.GT.U32.AND P4, PT, R0.reuse, R14, PT ;  /* 0x0000000e0000720c */ /* 0x040fe40003f84070 */
[----:B------:R-:W-:-:S03]  /*12de0*/  ISETP.GT.U32.AND P5, PT, R0, R10, PT ;  /* 0x0000000a0000720c */ /* 0x000fc60003fa4070 */
[----:B------:R-:W-:-:S05]  /*12df0*/  @!P0 IMAD.IADD R32, R32, 0x1, -R0 ;  /* 0x0000000120208824 */ /* 0x000fca00078e0a00 */
[----:B------:R-:W-:-:S03]  /*12e00*/  ISETP.GT.U32.AND P1, PT, R0, R32, PT ;  /* 0x000000200000720c */ /* 0x000fc60003f24070 */
[--C-:B------:R-:W-:Y:S01]  /*12e10*/  @!P4 IMAD.IADD R14, R14, 0x1, -R0.reuse ;  /* 0x000000010e0ec824 */ /* 0x100fe200078e0a00 */
[----:B------:R-:W-:Y:S01]  /*12e20*/  ISETP.GE.AND P4, PT, R23, RZ, PT ;  /* 0x000000ff1700720c */ /* 0x000fe20003f86270 */
[----:B------:R-:W-:Y:S01]  /*12e30*/  @!P5 IMAD.IADD R10, R10, 0x1, -R0 ;  /* 0x000000010a0ad824 */ /* 0x000fe200078e0a00 */
[----:B----4-:R-:W-:Y:S02]  /*12e40*/  IABS R39, R53 ;  /* 0x0000003500277213 */ /* 0x010fe40000000000 */
[----:B------:R-:W-:Y:S02]  /*12e50*/  ISETP.GE.AND P5, PT, R53, RZ, PT ;  /* 0x000000ff3500720c */ /* 0x000fe40003fa6270 */
[----:B------:R-:W2:Y:S01]  /*12e60*/  LDL.LU R53, [R1+0x530] ;  /* 0x0005300001357983 */ /* 0x000ea20000300800 */
[----:B------:R-:W-:Y:S01]  /*12e70*/  @!P3 IMAD.MOV R14, RZ, RZ, -R14 ;  /* 0x000000ffff0eb224 */ /* 0x000fe200078e0a0e */
[----:B------:R-:W-:Y:S01]  /*12e80*/  ISETP.GT.U32.AND P0, PT, R0, R19, PT ;  /* 0x000000130000720c */ /* 0x000fe20003f04070 */
[----:B------:R-:W-:Y:S01]  /*12e90*/  @!P1 IMAD.IADD R32, R32, 0x1, -R0 ;  /* 0x0000000120209824 */ /* 0x000fe200078e0a00 */
[----:B------:R-:W-:Y:S01]  /*12ea0*/  ISETP.GE.AND P1, PT, R55, RZ, PT ;  /* 0x000000ff3700720c */ /* 0x000fe20003f26270 */
[----:B------:R-:W-:Y:S01]  /*12eb0*/  IMAD.HI.U32 R5, R4, R39, RZ ;  /* 0x0000002704057227 */ /* 0x000fe200078e00ff */
[----:B------:R-:W3:Y:S01]  /*12ec0*/  LDL.LU R55, [R1+0x534] ;  /* 0x0005340001377983 */ /* 0x000ee20000300800 */
[----:B------:R-:W-:-:S02]  /*12ed0*/  ISETP.GE.AND P6, PT, R54, RZ, PT ;  /* 0x000000ff3600720c */ /* 0x000fc40003fc6270 */
[----:B------:R-:W-:Y:S01]  /*12ee0*/  @!P4 IMAD.MOV R32, RZ, RZ, -R32 ;  /* 0x000000ffff20c224 */ /* 0x000fe200078e0a20 */
[----:B------:R-:W-:Y:S01]  /*12ef0*/  IABS R54, R20 ;  /* 0x0000001400367213 */ /* 0x000fe20000000000 */
[----:B------:R4:W-:Y:S01]  /*12f00*/  STL [R1+0x58b4], R14 ;  /* 0x0058b40e01007387 */ /* 0x0009e20000100800 */
[----:B------:R-:W-:Y:S01]  /*12f10*/  ISETP.GE.AND P4, PT, R20, RZ, PT ;  /* 0x000000ff1400720c */ /* 0x000fe20003f86270 */
[----:B------:R-:W-:Y:S02]  /*12f20*/  IMAD.MOV R5, RZ, RZ, -R5 ;  /* 0x000000ffff057224 */ /* 0x000fe400078e0a05 */
[----:B------:R-:W5:Y:S02]  /*12f30*/  LDL.LU R20, [R1+0x538] ;  /* 0x0005380001147983 */ /* 0x000f640000300800 */
[C---:B------:R-:W-:Y:S02]  /*12f40*/  IMAD R39, R0.reuse, R5, R39 ;  /* 0x0000000500277224 */ /* 0x040fe400078e0227 */
[----:B------:R-:W-:Y:S01]  /*12f50*/  @!P0 IMAD.IADD R19, R19, 0x1, -R0 ;  /* 0x0000000113138824 */ /* 0x000fe200078e0a00 */
[----:B------:R-:W4:Y:S02]  /*12f60*/  LDL.LU R23, [R1+0x53c] ;  /* 0x00053c0001177983 */ /* 0x000f240000300800 */
[----:B------:R-:W-:-:S02]  /*12f70*/  ISETP.GT.U32.AND P0, PT, R0, R39, PT ;  /* 0x000000270000720c */ /* 0x000fc40003f04070 */
[----:B------:R-:W4:Y:S04]  /*12f80*/  LDL.LU R15, [R1+0x540] ;  /* 0x00054000010f7983 */ /* 0x000f280000300800 */
[----:B------:R-:W4:Y:S07]  /*12f90*/  LDL.LU R60, [R1+0x544] ;  /* 0x00054400013c7983 */ /* 0x000f2e0000300800 */
[----:B------:R-:W-:Y:S01]  /*12fa0*/  @!P0 IMAD.IADD R39, R39, 0x1, -R0 ;  /* 0x0000000127278824 */ /* 0x000fe200078e0a00 */
[----:B------:R-:W-:-:S02]  /*12fb0*/  ISETP.GT.U32.AND P0, PT, R0, R10, PT ;  /* 0x0000000a0000720c */ /* 0x000fc40003f04070 */
[----:B------:R-:W-:-:S11]  /*12fc0*/  IABS R31, R27 ;  /* 0x0000001b001f7213 */ /* 0x000fd60000000000 */
[----:B------:R-:W-:-:S04]  /*12fd0*/  @!P0 IMAD.IADD R10, R10, 0x1, -R0 ;  /* 0x000000010a0a8824 */ /* 0x000fc800078e0a00 */
[----:B------:R-:W-:Y:S01]  /*12fe0*/  @!P1 IMAD.MOV R10, RZ, RZ, -R10 ;  /* 0x000000ffff0a9224 */ /* 0x000fe200078e0a0a */
[----:B------:R-:W-:Y:S02]  /*12ff0*/  ISETP.GE.AND P1, PT, R27, RZ, PT ;  /* 0x000000ff1b00720c */ /* 0x000fe40003f26270 */
[----:B------:R-:W4:Y:S04]  /*13000*/  LDL.LU R27, [R1+0x548] ;  /* 0x00054800011b7983 */ /* 0x000f280000300800 */
[----:B------:R-:W4:Y:S04]  /*13010*/  LDL.LU R59, [R1+0x54c] ;  /* 0x00054c00013b7983 */ /* 0x000f280000300800 */
[----:B------:R-:W4:Y:S04]  /*13020*/  LDL.LU R58, [R1+0x550] ;  /* 0x00055000013a7983 */ /* 0x000f280000300800 */
[----:B------:R-:W4:Y:S04]  /*13030*/  LDL.LU R7, [R1+0x554] ;  /* 0x0005540001077983 */ /* 0x000f280000300800 */
[----:B0-----:R-:W4:Y:S04]  /*13040*/  LDL.LU R41, [R1+0x558] ;  /* 0x0005580001297983 */ /* 0x001f280000300800 */
[----:B------:R-:W4:Y:S04]  /*13050*/  LDL.LU R38, [R1+0x55c] ;  /* 0x00055c0001267983 */ /* 0x000f280000300800 */
[----:B------:R-:W4:Y:S04]  /*13060*/  LDL.LU R35, [R1+0x560] ;  /* 0x0005600001237983 */ /* 0x000f280000300800 */
[----:B------:R-:W4:Y:S04]  /*13070*/  LDL.LU R33, [R1+0x564] ;  /* 0x0005640001217983 */ /* 0x000f280000300800 */
[----:B------:R-:W4:Y:S04]  /*13080*/  LDL.LU R29, [R1+0x568] ;  /* 0x00056800011d7983 */ /* 0x000f280000300800 */
[----:B------:R-:W4:Y:S04]  /*13090*/  LDL.LU R28, [R1+0x56c] ;  /* 0x00056c00011c7983 */ /* 0x000f280000300800 */
[----:B------:R-:W4:Y:S04]  /*130a0*/  LDL.LU R25, [R1+0x570] ;  /* 0x0005700001197983 */ /* 0x000f280000300800 */
[----:B------:R-:W4:Y:S04]  /*130b0*/  LDL.LU R24, [R1+0x574] ;  /* 0x0005740001187983 */ /* 0x000f280000300800 */
[----:B------:R-:W4:Y:S04]  /*130c0*/  LDL.LU R61, [R1+0x578] ;  /* 0x00057800013d7983 */ /* 0x000f280000300800 */
[----:B-1----:R-:W4:Y:S01]  /*130d0*/  LDL.LU R52, [R1+0x57c] ;  /* 0x00057c0001347983 */ /* 0x002f220000300800 */
[----:B------:R-:W-:Y:S01]  /*130e0*/  IMAD.HI.U32 R6, R4, R54, RZ ;  /* 0x0000003604067227 */ /* 0x000fe200078e00ff */
[----:B------:R-:W-:-:S03]  /*130f0*/  IABS R17, R49 ;  /* 0x0000003100117213 */ /* 0x000fc60000000000 */
[----:B------:R-:W-:Y:S01]  /*13100*/  @!P6 IMAD.MOV R19, RZ, RZ, -R19 ;  /* 0x000000ffff13e224 */ /* 0x000fe200078e0a13 */
[----:B------:R-:W-:Y:S01]  /*13110*/  ISETP.GT.U32.AND P3, PT, R0, R39, PT ;  /* 0x000000270000720c */ /* 0x000fe20003f64070 */
[----:B------:R-:W-:Y:S01]  /*13120*/  IMAD.MOV R6, RZ, RZ, -R6 ;  /* 0x000000ffff067224 */ /* 0x000fe200078e0a06 */
[----:B------:R-:W4:Y:S01]  /*13130*/  LDL.LU R47, [R1+0xb8] ;  /* 0x0000b800012f7983 */ /* 0x000f220000300800 */
[----:B------:R-:W-:-:S03]  /*13140*/  IMAD.HI.U32 R5, R4, R17, RZ ;  /* 0x0000001104057227 */ /* 0x000fc600078e00ff */
[----:B------:R-:W4:Y:S01]  /*13150*/  LDL.LU R44, [R1+0xb4] ;  /* 0x0000b400012c7983 */ /* 0x000f220000300800 */
[----:B------:R-:W-:Y:S02]  /*13160*/  IMAD R54, R0, R6, R54 ;  /* 0x0000000600367224 */ /* 0x000fe400078e0236 */
[----:B------:R-:W-:-:S03]  /*13170*/  IMAD.MOV R5, RZ, RZ, -R5 ;  /* 0x000000ffff057224 */ /* 0x000fc600078e0a05 */
[C---:B------:R-:W-:Y:S01]  /*13180*/  ISETP.GT.U32.AND P6, PT, R0.reuse, R54, PT ;  /* 0x000000360000720c */ /* 0x040fe20003fc4070 */
[----:B------:R-:W-:Y:S02]  /*13190*/  IMAD R17, R0, R5, R17 ;  /* 0x0000000500117224 */ /* 0x000fe400078e0211 */
[----:B------:R-:W-:-:S03]  /*131a0*/  IMAD.HI.U32 R5, R4, R31, RZ ;  /* 0x0000001f04057227 */ /* 0x000fc600078e00ff */
[C---:B------:R-:W-:Y:S01]  /*131b0*/  ISETP.GT.U32.AND P0, PT, R0.reuse, R17, PT ;  /* 0x000000110000720c */ /* 0x040fe20003f04070 */
[----:B------:R-:W-:Y:S02]  /*131c0*/  IMAD.MOV R5, RZ, RZ, -R5 ;  /* 0x000000ffff057224 */ /* 0x000fe400078e0a05 */
[--C-:B------:R-:W-:Y:S02]  /*131d0*/  @!P3 IMAD.IADD R39, R39, 0x1, -R0.reuse ;  /* 0x000000012727b824 */ /* 0x100fe400078e0a00 */
[----:B------:R-:W-:Y:S02]  /*131e0*/  IMAD R31, R0, R5, R31 ;  /* 0x00000005001f7224 */ /* 0x000fe400078e021f */
[----:B------:R-:W-:Y:S01]  /*131f0*/  @!P6 IMAD.IADD R54, R54, 0x1, -R0 ;  /* 0x000000013636e824 */ /* 0x000fe200078e0a00 */
[----:B------:R-:W-:Y:S01]  /*13200*/  ISETP.GE.AND P3, PT, R49, RZ, PT ;  /* 0x000000ff3100720c */ /* 0x000fe20003f66270 */
[----:B------:R-:W-:Y:S01]  /*13210*/  @!P5 IMAD.MOV R39, RZ, RZ, -R39 ;  /* 0x000000ffff27d224 */ /* 0x000fe200078e0a27 */
[----:B------:R-:W-:-:S02]  /*13220*/  ISETP.GT.U32.AND P5, PT, R0, R31, PT ;  /* 0x0000001f0000720c */ /* 0x000fc40003fa4070 */
[----:B------:R-:W-:Y:S01]  /*13230*/  ISETP.GT.U32.AND P6, PT, R0, R54, PT ;  /* 0x000000360000720c */ /* 0x000fe20003fc4070 */
[----:B------:R-:W-:-:S05]  /*13240*/  @!P0 IMAD.IADD R17, R17, 0x1, -R0 ;  /* 0x0000000111118824 */ /* 0x000fca00078e0a00 */
[----:B------:R-:W-:-:S05]  /*13250*/  ISETP.GT.U32.AND P0, PT, R0, R17, PT ;  /* 0x000000110000720c */ /* 0x000fca0003f04070 */
[--C-:B------:R-:W-:Y:S02]  /*13260*/  @!P5 IMAD.IADD R31, R31, 0x1, -R0.reuse ;  /* 0x000000011f1fd824 */ /* 0x100fe400078e0a00 */
[----:B------:R-:W-:-:S04]  /*13270*/  @!P6 IMAD.IADD R54, R54, 0x1, -R0 ;  /* 0x000000013636e824 */ /* 0x000fc800078e0a00 */
[----:B------:R-:W-:Y:S01]  /*13280*/  @!P4 IMAD.MOV R54, RZ, RZ, -R54 ;  /* 0x000000ffff36c224 */ /* 0x000fe200078e0a36 */
[----:B------:R-:W-:Y:S01]  /*13290*/  ISETP.GT.U32.AND P4, PT, R0, R31, PT ;  /* 0x0000001f0000720c */ /* 0x000fe20003f84070 */
[----:B------:R-:W-:-:S04]  /*132a0*/  @!P0 IMAD.IADD R17, R17, 0x1, -R0 ;  /* 0x0000000111118824 */ /* 0x000fc800078e0a00 */
[----:B------:R-:W-:-:S08]  /*132b0*/  @!P3 IMAD.MOV R17, RZ, RZ, -R17 ;  /* 0x000000ffff11b224 */ /* 0x000fd000078e0a11 */
[----:B------:R-:W-:-:S04]  /*132c0*/  @!P4 IMAD.IADD R31, R31, 0x1, -R0 ;  /* 0x000000011f1fc824 */ /* 0x000fc800078e0a00 */
[----:B------:R-:W-:Y:S01]  /*132d0*/  @!P1 IMAD.MOV R31, RZ, RZ, -R31 ;  /* 0x000000ffff1f9224 */ /* 0x000fe200078e0a1f */
[----:B--2---:R-:W-:-:S05]  /*132e0*/  IABS R49, R53 ;  /* 0x0000003500317213 */ /* 0x004fca0000000000 */
[----:B------:R-:W-:Y:S01]  /*132f0*/  IMAD.HI.U32 R5, R4, R49, RZ ;  /* 0x0000003104057227 */ /* 0x000fe200078e00ff */
[----:B---3--:R-:W-:-:S03]  /*13300*/  IABS R56, R55 ;  /* 0x0000003700387213 */ /* 0x008fc60000000000 */
[----:B------:R-:W-:Y:S01]  /*13310*/  IMAD.MOV R5, RZ, RZ, -R5 ;  /* 0x000000ffff057224 */ /* 0x000fe200078e0a05 */
[----:B------:R-:W-:-:S03]  /*13320*/  ISETP.GE.AND P6, PT, R53, RZ, PT ;  /* 0x000000ff3500720c */ /* 0x000fc60003fc6270 */
[----:B------:R-:W-:Y:S01]  /*13330*/  IMAD R49, R0, R5, R49 ;  /* 0x0000000500317224 */ /* 0x000fe200078e0231 */
[----:B-----5:R-:W-:Y:S01]  /*13340*/  IABS R53, R20 ;  /* 0x0000001400357213 */ /* 0x020fe20000000000 */
[----:B------:R-:W-:-:S04]  /*13350*/  IMAD.HI.U32 R5, R4, R56, RZ ;  /* 0x0000003804057227 */ /* 0x000fc800078e00ff */
[----:B------:R-:W-:Y:S02]  /*13360*/  IMAD.MOV R5, RZ, RZ, -R5 ;  /* 0x000000ffff057224 */ /* 0x000fe400078e0a05 */
[----:B------:R-:W-:Y:S01]  /*13370*/  IMAD.HI.U32 R6, R4, R53, RZ ;  /* 0x0000003504067227 */ /* 0x000fe200078e00ff */
[----:B------:R-:W-:-:S03]  /*13380*/  ISETP.GT.U32.AND P0, PT, R0, R49, PT ;  /* 0x000000310000720c */ /* 0x000fc60003f04070 */
[C---:B------:R-:W-:Y:S02]  /*13390*/  IMAD R56, R0.reuse, R5, R56 ;  /* 0x0000000500387224 */ /* 0x040fe400078e0238 */
[----:B------:R-:W-:Y:S01]  /*133a0*/  IMAD.MOV R6, RZ, RZ, -R6 ;  /* 0x000000ffff067224 */ /* 0x000fe200078e0a06 */
[----:B----4-:R-:W-:Y:S02]  /*133b0*/  IABS R9, R23 ;  /* 0x0000001700097213 */ /* 0x010fe40000000000 */
[C---:B------:R-:W-:Y:S01]  /*133c0*/  ISETP.GT.U32.AND P3, PT, R0.reuse, R56, PT ;  /* 0x000000380000720c */ /* 0x040fe20003f64070 */
[----:B------:R-:W-:Y:S02]  /*133d0*/  IMAD R53, R0, R6, R53 ;  /* 0x0000000600357224 */ /* 0x000fe400078e0235 */
[----:B------:R-:W-:-:S03]  /*133e0*/  IMAD.HI.U32 R5, R4, R9, RZ ;  /* 0x0000000904057227 */ /* 0x000fc600078e00ff */
[----:B------:R-:W-:Y:S01]  /*133f0*/  ISETP.GT.U32.AND P4, PT, R0, R53, PT ;  /* 0x000000350000720c */ /* 0x000fe20003f84070 */
[----:B------:R-:W-:Y:S01]  /*13400*/  @!P0 IMAD.IADD R49, R49, 0x1, -R0 ;  /* 0x0000000131318824 */ /* 0x000fe200078e0a00 */
[----:B------:R-:W-:Y:S01]  /*13410*/  IABS R34, R15 ;  /* 0x0000000f00227213 */ /* 0x000fe20000000000 */
[----:B------:R-:W-:-:S03]  /*13420*/  IMAD.MOV R5, RZ, RZ, -R5 ;  /* 0x000000ffff057224 */ /* 0x000fc600078e0a05 */
[----:B------:R-:W-:Y:S01]  /*13430*/  ISETP.GT.U32.AND P0, PT, R0, R49, PT ;  /* 0x000000310000720c */ /* 0x000fe20003f04070 */
[----:B------:R-:W-:Y:S02]  /*13440*/  @!P3 IMAD.IADD R56, R56, 0x1, -R0 ;  /* 0x000000013838b824 */ /* 0x000fe400078e0a00 */
[----:B------:R-:W-:Y:S02]  /*13450*/  IMAD R9, R0, R5, R9 ;  /* 0x0000000500097224 */ /* 0x000fe400078e0209 */
[----:B------:R-:W-:Y:S01]  /*13460*/  IMAD.HI.U32 R5, R4, R34, RZ ;  /* 0x0000002204057227 */ /* 0x000fe200078e00ff */
[----:B------:R-:W-:-:S03]  /*13470*/  ISETP.GE.AND P5, PT, R55, RZ, PT ;  /* 0x000000ff3700720c */ /* 0x000fc60003fa6270 */
[----:B------:R-:W-:Y:S01]  /*13480*/  @!P4 IMAD.IADD R53, R53, 0x1, -R0 ;  /* 0x000000013535c824 */ /* 0x000fe200078e0a00 */
[----:B------:R-:W-:Y:S01]  /*13490*/  ISETP.GT.U32.AND P4, PT, R0, R56, PT ;  /* 0x000000380000720c */ /* 0x000fe20003f84070 */
[----:B------:R-:W-:Y:S01]  /*134a0*/  IMAD.MOV R5, RZ, RZ, -R5 ;  /* 0x000000ffff057224 */ /* 0x000fe200078e0a05 */
[----:B------:R-:W-:-:S03]  /*134b0*/  IABS R55, R60 ;  /* 0x0000003c00377213 */ /* 0x000fc60000000000 */
[----:B------:R-:W-:Y:S02]  /*134c0*/  IMAD R34, R0, R5, R34 ;  /* 0x0000000500227224 */ /* 0x000fe400078e0222 */
[----:B------:R-:W-:Y:S01]  /*134d0*/  IMAD.HI.U32 R5, R4, R55, RZ ;  /* 0x0000003704057227 */ /* 0x000fe200078e00ff */
[----:B------:R-:W-:-:S03]  /*134e0*/  IABS R37, R27 ;  /* 0x0000001b00257213 */ /* 0x000fc60000000000 */
[--C-:B------:R-:W-:Y:S01]  /*134f0*/  @!P0 IMAD.IADD R49, R49, 0x1, -R0.reuse ;  /* 0x0000000131318824 */ /* 0x100fe200078e0a00 */
[----:B------:R-:W-:Y:S01]  /*13500*/  ISETP.GT.U32.AND P0, PT, R0, R9, PT ;  /* 0x000000090000720c */ /* 0x000fe20003f04070 */
[----:B------:R-:W-:Y:S02]  /*13510*/  IMAD.MOV R5, RZ, RZ, -R5 ;  /* 0x000000ffff057224 */ /* 0x000fe400078e0a05 */
[----:B------:R-:W-:Y:S01]  /*13520*/  @!P4 IMAD.IADD R56, R56, 0x1, -R0 ;  /* 0x000000013838c824 */ /* 0x000fe200078e0a00 */
[C---:B------:R-:W-:Y:S01]  /*13530*/  ISETP.GT.U32.AND P4, PT, R0.reuse, R34, PT ;  /* 0x000000220000720c */ /* 0x040fe20003f84070 */
[----:B------:R-:W-:Y:S02]  /*13540*/  IMAD R55, R0, R5, R55 ;  /* 0x0000000500377224 */ /* 0x000fe400078e0237 */
[----:B------:R-:W-:-:S04]  /*13550*/  IMAD.HI.U32 R5, R4, R37, RZ ;  /* 0x0000002504057227 */ /* 0x000fc800078e00ff */
[----:B------:R-:W-:Y:S02]  /*13560*/  IMAD.MOV R5, RZ, RZ, -R5 ;  /* 0x000000ffff057224 */ /* 0x000fe400078e0a05 */
[--C-:B------:R-:W-:Y:S02]  /*13570*/  @!P0 IMAD.IADD R9, R9, 0x1, -R0.reuse ;  /* 0x0000000109098824 */ /* 0x100fe400078e0a00 */
[C---:B------:R-:W-:Y:S01]  /*13580*/  IMAD R37, R0.reuse, R5, R37 ;  /* 0x0000000500257224 */ /* 0x040fe200078e0225 */
[----:B------:R-:W-:Y:S01]  /*13590*/  ISETP.GT.U32.AND P1, PT, R0, R53, PT ;  /* 0x000000350000720c */ /* 0x000fe20003f24070 */
[----:B------:R-:W-:Y:S01]  /*135a0*/  @!P4 IMAD.IADD R34, R34, 0x1, -R0 ;  /* 0x000000012222c824 */ /* 0x000fe200078e0a00 */
[C---:B------:R-:W-:Y:S02]  /*135b0*/  ISETP.GT.U32.AND P0, PT, R0.reuse, R9, PT ;  /* 0x000000090000720c */ /* 0x040fe40003f04070 */
[----:B------:R-:W-:Y:S02]  /*135c0*/  ISETP.GT.U32.AND P4, PT, R0, R37, PT ;  /* 0x000000250000720c */ /* 0x000fe40003f84070 */
[----:B------:R-:W-:-:S02]  /*135d0*/  ISETP.GE.AND P3, PT, R20, RZ, PT ;  /* 0x000000ff1400720c */ /* 0x000fc40003f66270 */
[----:B------:R-:W-:-:S05]  /*135e0*/  IABS R20, R58 ;  /* 0x0000003a00147213 */ /* 0x000fca0000000000 */
[----:B------:R-:W-:-:S04]  /*135f0*/  IMAD.HI.U32 R5, R4, R20, RZ ;  /* 0x0000001404057227 */ /* 0x000fc800078e00ff */
[--C-:B------:R-:W-:Y:S01]  /*13600*/  @!P0 IMAD.IADD R9, R9, 0x1, -R0.reuse ;  /* 0x0000000109098824 */ /* 0x100fe200078e0a00 */
[----:B------:R-:W-:Y:S01]  /*13610*/  ISETP.GE.AND P0, PT, R23, RZ, PT ;  /* 0x000000ff1700720c */ /* 0x000fe20003f06270 */
[--C-:B------:R-:W-:Y:S01]  /*13620*/  @!P1 IMAD.IADD R53, R53, 0x1, -R0.reuse ;  /* 0x0000000135359824 */ /* 0x100fe200078e0a00 */
[C---:B------:R-:W-:Y:S01]  /*13630*/  ISETP.GT.U32.AND P1, PT, R0.reuse, R55, PT ;  /* 0x000000370000720c */ /* 0x040fe20003f24070 */
[----:B------:R-:W-:Y:S01]  /*13640*/  @!P4 IMAD.IADD R37, R37, 0x1, -R0 ;  /* 0x000000012525c824 */ /* 0x000fe200078e0a00 */
[----:B------:R-:W-:Y:S01]  /*13650*/  IABS R23, R7 ;  /* 0x0000000700177213 */ /* 0x000fe20000000000 */
[----:B------:R-:W-:Y:S01]  /*13660*/  IMAD.MOV R5, RZ, RZ, -R5 ;  /* 0x000000ffff057224 */ /* 0x000fe200078e0a05 */
[C---:B------:R-:W-:Y:S01]  /*13670*/  ISETP.GT.U32.AND P4, PT, R0.reuse, R34, PT ;  /* 0x000000220000720c */ /* 0x040fe20003f84070 */
[----:B------:R-:W-:Y:S01]  /*13680*/  @!P6 IMAD.MOV R49, RZ, RZ, -R49 ;  /* 0x000000ffff31e224 */ /* 0x000fe200078e0a31 */
[C---:B------:R-:W-:Y:S01]  /*13690*/  ISETP.GT.U32.AND P6, PT, R0.reuse, R37, PT ;  /* 0x000000250000720c */ /* 0x040fe20003fc4070 */
[----:B------:R-:W-:-:S02]  /*136a0*/  IMAD R20, R0, R5, R20 ;  /* 0x0000000500147224 */ /* 0x000fc400078e0214 */
[----:B------:R-:W-:-:S04]  /*136b0*/  IMAD.HI.U32 R5, R4, R23, RZ ;  /* 0x0000001704057227 */ /* 0x000fc800078e00ff */
[----:B------:R-:W-:Y:S02]  /*136c0*/  IMAD.MOV R5, RZ, RZ, -R5 ;  /* 0x000000ffff057224 */ /* 0x000fe400078e0a05 */
[--C-:B------:R-:W-:Y:S02]  /*136d0*/  @!P1 IMAD.IADD R55, R55, 0x1, -R0.reuse ;  /* 0x0000000137379824 */ /* 0x100fe400078e0a00 */
[----:B------:R-:W-:Y:S02]  /*136e0*/  IMAD R23, R0, R5, R23 ;  /* 0x0000000500177224 */ /* 0x000fe400078e0217 */
[----:B------:R-:W-:Y:S01]  /*136f0*/  @!P4 IMAD.IADD R34, R34, 0x1, -R0 ;  /* 0x000000012222c824 */ /* 0x000fe200078e0a00 */
[C---:B------:R-:W-:Y:S01]  /*13700*/  ISETP.GT.U32.AND P4, PT, R0.reuse, R20, PT ;  /* 0x000000140000720c */ /* 0x040fe20003f84070 */
[----:B------:R-:W-:Y:S01]  /*13710*/  @!P5 IMAD.MOV R56, RZ, RZ, -R56 ;  /* 0x000000ffff38d224 */ /* 0x000fe200078e0a38 */
[C---:B------:R-:W-:Y:S01]  /*13720*/  ISETP.GT.U32.AND P5, PT, R0.reuse, R55, PT ;  /* 0x000000370000720c */ /* 0x040fe20003fa4070 */
[----:B------:R-:W-:Y:S01]  /*13730*/  @!P6 IMAD.IADD R37, R37, 0x1, -R0 ;  /* 0x000000012525e824 */ /* 0x000fe200078e0a00 */
[----:B------:R-:W-:-:S02]  /*13740*/  ISETP.GT.U32.AND P6, PT, R0, R23, PT ;  /* 0x000000170000720c */ /* 0x000fc40003fc4070 */
[----:B------:R-:W-:Y:S02]  /*13750*/  IABS R45, R59 ;  /* 0x0000003b002d7213 */ /* 0x000fe40000000000 */
[----:B------:R-:W-:-:S03]  /*13760*/  ISETP.GE.AND P1, PT, R15, RZ, PT ;  /* 0x000000ff0f00720c */ /* 0x000fc60003f26270 */
[----:B------:R-:W-:Y:S01]  /*13770*/  IMAD.HI.U32 R6, R4, R45, RZ ;  /* 0x0000002d04067227 */ /* 0x000fe200078e00ff */
[----:B------:R-:W-:-:S03]  /*13780*/  IABS R15, R41 ;  /* 0x00000029000f7213 */ /* 0x000fc60000000000 */
[----:B------:R-:W-:Y:S02]  /*13790*/  @!P4 IMAD.IADD R20, R20, 0x1, -R0 ;  /* 0x000000011414c824 */ /* 0x000fe400078e0a00 */
[----:B------:R-:W-:Y:S02]  /*137a0*/  IMAD.MOV R6, RZ, RZ, -R6 ;  /* 0x000000ffff067224 */ /* 0x000fe400078e0a06 */
[--C-:B------:R-:W-:Y:S01]  /*137b0*/  @!P5 IMAD.IADD R55, R55, 0x1, -R0.reuse ;  /* 0x000000013737d824 */ /* 0x100fe200078e0a00 */
[----:B------:R-:W-:Y:S01]  /*137c0*/  ISETP.GE.AND P5, PT, R27, RZ, PT ;  /* 0x000000ff1b00720c */ /* 0x000fe20003fa6270 */
[----:B------:R-:W-:Y:S01]  /*137d0*/  @!P6 IMAD.IADD R23, R23, 0x1, -R0 ;  /* 0x000000011717e824 */ /* 0x000fe200078e0a00 */
[C---:B------:R-:W-:Y:S01]  /*137e0*/  ISETP.GT.U32.AND P6, PT, R0.reuse, R20, PT ;  /* 0x000000140000720c */ /* 0x040fe20003fc4070 */
[----:B------:R-:W-:Y:S01]  /*137f0*/  IMAD R45, R0, R6, R45 ;  /* 0x00000006002d7224 */ /* 0x000fe200078e022d */
[----:B------:R-:W-:Y:S01]  /*13800*/  IABS R27, R38 ;  /* 0x00000026001b7213 */ /* 0x000fe20000000000 */
[----:B------:R-:W-:-:S04]  /*13810*/  IMAD.HI.U32 R6, R4, R15, RZ ;  /* 0x0000000f04067227 */ /* 0x000fc800078e00ff */
[----:B------:R-:W-:Y:S01]  /*13820*/  @!P3 IMAD.MOV R53, RZ, RZ, -R53 ;  /* 0x000000ffff35b224 */ /* 0x000fe200078e0a35 */
[----:B------:R-:W-:Y:S01]  /*13830*/  ISETP.GT.U32.AND P3, PT, R0, R45, PT ;  /* 0x0000002d0000720c */ /* 0x000fe20003f64070 */
[----:B------:R-:W-:Y:S02]  /*13840*/  IMAD.MOV R6, RZ, RZ, -R6 ;  /* 0x000000ffff067224 */ /* 0x000fe400078e0a06 */
[----:B------:R-:W-:-:S04]  /*13850*/  IMAD.HI.U32 R5, R4, R27, RZ ;  /* 0x0000001b04057227 */ /* 0x000fc800078e00ff */
[----:B------:R-:W-:Y:S01]  /*13860*/  @!P0 IMAD.MOV R9, RZ, RZ, -R9 ;  /* 0x000000ffff098224 */ /* 0x000fe200078e0a09 */
[----:B------:R-:W-:Y:S01]  /*13870*/  ISETP.GE.AND P0, PT, R60, RZ, PT ;  /* 0x000000ff3c00720c */ /* 0x000fe20003f06270 */
[----:B------:R-:W-:Y:S01]  /*13880*/  IMAD R15, R0, R6, R15 ;  /* 0x00000006000f7224 */ /* 0x000fe200078e020f */
[----:B------:R-:W-:Y:S01]  /*13890*/  IABS R60, R35 ;  /* 0x00000023003c7213 */ /* 0x000fe20000000000 */
[----:B------:R-:W-:Y:S02]  /*138a0*/  IMAD.MOV R5, RZ, RZ, -R5 ;  /* 0x000000ffff057224 */ /* 0x000fe400078e0a05 */
[----:B------:R-:W-:Y:S01]  /*138b0*/  @!P6 IMAD.IADD R20, R20, 0x1, -R0 ;  /* 0x000000011414e824 */ /* 0x000fe200078e0a00 */
[C---:B------:R-:W-:Y:S01]  /*138c0*/  ISETP.GT.U32.AND P6, PT, R0.reuse, R15, PT ;  /* 0x0000000f0000720c */ /* 0x040fe20003fc4070 */
[----:B------:R-:W-:Y:S02]  /*138d0*/  IMAD R27, R0, R5, R27 ;  /* 0x00000005001b7224 */ /* 0x000fe400078e021b */
[----:B------:R-:W-:-:S04]  /*138e0*/  IMAD.HI.U32 R5, R4, R60, RZ ;  /* 0x0000003c04057227 */ /* 0x000fc800078e00ff */
[----:B------:R-:W-:Y:S02]  /*138f0*/  @!P3 IMAD.IADD R45, R45, 0x1, -R0 ;  /* 0x000000012d2db824 */ /* 0x000fe400078e0a00 */
[----:B------:R-:W-:Y:S01]  /*13900*/  IMAD.MOV R5, RZ, RZ, -R5 ;  /* 0x000000ffff057224 */ /* 0x000fe200078e0a05 */
[----:B------:R-:W-:Y:S01]  /*13910*/  ISETP.GE.AND P3, PT, R59, RZ, PT ;  /* 0x000000ff3b00720c */ /* 0x000fe20003f66270 */
[----:B------:R-:W-:Y:S01]  /*13920*/  @!P1 IMAD.MOV R34, RZ, RZ, -R34 ;  /* 0x000000ffff229224 */ /* 0x000fe200078e0a22 */
[C---:B------:R-:W-:Y:S01]  /*13930*/  ISETP.GT.U32.AND P4, PT, R0.reuse, R45, PT ;  /* 0x0000002d0000720c */ /* 0x040fe20003f84070 */
[C---:B------:R-:W-:Y:S01]  /*13940*/  IMAD R60, R0.reuse, R5, R60 ;  /* 0x00000005003c7224 */ /* 0x040fe200078e023c */
[----:B------:R-:W-:Y:S02]  /*13950*/  IABS R59, R33 ;  /* 0x00000021003b7213 */ /* 0x000fe40000000000 */
[C---:B------:R-:W-:Y:S01]  /*13960*/  ISETP.GT.U32.AND P1, PT, R0.reuse, R23, PT ;  /* 0x000000170000720c */ /* 0x040fe20003f24070 */
[----:B------:R-:W-:Y:S01]  /*13970*/  @!P6 IMAD.IADD R15, R15, 0x1, -R0 ;  /* 0x000000010f0fe824 */ /* 0x000fe200078e0a00 */
[----:B------:R-:W-:Y:S01]  /*13980*/  ISETP.GT.U32.AND P6, PT, R0, R60, PT ;  /* 0x0000003c0000720c */ /* 0x000fe20003fc4070 */
[----:B------:R-:W-:-:S04]  /*13990*/  IMAD.HI.U32 R5, R4, R59, RZ ;  /* 0x0000003b04057227 */ /* 0x000fc800078e00ff */
[----:B------:R-:W-:Y:S02]  /*139a0*/  IMAD.MOV R5, RZ, RZ, -R5 ;  /* 0x000000ffff057224 */ /* 0x000fe400078e0a05 */
[--C-:B------:R-:W-:Y:S01]  /*139b0*/  @!P4 IMAD.IADD R45, R45, 0x1, -R0.reuse ;  /* 0x000000012d2dc824 */ /* 0x100fe200078e0a00 */
[----:B------:R-:W-:Y:S01]  /*139c0*/  ISETP.GE.AND P4, PT, R58, RZ, PT ;  /* 0x000000ff3a00720c */ /* 0x000fe20003f86270 */
[C---:B------:R-:W-:Y:S01]  /*139d0*/  IMAD R59, R0.reuse, R5, R59 ;  /* 0x00000005003b7224 */ /* 0x040fe200078e023b */
[----:B------:R-:W-:Y:S01]  /*139e0*/  IABS R58, R29 ;  /* 0x0000001d003a7213 */ /* 0x000fe20000000000 */
[--C-:B------:R-:W-:Y:S01]  /*139f0*/  @!P1 IMAD.IADD R23, R23, 0x1, -R0.reuse ;  /* 0x0000000117179824 */ /* 0x100fe200078e0a00 */
[----:B------:R-:W-:Y:S01]  /*13a00*/  ISETP.GT.U32.AND P1, PT, R0, R27, PT ;  /* 0x0000001b0000720c */ /* 0x000fe20003f24070 */
[----:B------:R-:W-:Y:S01]  /*13a10*/  @!P6 IMAD.IADD R60, R60, 0x1, -R0 ;  /* 0x000000013c3ce824 */ /* 0x000fe200078e0a00 */
[----:B------:R-:W-:Y:S01]  /*13a20*/  ISETP.GT.U32.AND P6, PT, R0, R59, PT ;  /* 0x0000003b0000720c */ /* 0x000fe20003fc4070 */
[----:B------:R-:W-:Y:S01]  /*13a30*/  IMAD.HI.U32 R6, R4, R58, RZ ;  /* 0x0000003a04067227 */ /* 0x000fe200078e00ff */
[----:B------:R-:W-:-:S03]  /*13a40*/  IABS R8, R28 ;  /* 0x0000001c00087213 */ /* 0x000fc60000000000 */
[----:B------:R-:W-:-:S04]  /*13a50*/  IMAD.MOV R6, RZ, RZ, -R6 ;  /* 0x000000ffff067224 */ /* 0x000fc800078e0a06 */
[----:B------:R-:W-:Y:S02]  /*13a60*/  IMAD R58, R0, R6, R58 ;  /* 0x00000006003a7224 */ /* 0x000fe400078e023a */
[----:B------:R-:W-:Y:S01]  /*13a70*/  @!P1 IMAD.IADD R27, R27, 0x1, -R0 ;  /* 0x000000011b1b9824 */ /* 0x000fe200078e0a00 */
[----:B------:R-:W-:Y:S01]  /*13a80*/  ISETP.GE.AND P1, PT, R7, RZ, PT ;  /* 0x000000ff0700720c */ /* 0x000fe20003f26270 */
[----:B------:R-:W-:Y:S01]  /*13a90*/  IMAD.HI.U32 R5, R4, R8, RZ ;  /* 0x0000000804057227 */ /* 0x000fe200078e00ff */
[----:B------:R-:W-:-:S03]  /*13aa0*/  IABS R7, R25 ;  /* 0x0000001900077213 */ /* 0x000fc60000000000 */
[----:B------:R-:W-:Y:S01]  /*13ab0*/  @!P6 IMAD.IADD R59, R59, 0x1, -R0 ;  /* 0x000000013b3be824 */ /* 0x000fe200078e0a00 */
[C---:B------:R-:W-:Y:S01]  /*13ac0*/  ISETP.GT.U32.AND P6, PT, R0.reuse, R58, PT ;  /* 0x0000003a0000720c */ /* 0x040fe20003fc4070 */
[----:B------:R-:W-:Y:S01]  /*13ad0*/  @!P0 IMAD.MOV R55, RZ, RZ, -R55 ;  /* 0x000000ffff378224 */ /* 0x000fe200078e0a37 */
[----:B------:R-:W-:Y:S01]  /*13ae0*/  IABS R11, R61 ;  /* 0x0000003d000b7213 */ /* 0x000fe20000000000 */
[----:B------:R-:W-:Y:S01]  /*13af0*/  IMAD.MOV R5, RZ, RZ, -R5 ;  /* 0x000000ffff057224 */ /* 0x000fe200078e0a05 */
[----:B------:R-:W-:Y:S01]  /*13b00*/  ISETP.GT.U32.AND P0, PT, R0, R15, PT ;  /* 0x0000000f0000720c */ /* 0x000fe20003f04070 */
[----:B------:R-:W-:Y:S01]  /*13b10*/  IMAD.HI.U32 R14, R4, R7, RZ ;  /* 0x00000007040e7227 */ /* 0x000fe200078e00ff */
[----:B------:R-:W-:-:S03]  /*13b20*/  IABS R6, R24 ;  /* 0x0000001800067213 */ /* 0x000fc60000000000 */
[C---:B------:R-:W-:Y:S02]  /*13b30*/  IMAD R8, R0.reuse, R5, R8 ;  /* 0x0000000500087224 */ /* 0x040fe400078e0208 */
[----:B------:R-:W-:Y:S02]  /*13b40*/  IMAD.MOV.U32 R5, RZ, RZ, R11 ;  /* 0x000000ffff057224 */ /* 0x000fe400078e000b */
[----:B------:R-:W-:Y:S02]  /*13b50*/  IMAD.MOV R14, RZ, RZ, -R14 ;  /* 0x000000ffff0e7224 */ /* 0x000fe400078e0a0e */
[----:B------:R-:W-:Y:S01]  /*13b60*/  @!P3 IMAD.MOV R45, RZ, RZ, -R45 ;  /* 0x000000ffff2db224 */ /* 0x000fe200078e0a2d */
[C---:B------:R-:W-:Y:S01]  /*13b70*/  ISETP.GT.U32.AND P3, PT, R0.reuse, R60, PT ;  /* 0x0000003c0000720c */ /* 0x040fe20003f64070 */
[----:B------:R-:W-:Y:S01]  /*13b80*/  @!P1 IMAD.MOV R23, RZ, RZ, -R23 ;  /* 0x000000ffff179224 */ /* 0x000fe200078e0a17 */
[----:B------:R-:W-:Y:S01]  /*13b90*/  ISETP.GT.U32.AND P1, PT, R0, R8, PT ;  /* 0x000000080000720c */ /* 0x000fe20003f24070 */
[----:B------:R-:W-:Y:S01]  /*13ba0*/  IMAD.HI.U32 R12, R4, R5, RZ ;  /* 0x00000005040c7227 */ /* 0x000fe200078e00ff */
[----:B------:R-:W-:-:S03]  /*13bb0*/  IABS R11, R52 ;  /* 0x00000034000b7213 */ /* 0x000fc60000000000 */
[C---:B------:R-:W-:Y:S02]  /*13bc0*/  IMAD R7, R0.reuse, R14, R7 ;  /* 0x0000000e00077224 */ /* 0x040fe400078e0207 */
[----:B------:R-:W-:Y:S01]  /*13bd0*/  @!P5 IMAD.MOV R37, RZ, RZ, -R37 ;  /* 0x000000ffff25d224 */ /* 0x000fe200078e0a25 */
[----:B------:R-:W-:Y:S01]  /*13be0*/  ISETP.GT.U32.AND P5, PT, R0, R27, PT ;  /* 0x0000001b0000720c */ /* 0x000fe20003fa4070 */
[----:B------:R-:W-:-:S04]  /*13bf0*/  IMAD.HI.U32 R13, R4, R6, RZ ;  /* 0x00000006040d7227 */ /* 0x000fc800078e00ff */
[----:B------:R-:W-:Y:S02]  /*13c00*/  @!P6 IMAD.IADD R58, R58, 0x1, -R0 ;  /* 0x000000013a3ae824 */ /* 0x000fe400078e0a00 */
[----:B------:R-:W-:Y:S02]  /*13c10*/  IMAD.MOV R12, RZ, RZ, -R12 ;  /* 0x000000ffff0c7224 */ /* 0x000fe400078e0a0c */
[----:B------:R-:W-:Y:S01]  /*13c20*/  @!P0 IMAD.IADD R15, R15, 0x1, -R0 ;  /* 0x000000010f0f8824 */ /* 0x000fe200078e0a00 */
[C---:B------:R-:W-:Y:S01]  /*13c30*/  ISETP.GT.U32.AND P0, PT, R0.reuse, R7, PT ;  /* 0x000000070000720c */ /* 0x040fe20003f04070 */
[----:B------:R-:W-:Y:S01]  /*13c40*/  IMAD.MOV R13, RZ, RZ, -R13 ;  /* 0x000000ffff0d7224 */ /* 0x000fe200078e0a0d */
[----:B------:R-:W-:Y:S01]  /*13c50*/  ISETP.GT.U32.AND P6, PT, R0, R58, PT ;  /* 0x0000003a0000720c */ /* 0x000fe20003fc4070 */
[----:B------:R-:W-:-:S04]  /*13c60*/  IMAD.HI.U32 R4, R4, R11, RZ ;  /* 0x0000000b04047227 */ /* 0x000fc800078e00ff */
[C---:B------:R-:W-:Y:S02]  /*13c70*/  IMAD R5, R0.reuse, R12, R5 ;  /* 0x0000000c00057224 */ /* 0x040fe400078e0205 */
[----:B------:R-:W-:Y:S02]  /*13c80*/  IMAD R6, R0, R13, R6 ;  /* 0x0000000d00067224 */ /* 0x000fe400078e0206 */
[----:B------:R-:W-:Y:S02]  /*13c90*/  IMAD.MOV R4, RZ, RZ, -R4 ;  /* 0x000000ffff047224 */ /* 0x000fe400078e0a04 */
[--C-:B------:R-:W-:Y:S01]  /*13ca0*/  @!P3 IMAD.IADD R60, R60, 0x1, -R0.reuse ;  /* 0x000000013c3cb824 */ /* 0x100fe200078e0a00 */
[----:B------:R-:W-:Y:S01]  /*13cb0*/  ISETP.GT.U32.AND P3, PT, R0, R5, PT ;  /* 0x000000050000720c */ /* 0x000fe20003f64070 */
[--C-:B------:R-:W-:Y:S01]  /*13cc0*/  @!P1 IMAD.IADD R8, R8, 0x1, -R0.reuse ;  /* 0x0000000108089824 */ /* 0x100fe200078e0a00 */
[----:B------:R-:W-:Y:S01]  /*13cd0*/  ISETP.GE.AND P1, PT, R38, RZ, PT ;  /* 0x000000ff2600720c */ /* 0x000fe20003f26270 */
[----:B------:R-:W-:Y:S01]  /*13ce0*/  @!P5 IMAD.IADD R27, R27, 0x1, -R0 ;  /* 0x000000011b1bd824 */ /* 0x000fe200078e0a00 */
[C---:B------:R-:W-:Y:S01]  /*13cf0*/  ISETP.GT.U32.AND P5, PT, R0.reuse, R6, PT ;  /* 0x000000060000720c */ /* 0x040fe20003fa4070 */
[----:B------:R-:W-:Y:S01]  /*13d00*/  @!P4 IMAD.MOV R20, RZ, RZ, -R20 ;  /* 0x000000ffff14c224 */ /* 0x000fe200078e0a14 */
[C---:B------:R-:W-:Y:S01]  /*13d10*/  ISETP.GT.U32.AND P4, PT, R0.reuse, R59, PT ;  /* 0x0000003b0000720c */ /* 0x040fe20003f84070 */
[----:B------:R-:W-:-:S02]  /*13d20*/  IMAD R4, R0, R4, R11 ;  /* 0x0000000400047224 */ /* 0x000fc400078e020b */
[--C-:B------:R-:W-:Y:S01]  /*13d30*/  @!P0 IMAD.IADD R7, R7, 0x1, -R0.reuse ;  /* 0x0000000107078824 */ /* 0x100fe200078e0a00 */
[----:B------:R-:W-:Y:S01]  /*13d40*/  ISETP.GE.AND P0, PT, R35, RZ, PT ;  /* 0x000000ff2300720c */ /* 0x000fe20003f06270 */
[--C-:B------:R-:W-:Y:S01]  /*13d50*/  @!P6 IMAD.IADD R58, R58, 0x1, -R0.reuse ;  /* 0x000000013a3ae824 */ /* 0x100fe200078e0a00 */
[C---:B------:R-:W-:Y:S01]  /*13d60*/  ISETP.GT.U32.AND P6, PT, R0.reuse, R4, PT ;  /* 0x000000040000720c */ /* 0x040fe20003fc4070 */
[--C-:B------:R-:W-:Y:S01]  /*13d70*/  @!P3 IMAD.IADD R5, R5, 0x1, -R0.reuse ;  /* 0x000000010505b824 */ /* 0x100fe200078e0a00 */
[----:B------:R-:W-:Y:S01]  /*13d80*/  ISETP.GE.AND P3, PT, R29, RZ, PT ;  /* 0x000000ff1d00720c */ /* 0x000fe20003f66270 */
[----:B------:R-:W-:Y:S01]  /*13d90*/  @!P1 IMAD.MOV R27, RZ, RZ, -R27 ;  /* 0x000000ffff1b9224 */ /* 0x000fe200078e0a1b */
[----:B------:R-:W-:Y:S01]  /*13da0*/  ISETP.GT.U32.AND P1, PT, R0, R7, PT ;  /* 0x000000070000720c */ /* 0x000fe20003f24070 */
[--C-:B------:R-:W-:Y:S02]  /*13db0*/  @!P5 IMAD.IADD R6, R6, 0x1, -R0.reuse ;  /* 0x000000010606d824 */ /* 0x100fe400078e0a00 */
[----:B------:R-:W-:Y:S01]  /*13dc0*/  @!P4 IMAD.IADD R59, R59, 0x1, -R0 ;  /* 0x000000013b3bc824 */ /* 0x000fe200078e0a00 */
[----:B------:R-:W-:Y:S01]  /*13dd0*/  ISETP.GE.AND P4, PT, R41, RZ, PT ;  /* 0x000000ff2900720c */ /* 0x000fe20003f86270 */
[----:B------:R-:W0:Y:S01]  /*13de0*/  S2R R50, SR_TID.X ;  /* 0x0000000000327919 */ /* 0x000e220000002100 */
[----:B------:R-:W1:Y:S01]  /*13df0*/  LDC R11, c[0x0][0x3ac] ;  /* 0x0000eb00ff0b7b82 */ /* 0x000e620000000800 */
[----:B------:R-:W-:Y:S01]  /*13e00*/  @!P0 IMAD.MOV R60, RZ, RZ, -R60 ;  /* 0x000000ffff3c8224 */ /* 0x000fe200078e0a3c */
[----:B------:R-:W2:Y:S01]  /*13e10*/  LDL.LU R41, [R1+0xb0] ;  /* 0x0000b00001297983 */ /* 0x000ea20000300800 */
[----:B------:R-:W-:Y:S01]  /*13e20*/  ISETP.GT.U32.AND P0, PT, R0, R6, PT ;  /* 0x000000060000720c */ /* 0x000fe20003f04070 */
[----:B------:R-:W-:Y:S01]  /*13e30*/  @!P6 IMAD.IADD R4, R4, 0x1, -R0 ;  /* 0x000000010404e824 */ /* 0x000fe200078e0a00 */
[----:B------:R-:W-:Y:S01]  /*13e40*/  ISETP.GT.U32.AND P6, PT, R0, R5, PT ;  /* 0x000000050000720c */ /* 0x000fe20003fc4070 */
[----:B------:R-:W3:Y:S01]  /*13e50*/  LDL.LU R38, [R1+0xac] ;  /* 0x0000ac0001267983 */ /* 0x000ee20000300800 */
[----:B------:R-:W-:-:S03]  /*13e60*/  ISETP.GE.AND P5, PT, R33, RZ, PT ;  /* 0x000000ff2100720c */ /* 0x000fc60003fa6270 */
[----:B------:R-:W4:Y:S01]  /*13e70*/  LDL.LU R35, [R1+0xa8] ;  /* 0x0000a80001237983 */ /* 0x000f220000300800 */
[----:B------:R-:W-:-:S03]  /*13e80*/  @!P3 IMAD.MOV R58, RZ, RZ, -R58 ;  /* 0x000000ffff3ab224 */ /* 0x000fc600078e0a3a */
[----:B------:R-:W5:Y:S01]  /*13e90*/  LDL.LU R33, [R1+0xa4] ;  /* 0x0000a40001217983 */ /* 0x000f620000300800 */
[----:B------:R-:W-:Y:S01]  /*13ea0*/  ISETP.GE.AND P3, PT, R28, RZ, PT ;  /* 0x000000ff1c00720c */ /* 0x000fe20003f66270 */
[--C-:B------:R-:W-:Y:S01]  /*13eb0*/  @!P1 IMAD.IADD R7, R7, 0x1, -R0.reuse ;  /* 0x0000000107079824 */ /* 0x100fe200078e0a00 */
[----:B------:R-:W-:Y:S01]  /*13ec0*/  ISETP.GE.AND P1, PT, R25, RZ, PT ;  /* 0x000000ff1900720c */ /* 0x000fe20003f26270 */
[----:B------:R-:W5:Y:S04]  /*13ed0*/  LDL.LU R29, [R1+0xa0] ;  /* 0x0000a000011d7983 */ /* 0x000f680000300800 */
[----:B------:R-:W5:Y:S01]  /*13ee0*/  LDL.LU R28, [R1+0x9c] ;  /* 0x00009c00011c7983 */ /* 0x000f620000300800 */
[----:B------:R-:W-:-:S03]  /*13ef0*/  @!P0 IMAD.IADD R6, R6, 0x1, -R0 ;  /* 0x0000000106068824 */ /* 0x000fc600078e0a00 */
[----:B------:R-:W5:Y:S01]  /*13f00*/  LDL.LU R25, [R1+0x98] ;  /* 0x0000980001197983 */ /* 0x000f620000300800 */
[----:B------:R-:W-:Y:S01]  /*13f10*/  ISETP.GE.AND P0, PT, R24, RZ, PT ;  /* 0x000000ff1800720c */ /* 0x000fe20003f06270 */
[----:B------:R-:W-:Y:S01]  /*13f20*/  @!P6 IMAD.IADD R5, R5, 0x1, -R0 ;  /* 0x000000010505e824 */ /* 0x000fe200078e0a00 */
[----:B------:R-:W-:Y:S01]  /*13f30*/  ISETP.GE.AND P6, PT, R61, RZ, PT ;  /* 0x000000ff3d00720c */ /* 0x000fe20003fc6270 */
[----:B------:R-:W5:Y:S04]  /*13f40*/  LDL.LU R24, [R1+0x94] ;  /* 0x0000940001187983 */ /* 0x000f680000300800 */
[----:B------:R-:W5:Y:S01]  /*13f50*/  LDL.LU R61, [R1+0x90] ;  /* 0x00009000013d7983 */ /* 0x000f620000300800 */
[----:B------:R-:W-:Y:S01]  /*13f60*/  @!P4 IMAD.MOV R15, RZ, RZ, -R15 ;  /* 0x000000ffff0fc224 */ /* 0x000fe200078e0a0f */
[C---:B------:R-:W-:Y:S01]  /*13f70*/  ISETP.GT.U32.AND P4, PT, R0.reuse, R8, PT ;  /* 0x000000080000720c */ /* 0x040fe20003f84070 */
[----:B------:R-:W-:Y:S01]  /*13f80*/  @!P5 IMAD.MOV R59, RZ, RZ, -R59 ;  /* 0x000000ffff3bd224 */ /* 0x000fe200078e0a3b */
[----:B------:R-:W-:-:S11]  /*13f90*/  ISETP.GT.U32.AND P5, PT, R0, R4, PT ;  /* 0x000000040000720c */ /* 0x000fd60003fa4070 */
[--C-:B------:R-:W-:Y:S01]  /*13fa0*/  @!P4 IMAD.IADD R8, R8, 0x1, -R0.reuse ;  /* 0x000000010808c824 */ /* 0x100fe200078e0a00 */
[----:B------:R-:W-:Y:S02]  /*13fb0*/  ISETP.GT.U32.AND P4, PT, R0, R2, PT ;  /* 0x000000020000720c */ /* 0x000fe40003f84070 */
[----:B0-----:R-:W-:Y:S01]  /*13fc0*/  LOP3.LUT R50, R50, 0x1f, RZ, 0xc0, !PT ;  /* 0x0000001f32327812 */ /* 0x001fe200078ec0ff */
[----:B------:R-:W-:-:S04]  /*13fd0*/  @!P5 IMAD.IADD R4, R4, 0x1, -R0 ;  /* 0x000000010404d824 */ /* 0x000fc800078e0a00 */
[----:B-1----:R-:W-:-:S06]  /*13fe0*/  IMAD R12, R50, R11, RZ ;  /* 0x0000000b320c7224 */ /* 0x002fcc00078e02ff */
[----:B------:R-:W-:Y:S01]  /*13ff0*/  @!P4 IMAD.IADD R2, R2, 0x1, -R0 ;  /* 0x000000010202c824 */ /* 0x000fe200078e0a00 */
[----:B------:R-:W-:Y:S02]  /*14000*/  ISETP.NE.AND P4, PT, R3, RZ, PT ;  /* 0x000000ff0300720c */ /* 0x000fe40003f85270 */
[----:B------:R-:W-:Y:S01]  /*14010*/  LOP3.LUT R3, RZ, R3, RZ, 0x33, !PT ;  /* 0x00000003ff037212 */ /* 0x000fe200078e33ff */
[----:B------:R-:W-:-:S03]  /*14020*/  IMAD R0, R11, 0x20, R12 ;  /* 0x000000200b007824 */ /* 0x000fc600078e020c */
[C---:B------:R-:W-:Y:S02]  /*14030*/  SEL R11, R3.reuse, R47, !P4 ;  /* 0x0000002f030b7207 */ /* 0x040fe40006000000 */
[----:B------:R-:W-:-:S03]  /*14040*/  SEL R12, R3, R44, !P4 ;  /* 0x0000002c030c7207 */ /* 0x000fc60006000000 */
[----:B------:R3:W-:Y:S04]  /*14050*/  STL [R1+0x1b0], R11 ;  /* 0x0001b00b01007387 */ /* 0x0007e80000100800 */
[----:B------:R4:W-:Y:S01]  /*14060*/  STL [R1+0x1ac], R12 ;  /* 0x0001ac0c01007387 */ /* 0x0009e20000100800 */
[----:B------:R-:W-:Y:S02]  /*14070*/  ISETP.GE.AND P5, PT, R52, RZ, PT ;  /* 0x000000ff3400720c */ /* 0x000fe40003fa6270 */
[C---:B--2---:R-:W-:Y:S02]  /*14080*/  SEL R13, R3.reuse, R41, !P4 ;  /* 0x00000029030d7207 */ /* 0x044fe40006000000 */
[----:B---3--:R-:W-:-:S03]  /*14090*/  SEL R11, R3, R38, !P4 ;  /* 0x00000026030b7207 */ /* 0x008fc60006000000 */
[----:B------:R5:W-:Y:S01]  /*140a0*/  STL [R1+0x1a8], R13 ;  /* 0x0001a80d01007387 */ /* 0x000be20000100800 */
[----:B----4-:R-:W-:-:S03]  /*140b0*/  SEL R12, R3, R35, !P4 ;  /* 0x00000023030c7207 */ /* 0x010fc60006000000 */
[----:B------:R0:W-:Y:S01]  /*140c0*/  STL [R1+0x1a4], R11 ;  /* 0x0001a40b01007387 */ /* 0x0001e20000100800 */
[----:B-----5:R-:W-:-:S03]  /*140d0*/  SEL R13, R3, R33, !P4 ;  /* 0x00000021030d7207 */ /* 0x020fc60006000000 */
[----:B------:R1:W-:Y:S01]  /*140e0*/  STL [R1+0x1a0], R12 ;  /* 0x0001a00c01007387 */ /* 0x0003e20000100800 */
[----:B0-----:R-:W-:-:S03]  /*140f0*/  SEL R11, R3, R29, !P4 ;  /* 0x0000001d030b7207 */ /* 0x001fc60006000000 */
[----:B------:R0:W-:Y:S01]  /*14100*/  STL [R1+0x184], R13 ;  /* 0x0001840d01007387 */ /* 0x0001e20000100800 */
[----:B-1----:R-:W-:-:S03]  /*14110*/  SEL R12, R3, R28, !P4 ;  /* 0x0000001c030c7207 */ /* 0x002fc60006000000 */
[----:B------:R1:W-:Y:S01]  /*14120*/  STL [R1+0x180], R11 ;  /* 0x0001800b01007387 */ /* 0x0003e20000100800 */
[----:B0-----:R-:W-:-:S03]  /*14130*/  SEL R13, R3, R25, !P4 ;  /* 0x00000019030d7207 */ /* 0x001fc60006000000 */
[----:B------:R0:W-:Y:S04]  /*14140*/  STL [R1+0x17c], R12 ;  /* 0x00017c0c01007387 */ /* 0x0001e80000100800 */
[----:B------:R-:W-:Y:S01]  /*14150*/  STL [R1+0x178], R13 ;  /* 0x0001780d01007387 */ /* 0x000fe20000100800 */
[----:B-1----:R-:W-:-:S03]  /*14160*/  SEL R11, R3, R24, !P4 ;  /* 0x00000018030b7207 */ /* 0x002fc60006000000 */
[----:B------:R-:W2:Y:S01]  /*14170*/  LDL.LU R14, [R1+0x8c] ;  /* 0x00008c00010e7983 */ /* 0x000ea20000300800 */
[----:B0-----:R-:W-:-:S03]  /*14180*/  SEL R12, R3, R61, !P4 ;  /* 0x0000003d030c7207 */ /* 0x001fc60006000000 */
[----:B------:R0:W-:Y:S04]  /*14190*/  STL [R1+0x174], R11 ;  /* 0x0001740b01007387 */ /* 0x0001e80000100800 */
[----:B0-----:R-:W3:Y:S04]  /*141a0*/  LDL.LU R11, [R1+0x88] ;  /* 0x00008800010b7983 */ /* 0x001ee80000300800 */
[----:B------:R0:W-:Y:S04]  /*141b0*/  STL [R1+0x170], R12 ;  /* 0x0001700c01007387 */ /* 0x0001e80000100800 */
[----:B------:R-:W4:Y:S04]  /*141c0*/  LDL.LU R43, [R1+0x84] ;  /* 0x00008400012b7983 */ /* 0x000f280000300800 */
[----:B------:R-:W5:Y:S04]  /*141d0*/  LDL.LU R22, [R1+0x80] ;  /* 0x0000800001167983 */ /* 0x000f680000300800 */
[----:B0-----:R-:W5:Y:S04]  /*141e0*/  LDL.LU R12, [R1+0x7c] ;  /* 0x00007c00010c7983 */ /* 0x001f680000300800 */
[----:B------:R-:W5:Y:S04]  /*141f0*/  LDL.LU R18, [R1+0x78] ;  /* 0x0000780001127983 */ /* 0x000f680000300800 */
        /* <DEDUP_REMOVED lines=24> */
[----:B------:R-:W5:Y:S01]  /*14380*/  LDL.LU R61, [R1+0x1fc] ;  /* 0x0001fc00013d7983 */ /* 0x000f620000300800 */
[----:B--2---:R-:W-:-:S05]  /*14390*/  SEL R14, R3, R14, !P4 ;  /* 0x0000000e030e7207 */ /* 0x004fca0006000000 */
[----:B------:R3:W-:Y:S02]  /*143a0*/  STL [R1+0x16c], R14 ;  /* 0x00016c0e01007387 */ /* 0x0007e40000100800 */
[C---:B---3--:R-:W-:Y:S02]  /*143b0*/  SEL R14, R3.reuse, R11, !P4 ;  /* 0x0000000b030e7207 */ /* 0x048fe40006000000 */
[----:B----4-:R-:W-:-:S03]  /*143c0*/  SEL R11, R3, R43, !P4 ;  /* 0x0000002b030b7207 */ /* 0x010fc60006000000 */
[----:B------:R0:W-:Y:S01]  /*143d0*/  STL [R1+0x160], R14 ;  /* 0x0001600e01007387 */ /* 0x0001e20000100800 */
[----:B-----5:R-:W-:-:S03]  /*143e0*/  SEL R22, R3, R22, !P4 ;  /* 0x0000001603167207 */ /* 0x020fc60006000000 */
[----:B------:R1:W-:Y:S01]  /*143f0*/  STL [R1+0x15c], R11 ;  /* 0x00015c0b01007387 */ /* 0x0003e20000100800 */
[----:B0-----:R-:W-:-:S03]  /*14400*/  SEL R14, R3, R12, !P4 ;  /* 0x0000000c030e7207 */ /* 0x001fc60006000000 */
[----:B------:R-:W-:Y:S01]  /*14410*/  STL [R1+0x158], R22 ;  /* 0x0001581601007387 */ /* 0x000fe20000100800 */
[C---:B-1----:R-:W-:Y:S02]  /*14420*/  SEL R11, R3.reuse, R18, !P4 ;  /* 0x00000012030b7207 */ /* 0x042fe40006000000 */
[C---:B------:R-:W-:Y:S01]  /*14430*/  SEL R12, R3.reuse, R42, !P4 ;  /* 0x0000002a030c7207 */ /* 0x040fe20006000000 */
[----:B------:R0:W-:Y:S04]  /*14440*/  STL [R1+0x154], R14 ;  /* 0x0001540e01007387 */ /* 0x0001e80000100800 */
[----:B------:R1:W-:Y:S04]  /*14450*/  STL [R1+0x150], R11 ;  /* 0x0001500b01007387 */ /* 0x0003e80000100800 */
[----:B------:R2:W-:Y:S01]  /*14460*/  STL [R1+0x14c], R12 ;  /* 0x00014c0c01007387 */ /* 0x0005e20000100800 */
[----:B0-----:R-:W-:-:S02]  /*14470*/  SEL R14, R3, R46, !P4 ;  /* 0x0000002e030e7207 */ /* 0x001fc40006000000 */
[C---:B-1----:R-:W-:Y:S02]  /*14480*/  SEL R11, R3.reuse, R13, !P4 ;  /* 0x0000000d030b7207 */ /* 0x042fe40006000000 */
[C---:B------:R-:W-:Y:S02]  /*14490*/  SEL R13, R3.reuse, R16, !P4 ;  /* 0x00000010030d7207 */ /* 0x040fe40006000000 */
[C---:B--2---:R-:W-:Y:S01]  /*144a0*/  SEL R12, R3.reuse, R40, !P4 ;  /* 0x00000028030c7207 */ /* 0x044fe20006000000 */
[----:B------:R-:W-:Y:S04]  /*144b0*/  STL [R1+0x13c], R14 ;  /* 0x00013c0e01007387 */ /* 0x000fe80000100800 */
[----:B------:R0:W-:Y:S04]  /*144c0*/  STL [R1+0x138], R11 ;  /* 0x0001380b01007387 */ /* 0x0001e80000100800 */
[----:B------:R1:W-:Y:S04]  /*144d0*/  STL [R1+0x134], R12 ;  /* 0x0001340c01007387 */ /* 0x0003e80000100800 */
[----:B------:R2:W-:Y:S01]  /*144e0*/  STL [R1+0x130], R13 ;  /* 0x0001300d01007387 */ /* 0x0005e20000100800 */
[----:B0-----:R-:W-:-:S02]  /*144f0*/  SEL R11, R3, R26, !P4 ;  /* 0x0000001a030b7207 */ /* 0x001fc40006000000 */
[----:B-1----:R-:W-:-:S03]  /*14500*/  SEL R12, R3, R21, !P4 ;  /* 0x00000015030c7207 */ /* 0x002fc60006000000 */
[----:B------:R0:W-:Y:S01]  /*14510*/  STL [R1+0x128], R11 ;  /* 0x0001280b01007387 */ /* 0x0001e20000100800 */
[----:B--2---:R-:W-:-:S03]  /*14520*/  SEL R13, R3, R30, !P4 ;  /* 0x0000001e030d7207 */ /* 0x004fc60006000000 */
[----:B------:R1:W-:Y:S04]  /*14530*/  STL [R1+0x124], R12 ;  /* 0x0001240c01007387 */ /* 0x0003e80000100800 */
[----:B------:R2:W-:Y:S01]  /*14540*/  STL [R1+0x114], R13 ;  /* 0x0001140d01007387 */ /* 0x0005e20000100800 */
[C---:B0-----:R-:W-:Y:S02]  /*14550*/  SEL R11, R3.reuse, R48, !P4 ;  /* 0x00000030030b7207 */ /* 0x041fe40006000000 */
        /* <DEDUP_REMOVED lines=28> */
[----:B------:R-:W-:Y:S01]  /*14720*/  STL [R1+0x1c0], R13 ;  /* 0x0001c00d01007387 */ /* 0x000fe20000100800 */
[----:B0-----:R-:W-:-:S03]  /*14730*/  SEL R11, R3, R24, !P4 ;  /* 0x00000018030b7207 */ /* 0x001fc60006000000 */
[----:B------:R-:W2:Y:S01]  /*14740*/  LDL.LU R14, [R1+0x28c] ;  /* 0x00028c00010e7983 */ /* 0x000ea20000300800 */
[----:B-1----:R-:W-:-:S03]  /*14750*/  SEL R12, R3, R61, !P4 ;  /* 0x0000003d030c7207 */ /* 0x002fc60006000000 */
        /* <DEDUP_REMOVED lines=326> */
[----:B-1----:R-:W-:-:S03]  /*15bc0*/  SEL R11, R3, R13, !P4 ;  /* 0x0000000d030b7207 */ /* 0x002fc60006000000 */
[----:B------:R-:W-:Y:S01]  /*15bd0*/  STL [R1+0x248], R14 ;  /* 0x0002480e01007387 */ /* 0x000fe20000100800 */
[C---:B------:R-:W-:Y:S02]  /*15be0*/  SEL R13, R3.reuse, R16, !P4 ;  /* 0x00000010030d7207 */ /* 0x040fe40006000000 */
[C---:B--2---:R-:W-:Y:S01]  /*15bf0*/  SEL R12, R3.reuse, R40, !P4 ;  /* 0x00000028030c7207 */ /* 0x044fe20006000000 */
[----:B------:R0:W-:Y:S04]  /*15c00*/  STL [R1+0x244], R11 ;  /* 0x0002440b01007387 */ /* 0x0001e80000100800 */
[----:B------:R1:W-:Y:S01]  /*15c10*/  STL [R1+0x240], R12 ;  /* 0x0002400c01007387 */ /* 0x0003e20000100800 */
[----:B0-----:R-:W-:-:S03]  /*15c20*/  SEL R11, R3, R26, !P4 ;  /* 0x0000001a030b7207 */ /* 0x001fc60006000000 */
[----:B------:R0:W-:Y:S01]  /*15c30*/  STL [R1+0x23c], R13 ;  /* 0x00023c0d01007387 */ /* 0x0001e20000100800 */
[----:B-1----:R-:W-:-:S03]  /*15c40*/  SEL R12, R3, R21, !P4 ;  /* 0x00000015030c7207 */ /* 0x002fc60006000000 */
        /* <DEDUP_REMOVED lines=34> */
[----:B------:R-:W-:Y:S01]  /*15e70*/  STL [R1+0x1f0], R13 ;  /* 0x0001f00d01007387 */ /* 0x000fe20000100800 */
[----:B-1----:R-:W-:-:S03]  /*15e80*/  SEL R12, R3, R61, !P4 ;  /* 0x0000003d030c7207 */ /* 0x002fc60006000000 */
[----:B------:R-:W2:Y:S04]  /*15e90*/  LDL.LU R14, [R1+0x1cc] ;  /* 0x0001cc00010e7983 */ /* 0x000ea80000300800 */
        /* <DEDUP_REMOVED lines=31> */
[----:B------:R-:W5:Y:S01]  /*16090*/  LDL.LU R61, [R1] ;  /* 0x00000000013d7983 */ /* 0x000f620000300800 */
[----:B--2---:R-:W-:-:S05]  /*160a0*/  SEL R14, R3, R14, !P4 ;  /* 0x0000000e030e7207 */ /* 0x004fca0006000000 */
[----:B------:R0:W-:Y:S01]  /*160b0*/  STL [R1+0x1e4], R14 ;  /* 0x0001e40e01007387 */ /* 0x0001e20000100800 */
[----:B---3--:R-:W-:-:S03]  /*160c0*/  SEL R11, R3, R11, !P4 ;  /* 0x0000000b030b7207 */ /* 0x008fc60006000000 */
[----:B0-----:R-:W2:Y:S04]  /*160d0*/  LDL.LU R14, [R1+0x58b4] ;  /* 0x0058b400010e7983 */ /* 0x001ea80000300800 */
[----:B------:R0:W-:Y:S01]  /*160e0*/  STL [R1+0x1e0], R11 ;  /* 0x0001e00b01007387 */ /* 0x0001e20000100800 */
[C---:B----4-:R-:W-:Y:S02]  /*160f0*/  SEL R43, R3.reuse, R43, !P4 ;  /* 0x0000002b032b7207 */ /* 0x050fe40006000000 */
[C---:B-----5:R-:W-:Y:S01]  /*16100*/  SEL R22, R3.reuse, R22, !P4 ;  /* 0x0000001603167207 */ /* 0x060fe20006000000 */
[----:B0-----:R-:W3:Y:S01]  /*16110*/  LDL.LU R11, [R1+0x58b0] ;  /* 0x0058b000010b7983 */ /* 0x001ee20000300800 */
[----:B------:R-:W-:-:S03]  /*16120*/  SEL R12, R3, R12, !P4 ;  /* 0x0000000c030c7207 */ /* 0x000fc60006000000 */
[----:B------:R0:W-:Y:S01]  /*16130*/  STL [R1+0x1dc], R43 ;  /* 0x0001dc2b01007387 */ /* 0x0001e20000100800 */
[C---:B------:R-:W-:Y:S02]  /*16140*/  SEL R18, R3.reuse, R18, !P4 ;  /* 0x0000001203127207 */ /* 0x040fe40006000000 */
[C---:B------:R-:W-:Y:S01]  /*16150*/  SEL R42, R3.reuse, R42, !P4 ;  /* 0x0000002a032a7207 */ /* 0x040fe20006000000 */
[----:B0-----:R-:W4:Y:S01]  /*16160*/  LDL.LU R43, [R1+0x58ac] ;  /* 0x0058ac00012b7983 */ /* 0x001f220000300800 */
[----:B------:R-:W-:-:S03]  /*16170*/  SEL R46, R3, R46, !P4 ;  /* 0x0000002e032e7207 */ /* 0x000fc60006000000 */
[----:B------:R0:W-:Y:S01]  /*16180*/  STL [R1+0x1d8], R22 ;  /* 0x0001d81601007387 */ /* 0x0001e20000100800 */
[C---:B------:R-:W-:Y:S02]  /*16190*/  SEL R13, R3.reuse, R13, !P4 ;  /* 0x0000000d030d7207 */ /* 0x040fe40006000000 */
[C---:B------:R-:W-:Y:S01]  /*161a0*/  SEL R40, R3.reuse, R40, !P4 ;  /* 0x0000002803287207 */ /* 0x040fe20006000000 */
[----:B0-----:R-:W5:Y:S04]  /*161b0*/  LDL.LU R22, [R1+0x58a8] ;  /* 0x0058a80001167983 */ /* 0x001f680000300800 */
[----:B------:R0:W-:Y:S01]  /*161c0*/  STL [R1+0x1d4], R12 ;  /* 0x0001d40c01007387 */ /* 0x0001e20000100800 */
[----:B------:R-:W-:-:S03]  /*161d0*/  SEL R16, R3, R16, !P4 ;  /* 0x0000001003107207 */ /* 0x000fc60006000000 */
[----:B0-----:R-:W2:Y:S04]  /*161e0*/  LDL.LU R12, [R1+0x58a4] ;  /* 0x0058a400010c7983 */ /* 0x001ea80000300800 */
        /* <DEDUP_REMOVED lines=26> */
[----:B0-----:R-:W3:Y:S04]  /*16390*/  LDL.LU R30, [R1+0x5880] ;  /* 0x00588000011e7983 */ /* 0x001ee80000300800 */
        /* <DEDUP_REMOVED lines=33> */
[----:B------:R0:W-:Y:S04]  /*165b0*/  STL [R1+0x118], R33 ;  /* 0x0001182101007387 */ /* 0x0001e80000100800 */
[----:B0-----:R-:W3:Y:S04]  /*165c0*/  LDL.LU R33, [R1+0x5850] ;  /* 0x0058500001217983 */ /* 0x001ee80000300800 */
[----:B------:R0:W-:Y:S04]  /*165d0*/  STL [R1+0x104], R29 ;  /* 0x0001041d01007387 */ /* 0x0001e80000100800 */
[----:B0-----:R-:W3:Y:S04]  /*165e0*/  LDL.LU R29, [R1+0x584c] ;  /* 0x00584c00011d7983 */ /* 0x001ee80000300800 */
[----:B------:R0:W-:Y:S04]  /*165f0*/  STL [R1+0x100], R28 ;  /* 0x0001001c01007387 */ /* 0x0001e80000100800 */
[----:B0-----:R-:W3:Y:S04]  /*16600*/  LDL.LU R28, [R1+0x5848] ;  /* 0x00584800011c7983 */ /* 0x001ee80000300800 */
[----:B------:R0:W-:Y:S04]  /*16610*/  STL [R1+0xf4], R25 ;  /* 0x0000f41901007387 */ /* 0x0001e80000100800 */
[----:B0-----:R-:W4:Y:S04]  /*16620*/  LDL.LU R25, [R1+0x5844] ;  /* 0x0058440001197983 */ /* 0x001f280000300800 */
[----:B------:R0:W-:Y:S04]  /*16630*/  STL [R1+0xe8], R24 ;  /* 0x0000e81801007387 */ /* 0x0001e80000100800 */
[----:B0-----:R-:W4:Y:S04]  /*16640*/  LDL.LU R24, [R1+0x5840] ;  /* 0x0058400001187983 */ /* 0x001f280000300800 */
[----:B------:R0:W-:Y:S04]  /*16650*/  STL [R1+0xe4], R61 ;  /* 0x0000e43d01007387 */ /* 0x0001e80000100800 */
[----:B0-----:R-:W4:Y:S01]  /*16660*/  LDL.LU R61, [R1+0x583c] ;  /* 0x00583c00013d7983 */ /* 0x001f220000300800 */
[----:B--2---:R-:W-:-:S02]  /*16670*/  SEL R21, R3, R21, !P4 ;  /* 0x0000001503157207 */ /* 0x004fc40006000000 */
[C---:B---3--:R-:W-:Y:S02]  /*16680*/  SEL R28, R3.reuse, R28, !P4 ;  /* 0x0000001c031c7207 */ /* 0x048fe40006000000 */
[----:B----4-:R-:W-:-:S05]  /*16690*/  SEL R61, R3, R61, !P4 ;  /* 0x0000003d033d7207 */ /* 0x010fca0006000000 */
[----:B------:R0:W-:Y:S02]  /*166a0*/  STL [R1+0xe0], R61 ;  /* 0x0000e03d01007387 */ /* 0x0001e40000100800 */
[C---:B0-----:R-:W-:Y:S02]  /*166b0*/  SEL R61, R3.reuse, R24, !P4 ;  /* 0x00000018033d7207 */ /* 0x041fe40006000000 */
[C---:B------:R-:W-:Y:S02]  /*166c0*/  SEL R24, R3.reuse, R25, !P4 ;  /* 0x0000001903187207 */ /* 0x040fe40006000000 */
[C---:B------:R-:W-:Y:S01]  /*166d0*/  SEL R25, R3.reuse, R29, !P4 ;  /* 0x0000001d03197207 */ /* 0x040fe20006000000 */
[----:B------:R-:W-:Y:S04]  /*166e0*/  STL [R1+0xb0], R61 ;  /* 0x0000b03d01007387 */ /* 0x000fe80000100800 */
        /* <DEDUP_REMOVED lines=25> */
[----:B------:R-:W-:Y:S01]  /*16880*/  STL [R1+0x78], R28 ;  /* 0x0000781c01007387 */ /* 0x000fe20000100800 */
[----:B--2---:R-:W-:-:S03]  /*16890*/  SEL R24, R3, R30, !P4 ;  /* 0x0000001e03187207 */ /* 0x004fc60006000000 */
[----:B------:R0:W-:Y:S04]  /*168a0*/  STL [R1+0x74], R25 ;  /* 0x0000741901007387 */ /* 0x0001e80000100800 */
[----:B------:R1:W-:Y:S04]  /*168b0*/  STL [R1+0x70], R24 ;  /* 0x0000701801007387 */ /* 0x0003e80000100800 */
[----:B------:R2:W-:Y:S01]  /*168c0*/  STL [R1+0x6c], R21 ;  /* 0x00006c1501007387 */ /* 0x0005e20000100800 */
[C---:B0-----:R-:W-:Y:S02]  /*168d0*/  SEL R25, R3.reuse, R26, !P4 ;  /* 0x0000001a03197207 */ /* 0x041fe40006000000 */
[----:B-1----:R-:W-:-:S02]  /*168e0*/  SEL R24, R3, R16, !P4 ;  /* 0x0000001003187207 */ /* 0x002fc40006000000 */
[C---:B------:R-:W-:Y:S02]  /*168f0*/  SEL R16, R3.reuse, R13, !P4 ;  /* 0x0000000d03107207 */ /* 0x040fe40006000000 */
[C---:B--2---:R-:W-:Y:S01]  /*16900*/  SEL R21, R3.reuse, R40, !P4 ;  /* 0x0000002803157207 */ /* 0x044fe20006000000 */
[----:B------:R0:W-:Y:S01]  /*16910*/  STL [R1+0x68], R25 ;  /* 0x0000681901007387 */ /* 0x0001e20000100800 */
[----:B------:R-:W-:-:S03]  /*16920*/  SEL R13, R3, R46, !P4 ;  /* 0x0000002e030d7207 */ /* 0x000fc60006000000 */
[----:B------:R-:W-:Y:S04]  /*16930*/  STL [R1+0x64], R24 ;  /* 0x0000641801007387 */ /* 0x000fe80000100800 */
[----:B------:R1:W-:Y:S01]  /*16940*/  STL [R1+0x60], R21 ;  /* 0x0000601501007387 */ /* 0x0003e20000100800 */
[----:B0-----:R-:W0:Y:S03]  /*16950*/  LDC R25, c[0x0][0x3ac] ;  /* 0x0000eb00ff197b82 */ /* 0x001e260000000800 */
[----:B------:R2:W-:Y:S04]  /*16960*/  STL [R1+0x5c], R16 ;  /* 0x00005c1001007387 */ /* 0x0005e80000100800 */
[----:B------:R3:W-:Y:S01]  /*16970*/  STL [R1+0x58], R13 ;  /* 0x0000580d01007387 */ /* 0x0007e20000100800 */
[----:B-1----:R-:W-:-:S02]  /*16980*/  SEL R21, R3, R42, !P4 ;  /* 0x0000002a03157207 */ /* 0x002fc40006000000 */
[----:B--2---:R-:W-:-:S03]  /*16990*/  SEL R16, R3, R18, !P4 ;  /* 0x0000001203107207 */ /* 0x004fc60006000000 */
[----:B------:R-:W-:Y:S01]  /*169a0*/  STL [R1+0x54], R21 ;  /* 0x0000541501007387 */ /* 0x000fe20000100800 */
[C---:B---3--:R-:W-:Y:S02]  /*169b0*/  SEL R13, R3.reuse, R12, !P4 ;  /* 0x0000000c030d7207 */ /* 0x048fe40006000000 */
[C---:B-----5:R-:W-:Y:S01]  /*169c0*/  SEL R12, R3.reuse, R22, !P4 ;  /* 0x00000016030c7207 */ /* 0x060fe20006000000 */
[----:B------:R1:W-:Y:S04]  /*169d0*/  STL [R1+0x50], R16 ;  /* 0x0000501001007387 */ /* 0x0003e80000100800 */
[----:B------:R2:W-:Y:S04]  /*169e0*/  STL [R1+0x4c], R13 ;  /* 0x00004c0d01007387 */ /* 0x0005e80000100800 */
[----:B------:R3:W-:Y:S01]  /*169f0*/  STL [R1+0x48], R12 ;  /* 0x0000480c01007387 */ /* 0x0007e20000100800 */
[----:B-1----:R-:W-:-:S02]  /*16a00*/  SEL R16, R3, R43, !P4 ;  /* 0x0000002b03107207 */ /* 0x002fc40006000000 */
[C---:B--2---:R-:W-:Y:S02]  /*16a10*/  SEL R13, R3.reuse, R11, !P4 ;  /* 0x0000000b030d7207 */ /* 0x044fe40006000000 */
[C---:B------:R-:W-:Y:S02]  /*16a20*/  SEL R11, R3.reuse, R19, !P4 ;  /* 0x00000013030b7207 */ /* 0x040fe40006000000 */
[C---:B---3--:R-:W-:Y:S01]  /*16a30*/  SEL R12, R3.reuse, R14, !P4 ;  /* 0x0000000e030c7207 */ /* 0x048fe20006000000 */
[----:B------:R-:W-:Y:S04]  /*16a40*/  STL [R1+0x44], R16 ;  /* 0x0000441001007387 */ /* 0x000fe80000100800 */
[----:B------:R1:W-:Y:S04]  /*16a50*/  STL [R1+0x40], R13 ;  /* 0x0000400d01007387 */ /* 0x0003e80000100800 */
[----:B------:R2:W-:Y:S04]  /*16a60*/  STL [R1+0x3c], R12 ;  /* 0x00003c0c01007387 */ /* 0x0005e80000100800 */
[----:B------:R3:W-:Y:S01]  /*16a70*/  STL [R1+0x38], R11 ;  /* 0x0000380b01007387 */ /* 0x0007e20000100800 */
[----:B-1----:R-:W-:-:S02]  /*16a80*/  SEL R13, R3, R32, !P4 ;  /* 0x00000020030d7207 */ /* 0x002fc40006000000 */
[----:B--2---:R-:W-:-:S03]  /*16a90*/  SEL R12, R3, R10, !P4 ;  /* 0x0000000a030c7207 */ /* 0x004fc60006000000 */
[----:B------:R-:W-:Y:S01]  /*16aa0*/  STL [R1+0x34], R13 ;  /* 0x0000340d01007387 */ /* 0x000fe20000100800 */
[C---:B------:R-:W-:Y:S02]  /*16ab0*/  SEL R10, R3.reuse, R54, !P4 ;  /* 0x00000036030a7207 */ /* 0x040fe40006000000 */
[C---:B---3--:R-:W-:Y:S01]  /*16ac0*/  SEL R11, R3.reuse, R39, !P4 ;  /* 0x00000027030b7207 */ /* 0x048fe20006000000 */
[----:B------:R1:W-:Y:S04]  /*16ad0*/  STL [R1+0x30], R12 ;  /* 0x0000300c01007387 */ /* 0x0003e80000100800 */
[----:B------:R2:W-:Y:S04]  /*16ae0*/  STL [R1+0x2c], R11 ;  /* 0x00002c0b01007387 */ /* 0x0005e80000100800 */
[----:B------:R3:W-:Y:S01]  /*16af0*/  STL [R1+0x28], R10 ;  /* 0x0000280a01007387 */ /* 0x0007e20000100800 */
[----:B-1----:R-:W-:-:S02]  /*16b00*/  SEL R12, R3, R17, !P4 ;  /* 0x00000011030c7207 */ /* 0x002fc40006000000 */
[----:B--2---:R-:W-:-:S03]  /*16b10*/  SEL R11, R3, R31, !P4 ;  /* 0x0000001f030b7207 */ /* 0x004fc60006000000 */
[----:B------:R1:W-:Y:S01]  /*16b20*/  STL [R1+0x24], R12 ;  /* 0x0000240c01007387 */ /* 0x0003e20000100800 */
[----:B---3--:R-:W-:-:S03]  /*16b30*/  SEL R10, R3, R49, !P4 ;  /* 0x00000031030a7207 */ /* 0x008fc60006000000 */
[----:B------:R2:W-:Y:S04]  /*16b40*/  STL [R1+0x20], R11 ;  /* 0x0000200b01007387 */ /* 0x0005e80000100800 */
[----:B------:R3:W-:Y:S01]  /*16b50*/  STL [R1+0x1c], R10 ;  /* 0x00001c0a01007387 */ /* 0x0007e20000100800 */
[C---:B-1----:R-:W-:Y:S02]  /*16b60*/  SEL R12, R3.reuse, R56, !P4 ;  /* 0x00000038030c7207 */ /* 0x042fe40006000000 */
[----:B--2---:R-:W-:-:S03]  /*16b70*/  SEL R11, R3, R53, !P4 ;  /* 0x00000035030b7207 */ /* 0x004fc60006000000 */
[----:B------:R-:W-:Y:S01]  /*16b80*/  STL [R1+0x18], R12 ;  /* 0x0000180c01007387 */ /* 0x000fe20000100800 */
[----:B---3--:R-:W-:-:S03]  /*16b90*/  SEL R10, R3, R9, !P4 ;  /* 0x00000009030a7207 */ /* 0x008fc60006000000 */
[----:B------:R1:W-:Y:S01]  /*16ba0*/  STL [R1+0x14], R11 ;  /* 0x0000140b01007387 */ /* 0x0003e20000100800 */
[----:B------:R-:W-:-:S03]  /*16bb0*/  SEL R9, R3, R34, !P4 ;  /* 0x0000002203097207 */ /* 0x000fc60006000000 */
[----:B------:R2:W-:Y:S01]  /*16bc0*/  STL [R1+0x10], R10 ;  /* 0x0000100a01007387 */ /* 0x0005e20000100800 */
[----:B-1----:R-:W-:-:S03]  /*16bd0*/  SEL R11, R3, R55, !P4 ;  /* 0x00000037030b7207 */ /* 0x002fc60006000000 */
[----:B------:R1:W-:Y:S01]  /*16be0*/  STL [R1+0xc], R9 ;  /* 0x00000c0901007387 */ /* 0x0003e20000100800 */
[----:B--2---:R-:W-:-:S03]  /*16bf0*/  SEL R10, R3, R37, !P4 ;  /* 0x00000025030a7207 */ /* 0x004fc60006000000 */
[----:B------:R-:W-:Y:S04]  /*16c00*/  STL [R1+0x8], R11 ;  /* 0x0000080b01007387 */ /* 0x000fe80000100800 */
[----:B------:R-:W2:Y:S01]  /*16c10*/  LDL.LU R35, [R1+0x58c] ;  /* 0x00058c0001237983 */ /* 0x000ea20000300800 */
[----:B-1----:R-:W-:-:S03]  /*16c20*/  SEL R9, R3, R45, !P4 ;  /* 0x0000002d03097207 */ /* 0x002fc60006000000 */
[----:B------:R-:W-:Y:S04]  /*16c30*/  STL [R1+0x4], R10 ;  /* 0x0000040a01007387 */ /* 0x000fe80000100800 */
[----:B------:R-:W3:Y:S04]  /*16c40*/  LDL.LU R33, [R1+0x588] ;  /* 0x0005880001217983 */ /* 0x000ee80000300800 */
[----:B------:R-:W-:Y:S04]  /*16c50*/  STL [R1], R9 ;  /* 0x0000000901007387 */ /* 0x000fe80000100800 */
[----:B------:R-:W4:Y:S04]  /*16c60*/  LDL.LU R29, [R1+0x584] ;  /* 0x00058400011d7983 */ /* 0x000f280000300800 */
[----:B------:R-:W5:Y:S01]  /*16c70*/  LDL.LU R28, [R1+0x580] ;  /* 0x00058000011c7983 */ /* 0x000f620000300800 */
[----:B------:R-:W1:Y:S01]  /*16c80*/  S2R R24, SR_TID.X ;  /* 0x0000000000187919 */ /* 0x000e620000002100 */
[C---:B------:R-:W-:Y:S01]  /*16c90*/  SEL R61, R3.reuse, R20, !P4 ;  /* 0x00000014033d7207 */ /* 0x040fe20006000000 */
[----:B------:R-:W-:Y:S01]  /*16ca0*/  @!P3 IMAD.MOV R8, RZ, RZ, -R8 ;  /* 0x000000ffff08b224 */ /* 0x000fe200078e0a08 */
[C---:B------:R-:W-:Y:S01]  /*16cb0*/  SEL R57, R3.reuse, R23, !P4 ;  /* 0x0000001703397207 */ /* 0x040fe20006000000 */
[----:B------:R-:W-:Y:S01]  /*16cc0*/  @!P1 IMAD.MOV R7, RZ, RZ, -R7 ;  /* 0x000000ffff079224 */ /* 0x000fe200078e0a07 */
[C---:B------:R-:W-:Y:S01]  /*16cd0*/  SEL R56, R3.reuse, R15, !P4 ;  /* 0x0000000f03387207 */ /* 0x040fe20006000000 */
[----:B------:R-:W-:Y:S01]  /*16ce0*/  @!P0 IMAD.MOV R6, RZ, RZ, -R6 ;  /* 0x000000ffff068224 */ /* 0x000fe200078e0a06 */
[C---:B------:R-:W-:Y:S01]  /*16cf0*/  SEL R49, R3.reuse, R27, !P4 ;  /* 0x0000001b03317207 */ /* 0x040fe20006000000 */
[----:B------:R-:W-:Y:S01]  /*16d00*/  @!P6 IMAD.MOV R5, RZ, RZ, -R5 ;  /* 0x000000ffff05e224 */ /* 0x000fe200078e0a05 */
[C---:B------:R-:W-:Y:S01]  /*16d10*/  SEL R60, R3.reuse, R60, !P4 ;  /* 0x0000003c033c7207 */ /* 0x040fe20006000000 */
[----:B------:R-:W-:Y:S01]  /*16d20*/  STL [R1+0x57dc], R61 ;  /* 0x0057dc3d01007387 */ /* 0x000fe20000100800 */
[C---:B------:R-:W-:Y:S01]  /*16d30*/  SEL R59, R3.reuse, R59, !P4 ;  /* 0x0000003b033b7207 */ /* 0x040fe20006000000 */
[----:B------:R-:W-:Y:S01]  /*16d40*/  @!P5 IMAD.MOV R4, RZ, RZ, -R4 ;  /* 0x000000ffff04d224 */ /* 0x000fe200078e0a04 */
[C---:B------:R-:W-:Y:S01]  /*16d50*/  SEL R58, R3.reuse, R58, !P4 ;  /* 0x0000003a033a7207 */ /* 0x040fe20006000000 */
[----:B------:R-:W-:Y:S01]  /*16d60*/  STL [R1+0x57e0], R57 ;  /* 0x0057e03901007387 */ /* 0x000fe20000100800 */
[----:B------:R-:W-:Y:S01]  /*16d70*/  @!P2 IMAD.MOV R2, RZ, RZ, -R2 ;  /* 0x000000ffff02a224 */ /* 0x000fe200078e0a02 */
[----:B------:R-:W-:-:S02]  /*16d80*/  SEL R50, R3, R8, !P4 ;  /* 0x0000000803327207 */ /* 0x000fc40006000000 */
[----:B------:R-:W-:Y:S01]  /*16d90*/  STL [R1+0x57e4], R56 ;  /* 0x0057e43801007387 */ /* 0x000fe20000100800 */
[----:B------:R-:W-:Y:S01]  /*16da0*/  SEL R51, R3, R7, !P4 ;  /* 0x0000000703337207 */ /* 0x000fe20006000000 */
[----:B0-----:R-:W-:Y:S01]  /*16db0*/  IMAD R46, R25, 0x20, R0 ;  /* 0x00000020192e7824 */ /* 0x001fe200078e0200 */
[C---:B------:R-:W-:Y:S01]  /*16dc0*/  SEL R52, R3.reuse, R6, !P4 ;  /* 0x0000000603347207 */ /* 0x040fe20006000000 */
[----:B------:R-:W-:Y:S01]  /*16dd0*/  STL [R1+0x57e8], R49 ;  /* 0x0057e83101007387 */ /* 0x000fe20000100800 */
[----:B------:R-:W-:-:S03]  /*16de0*/  SEL R53, R3, R5, !P4 ;  /* 0x0000000503357207 */ /* 0x000fc60006000000 */
[----:B------:R-:W-:Y:S01]  /*16df0*/  STL [R1+0x57ec], R60 ;  /* 0x0057ec3c01007387 */ /* 0x000fe20000100800 */
[----:B-1----:R-:W-:-:S03]  /*16e00*/  LOP3.LUT R24, R24, 0x1f, RZ, 0xc0, !PT ;  /* 0x0000001f18187812 */ /* 0x002fc600078ec0ff */
[----:B------:R-:W-:Y:S01]  /*16e10*/  STL [R1+0x57f0], R59 ;  /* 0x0057f03b01007387 */ /* 0x000fe20000100800 */
[C---:B------:R-:W-:Y:S01]  /*16e20*/  SEL R54, R3.reuse, R4, !P4 ;  /* 0x0000000403367207 */ /* 0x040fe20006000000 */
[----:B------:R-:W-:Y:S02]  /*16e30*/  IMAD R24, R24, R25, RZ ;  /* 0x0000001918187224 */ /* 0x000fe400078e02ff */
[----:B------:R-:W-:Y:S01]  /*16e40*/  STL [R1+0x57f4], R58 ;  /* 0x0057f43a01007387 */ /* 0x000fe20000100800 */
[----:B------:R-:W-:Y:S01]  /*16e50*/  SEL R55, R3, R2, !P4 ;  /* 0x0000000203377207 */ /* 0x000fe20006000000 */
[----:B------:R-:W-:Y:S02]  /*16e60*/  IMAD R44, R25, 0x20, R46 ;  /* 0x00000020192c7824 */ /* 0x000fe400078e022e */
[----:B------:R-:W-:Y:S01]  /*16e70*/  STL [R1+0x57f8], R50 ;  /* 0x0057f83201007387 */ /* 0x000fe20000100800 */
[----:B------:R-:W-:-:S03]  /*16e80*/  IADD3 R40, P0, PT, R24, UR22, RZ ;  /* 0x0000001618287c10 */ /* 0x000fc6000ff1e0ff */
[----:B------:R-:W-:Y:S01]  /*16e90*/  STL [R1+0x57fc], R51 ;  /* 0x0057fc3301007387 */ /* 0x000fe20000100800 */
[----:B------:R-:W-:-:S03]  /*16ea0*/  IADD3 R36, P1, PT, R0, UR22, RZ ;  /* 0x0000001600247c10 */ /* 0x000fc6000ff3e0ff */
[----:B------:R-:W-:Y:S01]  /*16eb0*/  STL [R1+0x5800], R52 ;  /* 0x0058003401007387 */ /* 0x000fe20000100800 */
[----:B------:R-:W-:-:S03]  /*16ec0*/  IADD3 R34, P2, PT, R46, UR22, RZ ;  /* 0x000000162e227c10 */ /* 0x000fc6000ff5e0ff */
[----:B------:R-:W-:Y:S01]  /*16ed0*/  STL [R1+0x5804], R53 ;  /* 0x0058043501007387 */ /* 0x000fe20000100800 */
[----:B------:R-:W-:Y:S01]  /*16ee0*/  IADD3 R32, P3, PT, R44, UR22, RZ ;  /* 0x000000162c207c10 */ /* 0x000fe2000ff7e0ff */
[----:B------:R-:W-:Y:S02]  /*16ef0*/  UIMAD UR11, UR11, 0x5e, URZ ;  /* 0x0000005e0b0b78a4 */ /* 0x000fe4000f8e02ff */
[----:B------:R-:W-:Y:S01]  /*16f00*/  STL [R1+0x5808], R54 ;  /* 0x0058083601007387 */ /* 0x000fe20000100800 */
[----:B---3--:R-:W-:-:S03]  /*16f10*/  IMAD R3, R33, UR10, RZ ;  /* 0x0000000a21037c24 */ /* 0x008fc6000f8e02ff */
[----:B------:R-:W-:Y:S01]  /*16f20*/  STL [R1+0x580c], R55 ;  /* 0x00580c3701007387 */ /* 0x000fe20000100800 */
[----:B----4-:R-:W-:Y:S02]  /*16f30*/  IMAD R4, R29, UR10, RZ ;  /* 0x0000000a1d047c24 */ /* 0x010fe4000f8e02ff */
[----:B-----5:R-:W-:Y:S01]  /*16f40*/  IMAD R5, R28, UR10, RZ ;  /* 0x0000000a1c057c24 */ /* 0x020fe2000f8e02ff */
[----:B------:R-:W-:Y:S01]  /*16f50*/  LEA.HI.X.SX32 R13, R24, UR23, 0x1, P0 ;  /* 0x00000017180d7c11 */ /* 0x000fe200080f0eff */
[----:B------:R-:W3:Y:S01]  /*16f60*/  LDL.LU R28, [R1+0x1b0] ;  /* 0x0001b000011c7983 */ /* 0x000ee20000300800 */
[----:B--2---:R-:W-:Y:S01]  /*16f70*/  IMAD R2, R35, UR10, RZ ;  /* 0x0000000a23027c24 */ /* 0x004fe2000f8e02ff */
[----:B------:R-:W-:Y:S01]  /*16f80*/  LEA.HI.X.SX32 R12, R0, UR23, 0x1, P1 ;  /* 0x00000017000c7c11 */ /* 0x000fe200088f0eff */
[----:B------:R-:W-:Y:S01]  /*16f90*/  UIMAD UR12, UR12, 0x5d, URZ ;  /* 0x0000005d0c0c78a4 */ /* 0x000fe2000f8e02ff */
[----:B------:R-:W2:Y:S01]  /*16fa0*/  LDL.LU R29, [R1+0x1ac] ;  /* 0x0001ac00011d7983 */ /* 0x000ea20000300800 */
[----:B------:R-:W-:Y:S01]  /*16fb0*/  LEA.HI.X.SX32 R46, R46, UR23, 0x1, P2 ;  /* 0x000000172e2e7c11 */ /* 0x000fe200090f0eff */
[----:B------:R-:W-:-:S02]  /*16fc0*/  UIMAD UR13, UR13, 0x5c, URZ ;  /* 0x0000005c0d0d78a4 */ /* 0x000fc4000f8e02ff */
[----:B------:R-:W-:Y:S01]  /*16fd0*/  STL [R1+0x577c], R40 ;  /* 0x00577c2801007387 */ /* 0x000fe20000100800 */
[----:B------:R-:W-:Y:S01]  /*16fe0*/  LEA.HI.X.SX32 R44, R44, UR23, 0x1, P3 ;  /* 0x000000172c2c7c11 */ /* 0x000fe200098f0eff */
[----:B------:R-:W-:Y:S02]  /*16ff0*/  UIMAD UR14, UR14, 0x5b, URZ ;  /* 0x0000005b0e0e78a4 */ /* 0x000fe4000f8e02ff */
[----:B------:R-:W-:Y:S01]  /*17000*/  STL [R1+0x5780], R36 ;  /* 0x0057802401007387 */ /* 0x000fe20000100800 */
[----:B------:R-:W-:Y:S01]  /*17010*/  IADD3 R0, P0, PT, R2, UR20, RZ ;  /* 0x0000001402007c10 */ /* 0x000fe2000ff1e0ff */
[----:B------:R-:W-:Y:S02]  /*17020*/  UIMAD UR15, UR15, 0x5a, URZ ;  /* 0x0000005a0f0f78a4 */ /* 0x000fe4000f8e02ff */
[----:B------:R-:W-:Y:S01]  /*17030*/  STL [R1+0x5784], R34 ;  /* 0x0057842201007387 */ /* 0x000fe20000100800 */
[----:B------:R-:W-:Y:S01]  /*17040*/  IADD3 R7, P1, PT, R3, UR20, RZ ;  /* 0x0000001403077c10 */ /* 0x000fe2000ff3e0ff */
[----:B------:R-:W-:-:S02]  /*17050*/  UIMAD UR16, UR16, 0x59, URZ ;  /* 0x00000059101078a4 */ /* 0x000fc4000f8e02ff */
[----:B------:R-:W-:Y:S01]  /*17060*/  STL [R1+0x5788], R32 ;  /* 0x0057882001007387 */ /* 0x000fe20000100800 */
[----:B------:R-:W-:Y:S01]  /*17070*/  IADD3 R6, P2, PT, R4, UR20, RZ ;  /* 0x0000001404067c10 */ /* 0x000fe2000ff5e0ff */
[----:B------:R-:W-:Y:S02]  /*17080*/  UIMAD UR17, UR17, 0x58, URZ ;  /* 0x00000058111178a4 */ /* 0x000fe4000f8e02ff */
[----:B------:R-:W4:Y:S01]  /*17090*/  LDL.LU R33, [R1+0x1a8] ;  /* 0x0001a80001217983 */ /* 0x000f220000300800 */
[----:B------:R-:W-:Y:S02]  /*170a0*/  UIMAD UR18, UR18, 0x57, URZ ;  /* 0x00000057121278a4 */ /* 0x000fe4000f8e02ff */
[----:B------:R-:W-:Y:S01]  /*170b0*/  UIMAD UR19, UR19, 0x56, URZ ;  /* 0x00000056131378a4 */ /* 0x000fe2000f8e02ff */
[----:B------:R-:W5:Y:S01]  /*170c0*/  LDL.LU R25, [R1+0x1a4] ;  /* 0x0001a40001197983 */ /* 0x000f620000300800 */
[----:B------:R-:W-:Y:S02]  /*170d0*/  UIMAD UR24, UR24, 0x55, URZ ;  /* 0x00000055181878a4 */ /* 0x000fe4000f8e02ff */
[----:B------:R-:W-:Y:S01]  /*170e0*/  UIMAD UR25, UR25, 0x54, URZ ;  /* 0x00000054191978a4 */ /* 0x000fe2000f8e02ff */
[----:B------:R-:W-:Y:S01]  /*170f0*/  STL [R1+0x5770], R13 ;  /* 0x0057700d01007387 */ /* 0x000fe20000100800 */
[----:B------:R-:W-:-:S02]  /*17100*/  UIMAD UR26, UR26, 0x53, URZ ;  /* 0x000000531a1a78a4 */ /* 0x000fc4000f8e02ff */
[----:B------:R-:W-:Y:S01]  /*17110*/  UIMAD UR27, UR27, 0x52, URZ ;  /* 0x000000521b1b78a4 */ /* 0x000fe2000f8e02ff */
[----:B------:R-:W-:Y:S01]  /*17120*/  STL [R1+0x5774], R12 ;  /* 0x0057740c01007387 */ /* 0x000fe20000100800 */
[----:B------:R-:W-:Y:S02]  /*17130*/  UIMAD UR28, UR28, 0x51, URZ ;  /* 0x000000511c1c78a4 */ /* 0x000fe4000f8e02ff */
[----:B------:R-:W-:Y:S01]  /*17140*/  UIMAD UR29, UR29, 0x50, URZ ;  /* 0x000000501d1d78a4 */ /* 0x000fe2000f8e02ff */
[----:B------:R-:W-:Y:S01]  /*17150*/  STL [R1+0x5778], R46 ;  /* 0x0057782e01007387 */ /* 0x000fe20000100800 */
[----:B------:R-:W-:Y:S02]  /*17160*/  UIMAD UR30, UR30, 0x4f, URZ ;  /* 0x0000004f1e1e78a4 */ /* 0x000fe4000f8e02ff */
[----:B------:R-:W-:Y:S01]  /*17170*/  UIMAD UR31, UR31, 0x4e, URZ ;  /* 0x0000004e1f1f78a4 */ /* 0x000fe2000f8e02ff */
[----:B------:R-:W-:Y:S01]  /*17180*/  STL [R1+0x578c], R44 ;  /* 0x00578c2c01007387 */ /* 0x000fe20000100800 */
[----:B------:R-:W-:-:S02]  /*17190*/  UIMAD UR32, UR32, 0x4d, URZ ;  /* 0x0000004d202078a4 */ /* 0x000fc4000f8e02ff */
[----:B------:R-:W-:Y:S01]  /*171a0*/  UIMAD UR33, UR33, 0x4c, URZ ;  /* 0x0000004c212178a4 */ /* 0x000fe2000f8e02ff */
[----:B------:R0:W-:Y:S01]  /*171b0*/  STL [R1+0x1ef4], R0 ;  /* 0x001ef40001007387 */ /* 0x0001e20000100800 */
[----:B------:R-:W-:Y:S01]  /*171c0*/  LEA.HI.X.SX32 R2, R2, UR21, 0x1, P0 ;  /* 0x0000001502027c11 */ /* 0x000fe200080f0eff */
[----:B------:R-:W-:Y:S02]  /*171d0*/  UIMAD UR34, UR34, 0x4b, URZ ;  /* 0x0000004b222278a4 */ /* 0x000fe4000f8e02ff */
[----:B------:R-:W-:Y:S01]  /*171e0*/  STL [R1+0x1ef8], R7 ;  /* 0x001ef80701007387 */ /* 0x000fe20000100800 */
[----:B------:R-:W-:Y:S02]  /*171f0*/  UIMAD UR35, UR35, 0x4a, URZ ;  /* 0x0000004a232378a4 */ /* 0x000fe4000f8e02ff */
[----:B------:R-:W-:Y:S02]  /*17200*/  UIMAD UR36, UR36, 0x49, URZ ;  /* 0x00000049242478a4 */ /* 0x000fe4000f8e02ff */
[----:B------:R-:W-:Y:S01]  /*17210*/  UIMAD UR37, UR37, 0x48, URZ ;  /* 0x00000048252578a4 */ /* 0x000fe2000f8e02ff */
[----:B0-----:R-:W-:Y:S01]  /*17220*/  IADD3 R0, P3, PT, R5, UR20, RZ ;  /* 0x0000001405007c10 */ /* 0x001fe2000ff7e0ff */
[----:B------:R-:W-:Y:S01]  /*17230*/  STL [R1+0x1efc], R6 ;  /* 0x001efc0601007387 */ /* 0x000fe20000100800 */
[----:B------:R-:W-:-:S02]  /*17240*/  UIMAD UR38, UR38, 0x47, URZ ;  /* 0x00000047262678a4 */ /* 0x000fc4000f8e02ff */
[----:B------:R-:W-:Y:S01]  /*17250*/  UIMAD UR8, UR8, 0x46, URZ ;  /* 0x00000046080878a4 */ /* 0x000fe2000f8e02ff */
[----:B------:R0:W-:Y:S01]  /*17260*/  STL [R1+0x1f00], R0 ;  /* 0x001f000001007387 */ /* 0x0001e20000100800 */
[----:B------:R-:W-:Y:S02]  /*17270*/  UIMAD UR39, UR39, 0x45, URZ ;  /* 0x00000045272778a4 */ /* 0x000fe4000f8e02ff */
[----:B------:R-:W-:Y:S01]  /*17280*/  UIMAD UR42, UR42, 0x44, URZ ;  /* 0x000000442a2a78a4 */ /* 0x000fe2000f8e02ff */
[----:B------:R-:W5:Y:S01]  /*17290*/  LDL.LU R10, [R1+0x1a0] ;  /* 0x0001a000010a7983 */ /* 0x000f620000300800 */
[----:B------:R-:W-:Y:S02]  /*172a0*/  UIMAD UR5, UR5, 0x43, URZ ;  /* 0x00000043050578a4 */ /* 0x000fe4000f8e02ff */
[----:B------:R-:W-:Y:S01]  /*172b0*/  UIMAD UR6, UR6, 0x42, URZ ;  /* 0x00000042060678a4 */ /* 0x000fe2000f8e02ff */
[----:B------:R1:W-:Y:S01]  /*172c0*/  STL [R1+0x1ef0], R2 ;  /* 0x001ef00201007387 */ /* 0x0003e20000100800 */
[----:B------:R-:W-:Y:S01]  /*172d0*/  UIMAD UR7, UR7, 0x41, URZ ;  /* 0x00000041070778a4 */ /* 0x000fe2000f8e02ff */
[----:B0-----:R-:W-:Y:S01]  /*172e0*/  LEA.HI.X.SX32 R0, R3, UR21, 0x1, P1 ;  /* 0x0000001503007c11 */ /* 0x001fe200088f0eff */
[----:B------:R-:W-:-:S02]  /*172f0*/  USHF.L.U32 UR9, UR9, 0x6, URZ ;  /* 0x0000000609097899 */ /* 0x000fc400080006ff */
[----:B------:R-:W-:Y:S02]  /*17300*/  UIMAD UR43, UR43, 0x3f, URZ ;  /* 0x0000003f2b2b78a4 */ /* 0x000fe4000f8e02ff */
[----:B------:R0:W-:Y:S01]  /*17310*/  STL [R1+0x1eec], R0 ;  /* 0x001eec0001007387 */ /* 0x0001e20000100800 */
[----:B------:R-:W-:Y:S01]  /*17320*/  UIMAD UR44, UR44, 0x3e, URZ ;  /* 0x0000003e2c2c78a4 */ /* 0x000fe2000f8e02ff */
[----:B-1----:R-:W-:Y:S02]  /*17330*/  LEA.HI.X.SX32 R2, R4, UR21, 0x1, P2 ;  /* 0x0000001504027c11 */ /* 0x002fe400090f0eff */
[----:B------:R-:W5:Y:S01]  /*17340*/  LDL.LU R22, [R1+0x184] ;  /* 0x0001840001167983 */ /* 0x000f620000300800 */
[----:B------:R-:W-:Y:S02]  /*17350*/  UIMAD UR61, UR61, 0x3d, URZ ;  /* 0x0000003d3d3d78a4 */ /* 0x000fe4000f8e02ff */
[----:B------:R-:W-:Y:S01]  /*17360*/  UIMAD UR53, UR53, 0x3c, URZ ;  /* 0x0000003c353578a4 */ /* 0x000fe2000f8e02ff */
[----:B------:R4:W-:Y:S01]  /*17370*/  STL [R1+0x1ee8], R2 ;  /* 0x001ee80201007387 */ /* 0x0009e20000100800 */
[----:B------:R-:W-:Y:S01]  /*17380*/  UIMAD UR69, UR69, 0x3b, URZ ;  /* 0x0000003b454578a4 */ /* 0x000fe2000f8e02ff */
[----:B0-----:R-:W-:Y:S01]  /*17390*/  LEA.HI.X.SX32 R0, R5, UR21, 0x1, P3 ;  /* 0x0000001505007c11 */ /* 0x001fe200098f0eff */
[----:B------:R-:W-:Y:S01]  /*173a0*/  UIMAD UR49, UR49, 0x3a, URZ ;  /* 0x0000003a313178a4 */ /* 0x000fe2000f8e02ff */
[----:B------:R-:W5:Y:S01]  /*173b0*/  LDL.LU R24, [R1+0x180] ;  /* 0x0001800001187983 */ /* 0x000f620000300800 */
[----:B------:R-:W-:-:S02]  /*173c0*/  UIMAD UR57, UR57, 0x39, URZ ;  /* 0x00000039393978a4 */ /* 0x000fc4000f8e02ff */
[----:B------:R-:W-:Y:S01]  /*173d0*/  UIMAD UR65, UR65, 0x38, URZ ;  /* 0x00000038414178a4 */ /* 0x000fe2000f8e02ff */
[----:B------:R-:W5:Y:S01]  /*173e0*/  LDL.LU R26, [R1+0x17c] ;  /* 0x00017c00011a7983 */ /* 0x000f620000300800 */
[----:B------:R-:W-:Y:S02]  /*173f0*/  UIMAD UR73, UR73, 0x37, URZ ;  /* 0x00000037494978a4 */ /* 0x000fe4000f8e02ff */
[----:B------:R-:W-:Y:S01]  /*17400*/  UIMAD UR47, UR47, 0x36, URZ ;  /* 0x000000362f2f78a4 */ /* 0x000fe2000f8e02ff */
[----:B------:R5:W-:Y:S01]  /*17410*/  STL [R1+0x1ee4], R0 ;  /* 0x001ee40001007387 */ /* 0x000be20000100800 */
[----:B------:R-:W-:Y:S02]  /*17420*/  UIMAD UR51, UR51, 0x35, URZ ;  /* 0x00000035333378a4 */ /* 0x000fe4000f8e02ff */
[----:B------:R-:W-:Y:S01]  /*17430*/  UIMAD UR55, UR55, 0x34, URZ ;  /* 0x00000034373778a4 */ /* 0x000fe2000f8e02ff */
[----:B------:R-:W5:Y:S01]  /*17440*/  LDL.LU R19, [R1+0x178] ;  /* 0x0001780001137983 */ /* 0x000f620000300800 */
[----:B------:R-:W-:-:S02]  /*17450*/  UIMAD UR59, UR59, 0x33, URZ ;  /* 0x000000333b3b78a4 */ /* 0x000fc4000f8e02ff */
[----:B------:R-:W-:Y:S02]  /*17460*/  UIMAD UR63, UR63, 0x32, URZ ;  /* 0x000000323f3f78a4 */ /* 0x000fe4000f8e02ff */
[----:B------:R-:W-:Y:S02]  /*17470*/  UIMAD UR67, UR67, 0x31, URZ ;  /* 0x00000031434378a4 */ /* 0x000fe4000f8e02ff */
[----:B------:R-:W-:Y:S02]  /*17480*/  UIMAD UR71, UR71, 0x30, URZ ;  /* 0x00000030474778a4 */ /* 0x000fe4000f8e02ff */
[----:B------:R-:W-:Y:S02]  /*17490*/  UIMAD UR75, UR75, 0x2f, URZ ;  /* 0x0000002f4b4b78a4 */ /* 0x000fe4000f8e02ff */
[----:B------:R-:W-:Y:S02]  /*174a0*/  UIMAD UR46, UR46, 0x2e, URZ ;  /* 0x0000002e2e2e78a4 */ /* 0x000fe4000f8e02ff */
        /* <DEDUP_REMOVED lines=12> */
[----:B------:R-:W-:Y:S01]  /*17570*/  UIMAD UR72, UR72, 0x21, URZ ;  /* 0x00000021484878a4 */ /* 0x000fe2000f8e02ff */
[----:B------:R-:W0:Y:S01]  /*17580*/  LDCU UR10, c[0x0][0x3a8] ;  /* 0x00007500ff0a77ac */ /* 0x000e220008000800 */
[----:B------:R-:W1:Y:S01]  /*17590*/  LDCU UR22, c[0x0][0x3a8] ;  /* 0x00007500ff1677ac */ /* 0x000e620008000800 */
[----:B------:R-:W0:Y:S01]  /*175a0*/  LDCU UR23, c[0x0][0x3a8] ;  /* 0x00007500ff1777ac */ /* 0x000e220008000800 */
[----:B------:R-:W0:Y:S01]  /*175b0*/  LDCU UR20, c[0x0][0x3a8] ;  /* 0x00007500ff1477ac */ /* 0x000e220008000800 */
[----:B---3--:R-:W-:-:S02]  /*175c0*/  IMAD R12, R28, UR77, RZ ;  /* 0x0000004d1c0c7c24 */ /* 0x008fc4000f8e02ff */
[----:B------:R-:W3:Y:S01]  /*175d0*/  LDL.LU R28, [R1+0x174] ;  /* 0x00017400011c7983 */ /* 0x000ee20000300800 */
[----:B--2---:R-:W-:-:S03]  /*175e0*/  IMAD R13, R29, UR77, RZ ;  /* 0x0000004d1d0d7c24 */ /* 0x004fc6000f8e02ff */
[----:B------:R-:W-:Y:S04]  /*175f0*/  STL [R1+0x5810], R12 ;  /* 0x0058100c01007387 */ /* 0x000fe80000100800 */
[----:B------:R-:W2:Y:S04]  /*17600*/  LDL.LU R29, [R1+0x170] ;  /* 0x00017000011d7983 */ /* 0x000ea80000300800 */
[----:B------:R-:W2:Y:S04]  /*17610*/  LDL.LU R30, [R1+0x16c] ;  /* 0x00016c00011e7983 */ /* 0x000ea80000300800 */
[----:B------:R-:W-:Y:S04]  /*17620*/  STL [R1+0x5814], R13 ;  /* 0x0058140d01007387 */ /* 0x000fe80000100800 */
[----:B------:R-:W2:Y:S01]  /*17630*/  LDL.LU R14, [R1+0x160] ;  /* 0x00016000010e7983 */ /* 0x000ea20000300800 */
[----:B----4-:R-:W-:-:S02]  /*17640*/  IMAD R2, R33, UR77, RZ ;  /* 0x0000004d21027c24 */ /* 0x010fc4000f8e02ff */
[----:B-----5:R-:W-:-:S03]  /*17650*/  IMAD R0, R25, UR77, RZ ;  /* 0x0000004d19007c24 */ /* 0x020fc6000f8e02ff */
[----:B------:R-:W-:Y:S04]  /*17660*/  STL [R1+0xc0], R2 ;  /* 0x0000c00201007387 */ /* 0x000fe80000100800 */
[----:B------:R-:W4:Y:S04]  /*17670*/  LDL.LU R33, [R1+0x15c] ;  /* 0x00015c0001217983 */ /* 0x000f280000300800 */
[----:B------:R-:W5:Y:S04]  /*17680*/  LDL.LU R35, [R1+0x158] ;  /* 0x0001580001237983 */ /* 0x000f680000300800 */
[----:B------:R0:W-:Y:S04]  /*17690*/  STL [R1+0xbc], R0 ;  /* 0x0000bc0001007387 */ /* 0x0001e80000100800 */
[----:B------:R-:W4:Y:S04]  /*176a0*/  LDL.LU R11, [R1+0x154] ;  /* 0x00015400010b7983 */ /* 0x000f280000300800 */
        /* <DEDUP_REMOVED lines=10> */
[----:B------:R-:W-:-:S02]  /*17750*/  IMAD R20, R10, UR77, RZ ;  /* 0x0000004d0a147c24 */ /* 0x000fc4000f8e02ff */
[----:B------:R-:W-:Y:S02]  /*17760*/  IMAD R22, R22, UR77, RZ ;  /* 0x0000004d16167c24 */ /* 0x000fe4000f8e02ff */
[----:B------:R-:W-:Y:S01]  /*17770*/  IMAD R24, R24, UR77, RZ ;  /* 0x0000004d18187c24 */ /* 0x000fe2000f8e02ff */
[----:B------:R-:W-:Y:S01]  /*17780*/  STL [R1+0x5818], R20 ;  /* 0x0058181401007387 */ /* 0x000fe20000100800 */
[----:B------:R-:W-:-:S03]  /*17790*/  IMAD R26, R26, UR77, RZ ;  /* 0x0000004d1a1a7c24 */ /* 0x000fc6000f8e02ff */
[----:B------:R-:W-:Y:S04]  /*177a0*/  STL [R1+0x581c], R22 ;  /* 0x00581c1601007387 */ /* 0x000fe80000100800 */
[----:B------:R-:W-:Y:S01]  /*177b0*/  STL [R1+0x5820], R24 ;  /* 0x0058201801007387 */ /* 0x000fe20000100800 */
[----:B------:R-:W-:-:S03]  /*177c0*/  IMAD R27, R19, UR77, RZ ;  /* 0x0000004d131b7c24 */ /* 0x000fc6000f8e02ff */
[----:B------:R-:W-:Y:S04]  /*177d0*/  STL [R1+0x5824], R26 ;  /* 0x0058241a01007387 */ /* 0x000fe80000100800 */
[----:B------:R-:W-:Y:S01]  /*177e0*/  STL [R1+0x5828], R27 ;  /* 0x0058281b01007387 */ /* 0x000fe20000100800 */
[----:B---3--:R-:W-:Y:S02]  /*177f0*/  IMAD R28, R28, UR77, RZ ;  /* 0x0000004d1c1c7c24 */ /* 0x008fe4000f8e02ff */
[----:B--2---:R-:W-:-:S03]  /*17800*/  IMAD R29, R29, UR77, RZ ;  /* 0x0000004d1d1d7c24 */ /* 0x004fc6000f8e02ff */
[----:B------:R-:W-:Y:S01]  /*17810*/  STL [R1+0x582c], R28 ;  /* 0x00582c1c01007387 */ /* 0x000fe20000100800 */
[----:B------:R-:W-:-:S03]  /*17820*/  IMAD R30, R30, UR77, RZ ;  /* 0x0000004d1e1e7c24 */ /* 0x000fc6000f8e02ff */
[----:B------:R-:W-:Y:S01]  /*17830*/  STL [R1+0x5830], R29 ;  /* 0x0058301d01007387 */ /* 0x000fe20000100800 */
[----:B------:R-:W-:-:S03]  /*17840*/  IMAD R31, R14, UR77, RZ ;  /* 0x0000004d0e1f7c24 */ /* 0x000fc6000f8e02ff */
[----:B------:R-:W-:Y:S04]  /*17850*/  STL [R1+0x5834], R30 ;  /* 0x0058341e01007387 */ /* 0x000fe80000100800 */
[----:B------:R-:W-:Y:S01]  /*17860*/  STL [R1+0x5838], R31 ;  /* 0x0058381f01007387 */ /* 0x000fe20000100800 */
[----:B----4-:R-:W-:-:S03]  /*17870*/  IMAD R37, R11, UR77, RZ ;  /* 0x0000004d0b257c24 */ /* 0x010fc6000f8e02ff */
[----:B------:R-:W2:Y:S01]  /*17880*/  LDL.LU R11, [R1+0x10c] ;  /* 0x00010c00010b7983 */ /* 0x000ea20000300800 */
[----:B-----5:R-:W-:-:S03]  /*17890*/  IMAD R39, R43, UR77, RZ ;  /* 0x0000004d2b277c24 */ /* 0x020fc6000f8e02ff */
[----:B0-----:R-:W3:Y:S04]  /*178a0*/  LDL.LU R0, [R1+0x108] ;  /* 0x0001080001007983 */ /* 0x001ee80000300800 */
[----:B------:R-:W4:Y:S01]  /*178b0*/  LDL.LU R10, [R1+0xfc] ;  /* 0x0000fc00010a7983 */ /* 0x000f220000300800 */
[----:B------:R-:W-:-:S03]  /*178c0*/  IMAD R43, R18, UR77, RZ ;  /* 0x0000004d122b7c24 */ /* 0x000fc6000f8e02ff */
[----:B------:R-:W5:Y:S01]  /*178d0*/  LDL.LU R14, [R1+0xf8] ;  /* 0x0000f800010e7983 */ /* 0x000f620000300800 */
[----:B------:R-:W-:-:S03]  /*178e0*/  IMAD R45, R16, UR77, RZ ;  /* 0x0000004d102d7c24 */ /* 0x000fc6000f8e02ff */
[----:B------:R-:W2:Y:S04]  /*178f0*/  LDL.LU R16, [R1+0xf0] ;  /* 0x0000f00001107983 */ /* 0x000ea80000300800 */
[----:B------:R-:W2:Y:S04]  /*17900*/  LDL.LU R18, [R1+0xec] ;  /* 0x0000ec0001127983 */ /* 0x000ea80000300800 */
[----:B------:R-:W2:Y:S01]  /*17910*/  LDL.LU R23, [R1+0xdc] ;  /* 0x0000dc0001177983 */ /* 0x000ea20000300800 */
[----:B------:R-:W-:Y:S02]  /*17920*/  IMAD R15, R21, UR77, RZ ;  /* 0x0000004d150f7c24 */ /* 0x000fe4000f8e02ff */
[----:B------:R-:W-:-:S02]  /*17930*/  IMAD R17, R41, UR77, RZ ;  /* 0x0000004d29117c24 */ /* 0x000fc4000f8e02ff */
[----:B------:R-:W-:Y:S02]  /*17940*/  IMAD R41, R38, UR77, RZ ;  /* 0x0000004d26297c24 */ /* 0x000fe4000f8e02ff */
[----:B------:R-:W2:Y:S04]  /*17950*/  LDL.LU R38, [R1+0xd8] ;  /* 0x0000d80001267983 */ /* 0x000ea80000300800 */
        /* <DEDUP_REMOVED lines=23> */
[----:B---3--:R-:W-:-:S02]  /*17ad0*/  IMAD R4, R0, UR77, RZ ;  /* 0x0000004d00047c24 */ /* 0x008fc4000f8e02ff */
[----:B--2---:R-:W-:Y:S02]  /*17ae0*/  IMAD R12, R40, UR77, RZ ;  /* 0x0000004d280c7c24 */ /* 0x004fe4000f8e02ff */
[----:B----4-:R-:W-:-:S03]  /*17af0*/  IMAD R0, R55, UR77, RZ ;  /* 0x0000004d37007c24 */ /* 0x010fc6000f8e02ff */
[----:B------:R0:W-:Y:S01]  /*17b00*/  STL [R1+0xcc], R12 ;  /* 0x0000cc0c01007387 */ /* 0x0001e20000100800 */
[----:B-----5:R-:W-:-:S03]  /*17b10*/  IMAD R13, R54, UR77, RZ ;  /* 0x0000004d360d7c24 */ /* 0x020fc6000f8e02ff */
[----:B------:R2:W-:Y:S04]  /*17b20*/  STL [R1+0xd4], R0 ;  /* 0x0000d40001007387 */ /* 0x0005e80000100800 */
[----:B------:R3:W-:Y:S01]  /*17b30*/  STL [R1+0xd8], R13 ;  /* 0x0000d80d01007387 */ /* 0x0007e20000100800 */
[----:B0-----:R-:W-:Y:S02]  /*17b40*/  IMAD R12, R53, UR77, RZ ;  /* 0x0000004d350c7c24 */ /* 0x001fe4000f8e02ff */
[----:B--2---:R-:W-:-:S03]  /*17b50*/  IMAD R0, R52, UR77, RZ ;  /* 0x0000004d34007c24 */ /* 0x004fc6000f8e02ff */
[----:B------:R0:W-:Y:S01]  /*17b60*/  STL [R1+0xec], R12 ;  /* 0x0000ec0c01007387 */ /* 0x0001e20000100800 */
[----:B---3--:R-:W-:-:S03]  /*17b70*/  IMAD R13, R51, UR77, RZ ;  /* 0x0000004d330d7c24 */ /* 0x008fc6000f8e02ff */
        /* <DEDUP_REMOVED lines=14> */
[----:B0-----:R-:W-:-:S03]  /*17c60*/  IMAD R12, R57, UR77, RZ ;  /* 0x0000004d390c7c24 */ /* 0x001fc6000f8e02ff */
[----:B------:R-:W4:Y:S01]  /*17c70*/  LDL.LU R31, [R1+0x3a0] ;  /* 0x0003a000011f7983 */ /* 0x000f220000300800 */
[----:B--2---:R-:W-:-:S03]  /*17c80*/  IMAD R0, R61, UR77, RZ ;  /* 0x0000004d3d007c24 */ /* 0x004fc6000f8e02ff */
[----:B------:R0:W-:Y:S04]  /*17c90*/  STL [R1+0x128], R12 ;  /* 0x0001280c01007387 */ /* 0x0001e80000100800 */
[----:B------:R-:W2:Y:S04]  /*17ca0*/  LDL.LU R30, [R1+0x39c] ;  /* 0x00039c00011e7983 */ /* 0x000ea80000300800 */
[----:B------:R5:W-:Y:S04]  /*17cb0*/  STL [R1+0x130], R0 ;  /* 0x0001300001007387 */ /* 0x000be80000100800 */
[----:B------:R-:W2:Y:S04]  /*17cc0*/  LDL.LU R29, [R1+0x398] ;  /* 0x00039800011d7983 */ /* 0x000ea80000300800 */
[----:B------:R-:W2:Y:S04]  /*17cd0*/  LDL.LU R28, [R1+0x394] ;  /* 0x00039400011c7983 */ /* 0x000ea80000300800 */
[----:B------:R-:W2:Y:S04]  /*17ce0*/  LDL.LU R27, [R1+0x390] ;  /* 0x00039000011b7983 */ /* 0x000ea80000300800 */
[----:B------:R-:W2:Y:S04]  /*17cf0*/  LDL.LU R26, [R1+0x38c] ;  /* 0x00038c00011a7983 */ /* 0x000ea80000300800 */
[----:B------:R-:W2:Y:S04]  /*17d00*/  LDL.LU R24, [R1+0x388] ;  /* 0x0003880001187983 */ /* 0x000ea80000300800 */
[----:B------:R-:W2:Y:S04]  /*17d10*/  LDL.LU R22, [R1+0x384] ;  /* 0x0003840001167983 */ /* 0x000ea80000300800 */
[----:B------:R-:W2:Y:S04]  /*17d20*/  LDL.LU R20, [R1+0x380] ;  /* 0x0003800001147983 */ /* 0x000ea80000300800 */
[----:B---3--:R-:W3:Y:S04]  /*17d30*/  LDL.LU R13, [R1+0x37c] ;  /* 0x00037c00010d7983 */ /* 0x008ee80000300800 */
[----:B0-----:R-:W3:Y:S04]  /*17d40*/  LDL.LU R12, [R1+0x378] ;  /* 0x00037800010c7983 */ /* 0x001ee80000300800 */
[----:B------:R-:W3:Y:S04]  /*17d50*/  LDL.LU R44, [R1+0x374] ;  /* 0x00037400012c7983 */ /* 0x000ee80000300800 */
[----:B------:R-:W3:Y:S01]  /*17d60*/  LDL.LU R46, [R1+0x370] ;  /* 0x00037000012e7983 */ /* 0x000ee20000300800 */
[----:B------:R-:W-:-:S03]  /*17d70*/  IMAD R2, R32, UR77, RZ ;  /* 0x0000004d20027c24 */ /* 0x000fc6000f8e02ff */
[----:B-----5:R-:W5:Y:S01]  /*17d80*/  LDL.LU R0, [R1+0x36c] ;  /* 0x00036c0001007983 */ /* 0x020f620000300800 */
[----:B------:R-:W-:Y:S02]  /*17d90*/  IMAD R3, R34, UR77, RZ ;  /* 0x0000004d22037c24 */ /* 0x000fe4000f8e02ff */
[----:B------:R-:W-:Y:S01]  /*17da0*/  IMAD R5, R36, UR77, RZ ;  /* 0x0000004d24057c24 */ /* 0x000fe2000f8e02ff */
        /* <DEDUP_REMOVED lines=17> */
[----:B----4-:R-:W-:-:S05]  /*17ec0*/  IMAD R31, R31, UR77, RZ ;  /* 0x0000004d1f1f7c24 */ /* 0x010fca000f8e02ff */
[----:B------:R2:W-:Y:S02]  /*17ed0*/  STL [R1+0x134], R31 ;  /* 0x0001341f01007387 */ /* 0x0005e40000100800 */
[----:B--2---:R-:W-:Y:S02]  /*17ee0*/  IMAD R31, R30, UR77, RZ ;  /* 0x0000004d1e1f7c24 */ /* 0x004fe4000f8e02ff */
[----:B------:R-:W-:Y:S02]  /*17ef0*/  IMAD R30, R29, UR77, RZ ;  /* 0x0000004d1d1e7c24 */ /* 0x000fe4000f8e02ff */
[----:B------:R-:W-:Y:S01]  /*17f00*/  IMAD R29, R28, UR77, RZ ;  /* 0x0000004d1c1d7c24 */ /* 0x000fe2000f8e02ff */
[----:B------:R-:W-:Y:S01]  /*17f10*/  STL [R1+0x138], R31 ;  /* 0x0001381f01007387 */ /* 0x000fe20000100800 */
[----:B------:R-:W-:-:S03]  /*17f20*/  IMAD R28, R27, UR77, RZ ;  /* 0x0000004d1b1c7c24 */ /* 0x000fc6000f8e02ff */
        /* <DEDUP_REMOVED lines=9> */
[----:B---3--:R-:W-:-:S03]  /*17fc0*/  IMAD R20, R13, UR77, RZ ;  /* 0x0000004d0d147c24 */ /* 0x008fc6000f8e02ff */
[----:B------:R-:W-:Y:S01]  /*17fd0*/  STL [R1+0x16c], R24 ;  /* 0x00016c1801007387 */ /* 0x000fe20000100800 */
[----:B------:R-:W-:-:S03]  /*17fe0*/  IMAD R13, R12, UR77, RZ ;  /* 0x0000004d0c0d7c24 */ /* 0x000fc6000f8e02ff */
[----:B------:R-:W-:Y:S01]  /*17ff0*/  STL [R1+0x170], R22 ;  /* 0x0001701601007387 */ /* 0x000fe20000100800 */
[----:B------:R-:W-:-:S03]  /*18000*/  IMAD R12, R44, UR77, RZ ;  /* 0x0000004d2c0c7c24 */ /* 0x000fc6000f8e02ff */
[----:B------:R0:W-:Y:S04]  /*18010*/  STL [R1+0x174], R20 ;  /* 0x0001741401007387 */ /* 0x0001e80000100800 */
[----:B------:R5:W-:Y:S01]  /*18020*/  STL [R1+0x178], R13 ;  /* 0x0001780d01007387 */ /* 0x000be20000100800 */
[----:B0-----:R-:W-:-:S03]  /*18030*/  IMAD R20, R46, UR77, RZ ;  /* 0x0000004d2e147c24 */ /* 0x001fc6000f8e02ff */
[----:B------:R0:W-:Y:S01]  /*18040*/  STL [R1+0x180], R12 ;  /* 0x0001800c01007387 */ /* 0x0001e20000100800 */
[----:B-----5:R-:W-:-:S03]  /*18050*/  IMAD R13, R0, UR77, RZ ;  /* 0x0000004d000d7c24 */ /* 0x020fc6000f8e02ff */
[----:B------:R-:W-:Y:S01]  /*18060*/  STL [R1+0x1a0], R20 ;  /* 0x0001a01401007387 */ /* 0x000fe20000100800 */
[----:B------:R-:W-:-:S03]  /*18070*/  IMAD R0, R34, UR77, RZ ;  /* 0x0000004d22007c24 */ /* 0x000fc6000f8e02ff */
[----:B------:R2:W-:Y:S01]  /*18080*/  STL [R1+0x1a4], R13 ;  /* 0x0001a40d01007387 */ /* 0x0005e20000100800 */
[----:B0-----:R-:W-:-:S05]  /*18090*/  IMAD R12, R32, UR77, RZ ;  /* 0x0000004d200c7c24 */ /* 0x001fca000f8e02ff */
[----:B------:R0:W-:Y:S01]  /*180a0*/  STL [R1+0x1a8], R12 ;  /* 0x0001a80c01007387 */ /* 0x0001e20000100800 */
[----:B--2---:R-:W-:-:S03]  /*180b0*/  IMAD R13, R36, UR77, RZ ;  /* 0x0000004d240d7c24 */ /* 0x004fc6000f8e02ff */
        /* <DEDUP_REMOVED lines=42> */
[----:B------:R-:W3:Y:S04]  /*18360*/  LDL.LU R46, [R1+0x2f4] ;  /* 0x0002f400012e7983 */ /* 0x000ee80000300800 */
[----:B-----5:R-:W5:Y:S04]  /*18370*/  LDL.LU R0, [R1+0x2f0] ;  /* 0x0002f00001007983 */ /* 0x020f680000300800 */
        /* <DEDUP_REMOVED lines=318> */
[----:B------:R5:W-:Y:S04]  /*19760*/  STL [R1+0x500], R13 ;  /* 0x0005000d01007387 */ /* 0x000be80000100800 */
[----:B------:R2:W-:Y:S01]  /*19770*/  STL [R1+0x508], R12 ;  /* 0x0005080c01007387 */ /* 0x0005e20000100800 */
[----:B0-----:R-:W-:Y:S02]  /*19780*/  IMAD R20, R46, UR77, RZ ;  /* 0x0000004d2e147c24 */ /* 0x001fe4000f8e02ff */
[----:B-----5:R-:W-:-:S03]  /*19790*/  IMAD R13, R0, UR77, RZ ;  /* 0x0000004d000d7c24 */ /* 0x020fc6000f8e02ff */
[----:B------:R-:W-:Y:S01]  /*197a0*/  STL [R1+0x510], R20 ;  /* 0x0005101401007387 */ /* 0x000fe20000100800 */
[----:B------:R-:W-:Y:S02]  /*197b0*/  IMAD R0, R34, UR77, RZ ;  /* 0x0000004d22007c24 */ /* 0x000fe4000f8e02ff */
[----:B--2---:R-:W-:Y:S01]  /*197c0*/  IMAD R12, R32, UR77, RZ ;  /* 0x0000004d200c7c24 */ /* 0x004fe2000f8e02ff */
[----:B------:R0:W-:Y:S04]  /*197d0*/  STL [R1+0x518], R13 ;  /* 0x0005180d01007387 */ /* 0x0001e80000100800 */
[----:B------:R2:W-:Y:S01]  /*197e0*/  STL [R1+0x520], R12 ;  /* 0x0005200c01007387 */ /* 0x0005e20000100800 */
[----:B0-----:R-:W-:-:S03]  /*197f0*/  IMAD R13, R36, UR77, RZ ;  /* 0x0000004d240d7c24 */ /* 0x001fc6000f8e02ff */
[----:B------:R0:W-:Y:S01]  /*19800*/  STL [R1+0x528], R0 ;  /* 0x0005280001007387 */ /* 0x0001e20000100800 */
[----:B--2---:R-:W-:-:S03]  /*19810*/  IMAD R12, R40, UR77, RZ ;  /* 0x0000004d280c7c24 */ /* 0x004fc6000f8e02ff */
        /* <DEDUP_REMOVED lines=24> */
[----:B------:R2:W-:Y:S04]  /*199a0*/  STL [R1+0x584], R13 ;  /* 0x0005840d01007387 */ /* 0x0005e80000100800 */
[----:B------:R-:W3:Y:S01]  /*199b0*/  LDL.LU R31, [R1+0x78] ;  /* 0x00007800011f7983 */ /* 0x000ee20000300800 */
[----:B0-----:R-:W-:-:S03]  /*199c0*/  IMAD R0, R61, UR77, RZ ;  /* 0x0000004d3d007c24 */ /* 0x001fc6000f8e02ff */
[----:B------:R0:W-:Y:S04]  /*199d0*/  STL [R1+0x58c], R12 ;  /* 0x00058c0c01007387 */ /* 0x0001e80000100800 */
[----:B------:R-:W4:Y:S04]  /*199e0*/  LDL.LU R30, [R1+0x74] ;  /* 0x00007400011e7983 */ /* 0x000f280000300800 */
[----:B------:R5:W-:Y:S04]  /*199f0*/  STL [R1+0x594], R0 ;  /* 0x0005940001007387 */ /* 0x000be80000100800 */
[----:B------:R-:W4:Y:S04]  /*19a00*/  LDL.LU R29, [R1+0x70] ;  /* 0x00007000011d7983 */ /* 0x000f280000300800 */
[----:B------:R-:W4:Y:S04]  /*19a10*/  LDL.LU R28, [R1+0x6c] ;  /* 0x00006c00011c7983 */ /* 0x000f280000300800 */
[----:B------:R-:W4:Y:S04]  /*19a20*/  LDL.LU R27, [R1+0x68] ;  /* 0x00006800011b7983 */ /* 0x000f280000300800 */
[----:B------:R-:W4:Y:S04]  /*19a30*/  LDL.LU R26, [R1+0x64] ;  /* 0x00006400011a7983 */ /* 0x000f280000300800 */
[----:B------:R-:W4:Y:S04]  /*19a40*/  LDL.LU R24, [R1+0x60] ;  /* 0x0000600001187983 */ /* 0x000f280000300800 */
[----:B------:R-:W4:Y:S04]  /*19a50*/  LDL.LU R22, [R1+0x5c] ;  /* 0x00005c0001167983 */ /* 0x000f280000300800 */
[----:B------:R-:W4:Y:S04]  /*19a60*/  LDL.LU R20, [R1+0x58] ;  /* 0x0000580001147983 */ /* 0x000f280000300800 */
[----:B--2---:R-:W2:Y:S04]  /*19a70*/  LDL.LU R13, [R1+0x54] ;  /* 0x00005400010d7983 */ /* 0x004ea80000300800 */
[----:B0-----:R-:W2:Y:S04]  /*19a80*/  LDL.LU R12, [R1+0x50] ;  /* 0x00005000010c7983 */ /* 0x001ea80000300800 */
        /* <DEDUP_REMOVED lines=15> */
[----:B-----5:R-:W5:Y:S04]  /*19b80*/  LDL.LU R0, [R1+0x10] ;  /* 0x0000100001007983 */ /* 0x020f680000300800 */
[----:B------:R-:W5:Y:S04]  /*19b90*/  LDL.LU R32, [R1+0xc] ;  /* 0x00000c0001207983 */ /* 0x000f680000300800 */
[----:B------:R-:W5:Y:S04]  /*19ba0*/  LDL.LU R34, [R1+0x8] ;  /* 0x0000080001227983 */ /* 0x000f680000300800 */
[----:B------:R-:W5:Y:S04]  /*19bb0*/  LDL.LU R36, [R1+0x4] ;  /* 0x0000040001247983 */ /* 0x000f680000300800 */
[----:B------:R-:W5:Y:S01]  /*19bc0*/  LDL.LU R40, [R1] ;  /* 0x0000000001287983 */ /* 0x000f620000300800 */
[----:B---3--:R-:W-:-:S05]  /*19bd0*/  IMAD R31, R31, UR77, RZ ;  /* 0x0000004d1f1f7c24 */ /* 0x008fca000f8e02ff */
[----:B------:R0:W-:Y:S01]  /*19be0*/  STL [R1+0x598], R31 ;  /* 0x0005981f01007387 */ /* 0x0001e20000100800 */
[----:B----4-:R-:W-:-:S03]  /*19bf0*/  IMAD R30, R30, UR77, RZ ;  /* 0x0000004d1e1e7c24 */ /* 0x010fc6000f8e02ff */
[----:B0-----:R-:W3:Y:S01]  /*19c00*/  LDL.LU R31, [R1+0x5838] ;  /* 0x00583800011f7983 */ /* 0x001ee20000300800 */
[----:B------:R-:W-:-:S03]  /*19c10*/  IMAD R29, R29, UR77, RZ ;  /* 0x0000004d1d1d7c24 */ /* 0x000fc6000f8e02ff */
[----:B------:R0:W-:Y:S01]  /*19c20*/  STL [R1+0x5a0], R30 ;  /* 0x0005a01e01007387 */ /* 0x0001e20000100800 */
[----:B------:R-:W-:Y:S02]  /*19c30*/  IMAD R28, R28, UR77, RZ ;  /* 0x0000004d1c1c7c24 */ /* 0x000fe4000f8e02ff */
[----:B------:R-:W-:Y:S01]  /*19c40*/  IMAD R27, R27, UR77, RZ ;  /* 0x0000004d1b1b7c24 */ /* 0x000fe2000f8e02ff */
[----:B0-----:R-:W4:Y:S01]  /*19c50*/  LDL.LU R30, [R1+0x5834] ;  /* 0x00583400011e7983 */ /* 0x001f220000300800 */
[----:B------:R-:W-:-:S03]  /*19c60*/  IMAD R26, R26, UR77, RZ ;  /* 0x0000004d1a1a7c24 */ /* 0x000fc6000f8e02ff */
[----:B------:R0:W-:Y:S01]  /*19c70*/  STL [R1+0x5a8], R29 ;  /* 0x0005a81d01007387 */ /* 0x0001e20000100800 */
[----:B------:R-:W-:Y:S02]  /*19c80*/  IMAD R24, R24, UR77, RZ ;  /* 0x0000004d18187c24 */ /* 0x000fe4000f8e02ff */
[----:B------:R-:W-:Y:S01]  /*19c90*/  IMAD R22, R22, UR77, RZ ;  /* 0x0000004d16167c24 */ /* 0x000fe2000f8e02ff */
[----:B0-----:R-:W3:Y:S04]  /*19ca0*/  LDL.LU R29, [R1+0x5830] ;  /* 0x00583000011d7983 */ /* 0x001ee80000300800 */
[----:B------:R0:W-:Y:S01]  /*19cb0*/  STL [R1+0x5b0], R28 ;  /* 0x0005b01c01007387 */ /* 0x0001e20000100800 */
[----:B------:R-:W-:Y:S02]  /*19cc0*/  IMAD R20, R20, UR77, RZ ;  /* 0x0000004d14147c24 */ /* 0x000fe4000f8e02ff */
[----:B--2---:R-:W-:Y:S01]  /*19cd0*/  IMAD R13, R13, UR77, RZ ;  /* 0x0000004d0d0d7c24 */ /* 0x004fe2000f8e02ff */
[----:B0-----:R-:W2:Y:S04]  /*19ce0*/  LDL.LU R28, [R1+0x582c] ;  /* 0x00582c00011c7983 */ /* 0x001ea80000300800 */
[----:B------:R0:W-:Y:S01]  /*19cf0*/  STL [R1+0x5b8], R27 ;  /* 0x0005b81b01007387 */ /* 0x0001e20000100800 */
[----:B------:R-:W-:-:S03]  /*19d00*/  IMAD R12, R12, UR77, RZ ;  /* 0x0000004d0c0c7c24 */ /* 0x000fc6000f8e02ff */
        /* <DEDUP_REMOVED lines=30> */
[----:B0-----:R-:W3:Y:S04]  /*19ef0*/  LDL.LU R52, [R1+0x5800] ;  /* 0x0058000001347983 */ /* 0x001ee80000300800 */
[----:B------:R0:W-:Y:S01]  /*19f00*/  STL [R1+0x608], R51 ;  /* 0x0006083301007387 */ /* 0x0001e20000100800 */
[----:B------:R-:W-:-:S03]  /*19f10*/  IMAD R56, R56, UR77, RZ ;  /* 0x0000004d38387c24 */ /* 0x000fc6000f8e02ff */
[----:B0-----:R-:W4:Y:S04]  /*19f20*/  LDL.LU R51, [R1+0x57fc] ;  /* 0x0057fc0001337983 */ /* 0x001f280000300800 */
[----:B------:R0:W-:Y:S01]  /*19f30*/  STL [R1+0x60c], R50 ;  /* 0x00060c3201007387 */ /* 0x0001e20000100800 */
[----:B------:R-:W-:-:S03]  /*19f40*/  IMAD R57, R57, UR77, RZ ;  /* 0x0000004d39397c24 */ /* 0x000fc6000f8e02ff */
[----:B0-----:R-:W4:Y:S04]  /*19f50*/  LDL.LU R50, [R1+0x57f8] ;  /* 0x0057f80001327983 */ /* 0x001f280000300800 */
[----:B------:R0:W-:Y:S01]  /*19f60*/  STL [R1+0x614], R58 ;  /* 0x0006143a01007387 */ /* 0x0001e20000100800 */
[----:B------:R-:W-:-:S03]  /*19f70*/  IMAD R61, R61, UR77, RZ ;  /* 0x0000004d3d3d7c24 */ /* 0x000fc6000f8e02ff */
[----:B0-----:R-:W4:Y:S04]  /*19f80*/  LDL.LU R58, [R1+0x57f4] ;  /* 0x0057f400013a7983 */ /* 0x001f280000300800 */
[----:B------:R0:W-:Y:S04]  /*19f90*/  STL [R1+0x61c], R59 ;  /* 0x00061c3b01007387 */ /* 0x0001e80000100800 */
        /* <DEDUP_REMOVED lines=10> */
[----:B0-----:R-:W4:Y:S01]  /*1a040*/  LDL.LU R61, [R1+0x57dc] ;  /* 0x0057dc00013d7983 */ /* 0x001f220000300800 */
[----:B------:R-:W-:-:S02]  /*1a050*/  IMAD R44, R44, UR77, RZ ;  /* 0x0000004d2c2c7c24 */ /* 0x000fc4000f8e02ff */
[----:B------:R-:W-:-:S03]  /*1a060*/  IMAD R46, R46, UR77, RZ ;  /* 0x0000004d2e2e7c24 */ /* 0x000fc6000f8e02ff */
[----:B------:R5:W-:Y:S04]  /*1a070*/  STL [R1+0x648], R44 ;  /* 0x0006482c01007387 */ /* 0x000be80000100800 */
[----:B------:R-:W-:Y:S01]  /*1a080*/  STL [R1+0x650], R46 ;  /* 0x0006502e01007387 */ /* 0x000fe20000100800 */
[----:B-----5:R-:W-:Y:S02]  /*1a090*/  IMAD R44, R0, UR77, RZ ;  /* 0x0000004d002c7c24 */ /* 0x020fe4000f8e02ff */
[----:B------:R-:W-:Y:S02]  /*1a0a0*/  IMAD R0, R32, UR77, RZ ;  /* 0x0000004d20007c24 */ /* 0x000fe4000f8e02ff */
[----:B------:R-:W-:Y:S01]  /*1a0b0*/  IMAD R32, R34, UR77, RZ ;  /* 0x0000004d22207c24 */ /* 0x000fe2000f8e02ff */
[----:B------:R-:W-:Y:S01]  /*1a0c0*/  STL [R1+0x654], R44 ;  /* 0x0006542c01007387 */ /* 0x000fe20000100800 */
[----:B------:R-:W-:-:S03]  /*1a0d0*/  IMAD R34, R36, UR77, RZ ;  /* 0x0000004d24227c24 */ /* 0x000fc6000f8e02ff */
[----:B------:R0:W-:Y:S04]  /*1a0e0*/  STL [R1+0x65c], R0 ;  /* 0x00065c0001007387 */ /* 0x0001e80000100800 */
[----:B------:R-:W-:Y:S01]  /*1a0f0*/  STL [R1+0x664], R32 ;  /* 0x0006642001007387 */ /* 0x000fe20000100800 */
[----:B0-----:R-:W-:-:S03]  /*1a100*/  IMAD R0, R40, UR77, RZ ;  /* 0x0000004d28007c24 */ /* 0x001fc6000f8e02ff */
[----:B------:R-:W-:Y:S04]  /*1a110*/  STL [R1+0x66c], R34 ;  /* 0x00066c2201007387 */ /* 0x000fe80000100800 */
[----:B------:R0:W-:Y:S01]  /*1a120*/  STL [R1+0x674], R0 ;  /* 0x0006740001007387 */ /* 0x0001e20000100800 */
[----:B--2---:R-:W-:Y:S02]  /*1a130*/  IMAD R40, R53, UR77, RZ ;  /* 0x0000004d35287c24 */ /* 0x004fe4000f8e02ff */
[----:B---3--:R-:W-:Y:S02]  /*1a140*/  IMAD R36, R52, UR77, RZ ;  /* 0x0000004d34247c24 */ /* 0x008fe4000f8e02ff */
[----:B----4-:R-:W-:Y:S02]  /*1a150*/  IMAD R44, R59, UR77, RZ ;  /* 0x0000004d3b2c7c24 */ /* 0x010fe4000f8e02ff */
[----:B0-----:R-:W-:-:S02]  /*1a160*/  IMAD R0, R56, UR77, RZ ;  /* 0x0000004d38007c24 */ /* 0x001fc4000f8e02ff */
[----:B------:R-:W-:Y:S02]  /*1a170*/  IMAD R34, R57, UR77, RZ ;  /* 0x0000004d39227c24 */ /* 0x000fe4000f8e02ff */
[----:B------:R-:W-:-:S05]  /*1a180*/  IMAD R32, R61, UR77, RZ ;  /* 0x0000004d3d207c24 */ /* 0x000fca000f8e02ff */
[----:B------:R0:W-:Y:S04]  /*1a190*/  STL [R1+0x678], R32 ;  /* 0x0006782001007387 */ /* 0x0001e80000100800 */
[----:B------:R-:W-:Y:S04]  /*1a1a0*/  STL [R1+0x680], R34 ;  /* 0x0006802201007387 */ /* 0x000fe80000100800 */
[----:B------:R-:W2:Y:S01]  /*1a1b0*/  LDL R56, [R1+0x1ef0] ;  /* 0x001ef00001387983 */ /* 0x000ea20000100800 */
[----:B0-----:R-:W-:-:S03]  /*1a1c0*/  IMAD R32, R49, UR77, RZ ;  /* 0x0000004d31207c24 */ /* 0x001fc6000f8e02ff */
[----:B------:R0:W-:Y:S04]  /*1a1d0*/  STL [R1+0x688], R0 ;  /* 0x0006880001007387 */ /* 0x0001e80000100800 */
[----:B------:R-:W-:Y:S01]  /*1a1e0*/  STL [R1+0x690], R32 ;  /* 0x0006902001007387 */ /* 0x000fe20000100800 */
[----:B0-----:R-:W-:-:S03]  /*1a1f0*/  IMAD R0, R60, UR77, RZ ;  /* 0x0000004d3c007c24 */ /* 0x001fc6000f8e02ff */
[----:B------:R-:W3:Y:S04]  /*1a200*/  LDL R60, [R1+0x1eec] ;  /* 0x001eec00013c7983 */ /* 0x000ee80000100800 */
[----:B------:R0:W-:Y:S01]  /*1a210*/  STL [R1+0x698], R0 ;  /* 0x0006980001007387 */ /* 0x0001e20000100800 */
[----:B------:R-:W-:-:S03]  /*1a220*/  IMAD R34, R51, UR77, RZ ;  /* 0x0000004d33227c24 */ /* 0x000fc6000f8e02ff */
[----:B------:R-:W4:Y:S01]  /*1a230*/  LDL R59, [R1+0x1ee8] ;  /* 0x001ee800013b7983 */ /* 0x000f220000100800 */
[----:B0-----:R-:W-:-:S03]  /*1a240*/  IMAD R0, R58, UR77, RZ ;  /* 0x0000004d3a007c24 */ /* 0x001fc6000f8e02ff */
[----:B------:R-:W5:Y:S04]  /*1a250*/  LDL R58, [R1+0x1ee4] ;  /* 0x001ee400013a7983 */ /* 0x000f680000100800 */
[----:B------:R-:W-:Y:S04]  /*1a260*/  STL [R1+0x42c], R0 ;  /* 0x00042c0001007387 */ /* 0x000fe80000100800 */
[----:B------:R-:W2:Y:S04]  /*1a270*/  LDL R51, [R1+0x1ef4] ;  /* 0x001ef40001337983 */ /* 0x000ea80000100800 */
[----:B------:R-:W-:Y:S04]  /*1a280*/  STL [R1+0x6a0], R44 ;  /* 0x0006a02c01007387 */ /* 0x000fe80000100800 */
[----:B------:R0:W-:Y:S04]  /*1a290*/  STL [R1+0x5790], R44 ;  /* 0x0057902c01007387 */ /* 0x0001e80000100800 */
[----:B------:R-:W2:Y:S04]  /*1a2a0*/  LDL R53, [R1+0x1f00] ;  /* 0x001f000001357983 */ /* 0x000ea80000100800 */
[----:B------:R-:W3:Y:S04]  /*1a2b0*/  LDL R52, [R1+0x1efc] ;  /* 0x001efc0001347983 */ /* 0x000ee80000100800 */
[----:B0-----:R-:W4:Y:S01]  /*1a2c0*/  LDL R44, [R1+0x1ef8] ;  /* 0x001ef800012c7983 */ /* 0x001f220000100800 */
[----:B------:R-:W-:Y:S01]  /*1a2d0*/  IMAD R32, R50, UR77, RZ ;  /* 0x0000004d32207c24 */ /* 0x000fe2000f8e02ff */
[----:B------:R-:W-:Y:S01]  /*1a2e0*/  UIMAD UR21, UR76, 0x7f, URZ ;  /* 0x0000007f4c1578a4 */ /* 0x000fe2000f8e02ff */
[----:B------:R-:W-:-:S03]  /*1a2f0*/  IMAD R0, R55, UR77, RZ ;  /* 0x0000004d37007c24 */ /* 0x000fc6000f8e02ff */
[----:B------:R-:W-:Y:S04]  /*1a300*/  STL [R1+0x6a4], R32 ;  /* 0x0006a42001007387 */ /* 0x000fe80000100800 */
[----:B------:R-:W-:Y:S01]  /*1a310*/  STL [R1+0x5794], R32 ;  /* 0x0057942001007387 */ /* 0x000fe20000100800 */
[----:B------:R-:W-:-:S03]  /*1a320*/  IMAD R46, R54, UR77, RZ ;  /* 0x0000004d362e7c24 */ /* 0x000fc6000f8e02ff */
[----:B------:R-:W-:Y:S04]  /*1a330*/  STL [R1+0x6ac], R34 ;  /* 0x0006ac2201007387 */ /* 0x000fe80000100800 */
[----:B------:R-:W-:Y:S04]  /*1a340*/  STL [R1+0x5798], R34 ;  /* 0x0057982201007387 */ /* 0x000fe80000100800 */
[----:B------:R-:W-:Y:S01]  /*1a350*/  STL [R1+0x6b4], R36 ;  /* 0x0006b42401007387 */ /* 0x000fe20000100800 */
[----:B------:R-:W-:-:S03]  /*1a360*/  IMAD R33, R33, UR77, RZ ;  /* 0x0000004d21217c24 */ /* 0x000fc6000f8e02ff */
[----:B------:R-:W-:Y:S01]  /*1a370*/  STL [R1+0x579c], R36 ;  /* 0x00579c2401007387 */ /* 0x000fe20000100800 */
[----:B------:R-:W-:-:S03]  /*1a380*/  IMAD R35, R35, UR77, RZ ;  /* 0x0000004d23237c24 */ /* 0x000fc6000f8e02ff */
[----:B------:R2:W-:Y:S01]  /*1a390*/  STL [R1+0x430], R0 ;  /* 0x0004300001007387 */ /* 0x0005e20000100800 */
[----:B------:R-:W-:Y:S02]  /*1a3a0*/  IMAD R42, R42, UR77, RZ ;  /* 0x0000004d2a2a7c24 */ /* 0x000fe4000f8e02ff */
[----:B------:R-:W-:Y:S01]  /*1a3b0*/  IMAD R47, R47, UR77, RZ ;  /* 0x0000004d2f2f7c24 */ /* 0x000fe2000f8e02ff */
[----:B------:R-:W-:Y:S01]  /*1a3c0*/  STL [R1+0x6bc], R40 ;  /* 0x0006bc2801007387 */ /* 0x000fe20000100800 */
[----:B------:R-:W-:Y:S02]  /*1a3d0*/  IMAD R48, R48, UR77, RZ ;  /* 0x0000004d30307c24 */ /* 0x000fe4000f8e02ff */
[----:B------:R-:W-:Y:S01]  /*1a3e0*/  IMAD R25, R25, UR77, RZ ;  /* 0x0000004d19197c24 */ /* 0x000fe2000f8e02ff */
[----:B------:R-:W-:Y:S01]  /*1a3f0*/  STL [R1+0x57a0], R40 ;  /* 0x0057a02801007387 */ /* 0x000fe20000100800 */
[----:B------:R-:W-:Y:S02]  /*1a400*/  IMAD R11, R11, UR77, RZ ;  /* 0x0000004d0b0b7c24 */ /* 0x000fe4000f8e02ff */
[----:B------:R-:W-:-:S02]  /*1a410*/  IMAD R10, R10, UR77, RZ ;  /* 0x0000004d0a0a7c24 */ /* 0x000fc4000f8e02ff */
[----:B------:R-:W-:Y:S02]  /*1a420*/  IMAD R14, R14, UR77, RZ ;  /* 0x0000004d0e0e7c24 */ /* 0x000fe4000f8e02ff */
[----:B------:R-:W-:Y:S02]  /*1a430*/  IMAD R16, R16, UR77, RZ ;  /* 0x0000004d10107c24 */ /* 0x000fe4000f8e02ff */
[----:B------:R-:W-:Y:S02]  /*1a440*/  IMAD R18, R18, UR77, RZ ;  /* 0x0000004d12127c24 */ /* 0x000fe4000f8e02ff */
[----:B------:R-:W-:Y:S02]  /*1a450*/  IMAD R23, R23, UR77, RZ ;  /* 0x0000004d17177c24 */ /* 0x000fe4000f8e02ff */
[----:B------:R-:W-:Y:S02]  /*1a460*/  IMAD R38, R38, UR77, RZ ;  /* 0x0000004d26267c24 */ /* 0x000fe4000f8e02ff */
[----:B------:R-:W-:-:S02]  /*1a470*/  IMAD R19, R19, UR77, RZ ;  /* 0x0000004d13137c24 */ /* 0x000fc4000f8e02ff */
[----:B------:R-:W-:Y:S02]  /*1a480*/  IMAD R21, R21, UR77, RZ ;  /* 0x0000004d15157c24 */ /* 0x000fe4000f8e02ff */
[----:B------:R-:W-:Y:S02]  /*1a490*/  IMAD R6, R6, UR77, RZ ;  /* 0x0000004d06067c24 */ /* 0x000fe4000f8e02ff */
[----:B------:R-:W-:Y:S02]  /*1a4a0*/  IMAD R7, R7, UR77, RZ ;  /* 0x0000004d07077c24 */ /* 0x000fe4000f8e02ff */
[----:B------:R-:W-:Y:S02]  /*1a4b0*/  IMAD R8, R8, UR77, RZ ;  /* 0x0000004d08087c24 */ /* 0x000fe4000f8e02ff */
[----:B------:R-:W-:Y:S01]  /*1a4c0*/  IMAD R9, R9, UR77, RZ ;  /* 0x0000004d09097c24 */ /* 0x000fe2000f8e02ff */
[----:B------:R-:W-:Y:S01]  /*1a4d0*/  USHF.R.S32.HI UR77, URZ, 0x1f, UR21 ;  /* 0x0000001fff4d7899 */ /* 0x000fe20008011415 */
[----:B------:R-:W-:Y:S04]  /*1a4e0*/  STL [R1+0x6c4], R46 ;  /* 0x0006c42e01007387 */ /* 0x000fe80000100800 */
[----:B------:R-:W-:Y:S01]  /*1a4f0*/  STL [R1+0x57a4], R46 ;  /* 0x0057a42e01007387 */ /* 0x000fe20000100800 */
[----:B--2---:R-:W-:-:S02]  /*1a500*/  IADD3 R0, P0, PT, R53, UR21, RZ ;  /* 0x0000001535007c10 */ /* 0x004fc4000ff1e0ff */
[----:B---3--:R-:W-:-:S03]  /*1a510*/  IADD3 R34, P1, PT, R52, UR21, RZ ;  /* 0x0000001534227c10 */ /* 0x008fc6000ff3e0ff */
[----:B------:R0:W-:Y:S01]  /*1a520*/  STL [R1+0x4c90], R0 ;  /* 0x004c900001007387 */ /* 0x0001e20000100800 */
[----:B----4-:R-:W-:-:S03]  /*1a530*/  IADD3 R32, P2, PT, R44, UR21, RZ ;  /* 0x000000152c207c10 */ /* 0x010fc6000ff5e0ff */
[----:B------:R2:W-:Y:S04]  /*1a540*/  STL [R1+0x4c98], R34 ;  /* 0x004c982201007387 */ /* 0x0005e80000100800 */
[----:B------:R5:W-:Y:S01]  /*1a550*/  STL [R1+0x4ca0], R32 ;  /* 0x004ca02001007387 */ /* 0x000be20000100800 */
[----:B0-----:R-:W-:Y:S01]  /*1a560*/  IADD3 R0, P3, PT, R51, UR21, RZ ;  /* 0x0000001533007c10 */ /* 0x001fe2000ff7e0ff */
[----:B------:R-:W-:Y:S01]  /*1a570*/  UIMAD UR21, UR76, 0x7e, URZ ;  /* 0x0000007e4c1578a4 */ /* 0x000fe2000f8e02ff */
[----:B--2---:R-:W-:-:S03]  /*1a580*/  IADD3.X R34, PT, PT, R59, UR77, RZ, P1, !PT ;  /* 0x0000004d3b227c10 */ /* 0x004fc60008ffe4ff */
[----:B------:R0:W-:Y:S01]  /*1a590*/  STL [R1+0x4ca8], R0 ;  /* 0x004ca80001007387 */ /* 0x0001e20000100800 */
[----:B-----5:R-:W-:-:S05]  /*1a5a0*/  IADD3.X R32, PT, PT, R58, UR77, RZ, P0, !PT ;  /* 0x0000004d3a207c10 */ /* 0x020fca00087fe4ff */
[----:B------:R2:W-:Y:S01]  /*1a5b0*/  STL [R1+0x4c8c], R32 ;  /* 0x004c8c2001007387 */ /* 0x0005e20000100800 */
[----:B0-----:R-:W-:-:S03]  /*1a5c0*/  IADD3.X R0, PT, PT, R60, UR77, RZ, P2, !PT ;  /* 0x0000004d3c007c10 */ /* 0x001fc600097fe4ff */
[----:B------:R0:W-:Y:S01]  /*1a5d0*/  STL [R1+0x4c94], R34 ;  /* 0x004c942201007387 */ /* 0x0001e20000100800 */
[----:B--2---:R-:W-:-:S03]  /*1a5e0*/  IADD3.X R32, PT, PT, R56, UR77, RZ, P3, !PT ;  /* 0x0000004d38207c10 */ /* 0x004fc60009ffe4ff */
[----:B------:R2:W-:Y:S01]  /*1a5f0*/  STL [R1+0x4c9c], R0 ;  /* 0x004c9c0001007387 */ /* 0x0005e20000100800 */
[----:B------:R-:W-:Y:S02]  /*1a600*/  USHF.R.S32.HI UR77, URZ, 0x1f, UR21 ;  /* 0x0000001fff4d7899 */ /* 0x000fe40008011415 */
[----:B0-----:R-:W-:Y:S01]  /*1a610*/  IADD3 R34, P1, PT, R52, UR21, RZ ;  /* 0x0000001534227c10 */ /* 0x001fe2000ff3e0ff */
[----:B------:R0:W-:Y:S01]  /*1a620*/  STL [R1+0x4ca4], R32 ;  /* 0x004ca42001007387 */ /* 0x0001e20000100800 */
[----:B--2---:R-:W-:Y:S02]  /*1a630*/  IADD3 R0, P0, PT, R53, UR21, RZ ;  /* 0x0000001535007c10 */ /* 0x004fe4000ff1e0ff */
[----:B0-----:R-:W-:-:S03]  /*1a640*/  IADD3 R32, P2, PT, R44, UR21, RZ ;  /* 0x000000152c207c10 */ /* 0x001fc6000ff5e0ff */
[----:B------:R0:W-:Y:S04]  /*1a650*/  STL [R1+0x4cb0], R0 ;  /* 0x004cb00001007387 */ /* 0x0001e80000100800 */
[----:B------:R2:W-:Y:S04]  /*1a660*/  STL [R1+0x4cb8], R34 ;  /* 0x004cb82201007387 */ /* 0x0005e80000100800 */
[----:B------:R3:W-:Y:S01]  /*1a670*/  STL [R1+0x4cc0], R32 ;  /* 0x004cc02001007387 */ /* 0x0007e20000100800 */
[----:B0-----:R-:W-:Y:S01]  /*1a680*/  IADD3 R0, P3, PT, R51, UR21, RZ ;  /* 0x0000001533007c10 */ /* 0x001fe2000ff7e0ff */
[----:B------:R-:W-:Y:S01]  /*1a690*/  UIMAD UR21, UR76, 0x7d, URZ ;  /* 0x0000007d4c1578a4 */ /* 0x000fe2000f8e02ff */
[----:B--2---:R-:W-:-:S03]  /*1a6a0*/  IADD3.X R34, PT, PT, R59, UR77, RZ, P1, !PT ;  /* 0x0000004d3b227c10 */ /* 0x004fc60008ffe4ff */
[----:B------:R0:W-:Y:S01]  /*1a6b0*/  STL [R1+0x4cc8], R0 ;  /* 0x004cc80001007387 */ /* 0x0001e20000100800 */
[----:B---3--:R-:W-:-:S05]  /*1a6c0*/  IADD3.X R32, PT, PT, R58, UR77, RZ, P0, !PT ;  /* 0x0000004d3a207c10 */ /* 0x008fca00087fe4ff */
        /* <DEDUP_REMOVED lines=554> */
[----:B------:R-:W0:Y:S01]  /*1c970*/  LDCU UR21, c[0x0][0x3a8] ;  /* 0x00007500ff1577ac */ /* 0x000e220008000800 */
[----:B--2---:R-:W-:-:S03]  /*1c980*/  IADD3.X R34, PT, PT, R59, UR77, RZ, P1, !PT ;  /* 0x0000004d3b227c10 */ /* 0x004fc60008ffe4ff */
[----:B------:R2:W-:Y:S01]  /*1c990*/  STL [R1+0x50a8], R0 ;  /* 0x0050a80001007387 */ /* 0x0005e20000100800 */
[----:B---3--:R-:W-:-:S05]  /*1c9a0*/  IADD3.X R32, PT, PT, R58, UR77, RZ, P0, !PT ;  /* 0x0000004d3a207c10 */ /* 0x008fca00087fe4ff */
[----:B------:R3:W-:Y:S01]  /*1c9b0*/  STL [R1+0x508c], R32 ;  /* 0x00508c2001007387 */ /* 0x0007e20000100800 */
[----:B--2---:R-:W-:-:S03]  /*1c9c0*/  IADD3.X R0, PT, PT, R60, UR77, RZ, P2, !PT ;  /* 0x0000004d3c007c10 */ /* 0x004fc600097fe4ff */
[----:B------:R2:W-:Y:S01]  /*1c9d0*/  STL [R1+0x5094], R34 ;  /* 0x0050942201007387 */ /* 0x0005e20000100800 */
[----:B---3--:R-:W-:-:S03]  /*1c9e0*/  IADD3.X R32, PT, PT, R56, UR77, RZ, P3, !PT ;  /* 0x0000004d38207c10 */ /* 0x008fc60009ffe4ff */
[----:B------:R3:W-:Y:S01]  /*1c9f0*/  STL [R1+0x509c], R0 ;  /* 0x00509c0001007387 */ /* 0x0007e20000100800 */
[----:B------:R-:W-:Y:S02]  /*1ca00*/  USHF.R.S32.HI UR77, URZ, 0x1f, UR11 ;  /* 0x0000001fff4d7899 */ /* 0x000fe4000801140b */
[----:B--2---:R-:W-:Y:S01]  /*1ca10*/  IADD3 R34, P1, PT, R52, UR11, RZ ;  /* 0x0000000b34227c10 */ /* 0x004fe2000ff3e0ff */
[----:B------:R2:W-:Y:S01]  /*1ca20*/  STL [R1+0x50a4], R32 ;  /* 0x0050a42001007387 */ /* 0x0005e20000100800 */
[----:B---3--:R-:W-:Y:S02]  /*1ca30*/  IADD3 R0, P0, PT, R53, UR11, RZ ;  /* 0x0000000b35007c10 */ /* 0x008fe4000ff1e0ff */
[----:B--2---:R-:W-:-:S03]  /*1ca40*/  IADD3 R32, P2, PT, R44, UR11, RZ ;  /* 0x0000000b2c207c10 */ /* 0x004fc6000ff5e0ff */
[----:B------:R2:W-:Y:S04]  /*1ca50*/  STL [R1+0x50b0], R0 ;  /* 0x0050b00001007387 */ /* 0x0005e80000100800 */
[----:B------:R3:W-:Y:S04]  /*1ca60*/  STL [R1+0x50b8], R34 ;  /* 0x0050b82201007387 */ /* 0x0007e80000100800 */
[----:B------:R4:W-:Y:S01]  /*1ca70*/  STL [R1+0x50c0], R32 ;  /* 0x0050c02001007387 */ /* 0x0009e20000100800 */
[----:B--2---:R-:W-:Y:S01]  /*1ca80*/  IADD3 R0, P3, PT, R51, UR11, RZ ;  /* 0x0000000b33007c10 */ /* 0x004fe2000ff7e0ff */
[----:B------:R-:W2:Y:S01]  /*1ca90*/  LDCU UR11, c[0x0][0x3a8] ;  /* 0x00007500ff0b77ac */ /* 0x000ea20008000800 */
[----:B---3--:R-:W-:-:S03]  /*1caa0*/  IADD3.X R34, PT, PT, R59, UR77, RZ, P1, !PT ;  /* 0x0000004d3b227c10 */ /* 0x008fc60008ffe4ff */
[----:B------:R3:W-:Y:S01]  /*1cab0*/  STL [R1+0x50c8], R0 ;  /* 0x0050c80001007387 */ /* 0x0007e20000100800 */
[----:B----4-:R-:W-:-:S05]  /*1cac0*/  IADD3.X R32, PT, PT, R58, UR77, RZ, P0, !PT ;  /* 0x0000004d3a207c10 */ /* 0x010fca00087fe4ff */
[----:B------:R4:W-:Y:S01]  /*1cad0*/  STL [R1+0x50ac], R32 ;  /* 0x0050ac2001007387 */ /* 0x0009e20000100800 */
[----:B---3--:R-:W-:-:S03]  /*1cae0*/  IADD3.X R0, PT, PT, R60, UR77, RZ, P2, !PT ;  /* 0x0000004d3c007c10 */ /* 0x008fc600097fe4ff */
[----:B------:R3:W-:Y:S01]  /*1caf0*/  STL [R1+0x50b4], R34 ;  /* 0x0050b42201007387 */ /* 0x0007e20000100800 */
[----:B----4-:R-:W-:-:S03]  /*1cb00*/  IADD3.X R32, PT, PT, R56, UR77, RZ, P3, !PT ;  /* 0x0000004d38207c10 */ /* 0x010fc60009ffe4ff */
[----:B------:R4:W-:Y:S01]  /*1cb10*/  STL [R1+0x50bc], R0 ;  /* 0x0050bc0001007387 */ /* 0x0009e20000100800 */
[----:B------:R-:W-:Y:S02]  /*1cb20*/  USHF.R.S32.HI UR77, URZ, 0x1f, UR12 ;  /* 0x0000001fff4d7899 */ /* 0x000fe4000801140c */
[----:B---3--:R-:W-:Y:S01]  /*1cb30*/  IADD3 R34, P1, PT, R52, UR12, RZ ;  /* 0x0000000c34227c10 */ /* 0x008fe2000ff3e0ff */
[----:B------:R3:W-:Y:S01]  /*1cb40*/  STL [R1+0x50c4], R32 ;  /* 0x0050c42001007387 */ /* 0x0007e20000100800 */
[----:B----4-:R-:W-:Y:S02]  /*1cb50*/  IADD3 R0, P0, PT, R53, UR12, RZ ;  /* 0x0000000c35007c10 */ /* 0x010fe4000ff1e0ff */
[----:B---3--:R-:W-:-:S03]  /*1cb60*/  IADD3 R32, P2, PT, R44, UR12, RZ ;  /* 0x0000000c2c207c10 */ /* 0x008fc6000ff5e0ff */
[----:B------:R3:W-:Y:S04]  /*1cb70*/  STL [R1+0x50d0], R0 ;  /* 0x0050d00001007387 */ /* 0x0007e80000100800 */
[----:B------:R4:W-:Y:S04]  /*1cb80*/  STL [R1+0x50d8], R34 ;  /* 0x0050d82201007387 */ /* 0x0009e80000100800 */
[----:B------:R5:W-:Y:S01]  /*1cb90*/  STL [R1+0x50e0], R32 ;  /* 0x0050e02001007387 */ /* 0x000be20000100800 */
[----:B---3--:R-:W-:Y:S01]  /*1cba0*/  IADD3 R0, P3, PT, R51, UR12, RZ ;  /* 0x0000000c33007c10 */ /* 0x008fe2000ff7e0ff */
[----:B------:R-:W3:Y:S01]  /*1cbb0*/  LDCU UR12, c[0x0][0x3a8] ;  /* 0x00007500ff0c77ac */ /* 0x000ee20008000800 */
[----:B----4-:R-:W-:-:S03]  /*1cbc0*/  IADD3.X R34, PT, PT, R59, UR77, RZ, P1, !PT ;  /* 0x0000004d3b227c10 */ /* 0x010fc60008ffe4ff */
[----:B------:R4:W-:Y:S01]  /*1cbd0*/  STL [R1+0x50e8], R0 ;  /* 0x0050e80001007387 */ /* 0x0009e20000100800 */
[----:B-----5:R-:W-:-:S05]  /*1cbe0*/  IADD3.X R32, PT, PT, R58, UR77, RZ, P0, !PT ;  /* 0x0000004d3a207c10 */ /* 0x020fca00087fe4ff */
[----:B------:R5:W-:Y:S01]  /*1cbf0*/  STL [R1+0x50cc], R32 ;  /* 0x0050cc2001007387 */ /* 0x000be20000100800 */
[----:B----4-:R-:W-:-:S03]  /*1cc00*/  IADD3.X R0, PT, PT, R60, UR77, RZ, P2, !PT ;  /* 0x0000004d3c007c10 */ /* 0x010fc600097fe4ff */
[----:B------:R4:W-:Y:S01]  /*1cc10*/  STL [R1+0x50d4], R34 ;  /* 0x0050d42201007387 */ /* 0x0009e20000100800 */
[----:B-----5:R-:W-:-:S03]  /*1cc20*/  IADD3.X R32, PT, PT, R56, UR77, RZ, P3, !PT ;  /* 0x0000004d38207c10 */ /* 0x020fc60009ffe4ff */
[----:B------:R5:W-:Y:S01]  /*1cc30*/  STL [R1+0x50dc], R0 ;  /* 0x0050dc0001007387 */ /* 0x000be20000100800 */
[----:B------:R-:W-:Y:S02]  /*1cc40*/  USHF.R.S32.HI UR77, URZ, 0x1f, UR13 ;  /* 0x0000001fff4d7899 */ /* 0x000fe4000801140d */
[----:B----4-:R-:W-:Y:S01]  /*1cc50*/  IADD3 R34, P1, PT, R52, UR13, RZ ;  /* 0x0000000d34227c10 */ /* 0x010fe2000ff3e0ff */
[----:B------:R4:W-:Y:S01]  /*1cc60*/  STL [R1+0x50e4], R32 ;  /* 0x0050e42001007387 */ /* 0x0009e20000100800 */
[----:B-----5:R-:W-:Y:S02]  /*1cc70*/  IADD3 R0, P0, PT, R53, UR13, RZ ;  /* 0x0000000d35007c10 */ /* 0x020fe4000ff1e0ff */
[----:B----4-:R-:W-:-:S03]  /*1cc80*/  IADD3 R32, P2, PT, R44, UR13, RZ ;  /* 0x0000000d2c207c10 */ /* 0x010fc6000ff5e0ff */
[----:B------:R4:W-:Y:S04]  /*1cc90*/  STL [R1+0x50f0], R0 ;  /* 0x0050f00001007387 */ /* 0x0009e80000100800 */
[----:B------:R5:W-:Y:S04]  /*1cca0*/  STL [R1+0x50f8], R34 ;  /* 0x0050f82201007387 */ /* 0x000be80000100800 */
[----:B------:R0:W-:Y:S01]  /*1ccb0*/  STL [R1+0x5100], R32 ;  /* 0x0051002001007387 */ /* 0x0001e20000100800 */
[----:B----4-:R-:W-:Y:S01]  /*1ccc0*/  IADD3 R0, P3, PT, R51, UR13, RZ ;  /* 0x0000000d33007c10 */ /* 0x010fe2000ff7e0ff */
[----:B------:R-:W4:Y:S01]  /*1ccd0*/  LDCU UR13, c[0x0][0x3a8] ;  /* 0x00007500ff0d77ac */ /* 0x000f220008000800 */
[----:B-----5:R-:W-:-:S03]  /*1cce0*/  IADD3.X R34, PT, PT, R59, UR77, RZ, P1, !PT ;  /* 0x0000004d3b227c10 */ /* 0x020fc60008ffe4ff */
[----:B------:R5:W-:Y:S01]  /*1ccf0*/  STL [R1+0x5108], R0 ;  /* 0x0051080001007387 */ /* 0x000be20000100800 */
[----:B0-----:R-:W-:-:S05]  /*1cd00*/  IADD3.X R32, PT, PT, R58, UR77, RZ, P0, !PT ;  /* 0x0000004d3a207c10 */ /* 0x001fca00087fe4ff */
[----:B------:R0:W-:Y:S01]  /*1cd10*/  STL [R1+0x50ec], R32 ;  /* 0x0050ec2001007387 */ /* 0x0001e20000100800 */
[----:B-----5:R-:W-:-:S03]  /*1cd20*/  IADD3.X R0, PT, PT, R60, UR77, RZ, P2, !PT ;  /* 0x0000004d3c007c10 */ /* 0x020fc600097fe4ff */
[----:B------:R5:W-:Y:S01]  /*1cd30*/  STL [R1+0x50f4], R34 ;  /* 0x0050f42201007387 */ /* 0x000be20000100800 */
[----:B0-----:R-:W-:-:S03]  /*1cd40*/  IADD3.X R32, PT, PT, R56, UR77, RZ, P3, !PT ;  /* 0x0000004d38207c10 */ /* 0x001fc60009ffe4ff */
[----:B------:R0:W-:Y:S01]  /*1cd50*/  STL [R1+0x50fc], R0 ;  /* 0x0050fc0001007387 */ /* 0x0001e20000100800 */
[----:B------:R-:W-:Y:S02]  /*1cd60*/  USHF.R.S32.HI UR77, URZ, 0x1f, UR14 ;  /* 0x0000001fff4d7899 */ /* 0x000fe4000801140e */
[----:B-----5:R-:W-:Y:S01]  /*1cd70*/  IADD3 R34, P1, PT, R52, UR14, RZ ;  /* 0x0000000e34227c10 */ /* 0x020fe2000ff3e0ff */
[----:B------:R5:W-:Y:S01]  /*1cd80*/  STL [R1+0x5104], R32 ;  /* 0x0051042001007387 */ /* 0x000be20000100800 */
[----:B0-----:R-:W-:Y:S02]  /*1cd90*/  IADD3 R0, P0, PT, R53, UR14, RZ ;  /* 0x0000000e35007c10 */ /* 0x001fe4000ff1e0ff */
[----:B-----5:R-:W-:-:S03]  /*1cda0*/  IADD3 R32, P2, PT, R44, UR14, RZ ;  /* 0x0000000e2c207c10 */ /* 0x020fc6000ff5e0ff */
[----:B------:R0:W-:Y:S04]  /*1cdb0*/  STL [R1+0x5110], R0 ;  /* 0x0051100001007387 */ /* 0x0001e80000100800 */
[----:B------:R5:W-:Y:S04]  /*1cdc0*/  STL [R1+0x5118], R34 ;  /* 0x0051182201007387 */ /* 0x000be80000100800 */
[----:B------:R1:W-:Y:S01]  /*1cdd0*/  STL [R1+0x5120], R32 ;  /* 0x0051202001007387 */ /* 0x0003e20000100800 */
[----:B0-----:R-:W-:Y:S01]  /*1cde0*/  IADD3 R0, P3, PT, R51, UR14, RZ ;  /* 0x0000000e33007c10 */ /* 0x001fe2000ff7e0ff */
[----:B------:R-:W0:Y:S01]  /*1cdf0*/  LDCU UR14, c[0x0][0x3a8] ;  /* 0x00007500ff0e77ac */ /* 0x000e220008000800 */
[----:B-----5:R-:W-:-:S03]  /*1ce00*/  IADD3.X R34, PT, PT, R59, UR77, RZ, P1, !PT ;  /* 0x0000004d3b227c10 */ /* 0x020fc60008ffe4ff */
[----:B------:R5:W-:Y:S01]  /*1ce10*/  STL [R1+0x5128], R0 ;  /* 0x0051280001007387 */ /* 0x000be20000100800 */
[----:B-1----:R-:W-:-:S05]  /*1ce20*/  IADD3.X R32, PT, PT, R58, UR77, RZ, P0, !PT ;  /* 0x0000004d3a207c10 */ /* 0x002fca00087fe4ff */
[----:B------:R1:W-:Y:S01]  /*1ce30*/  STL [R1+0x510c], R32 ;  /* 0x00510c2001007387 */ /* 0x0003e20000100800 */
[----:B-----5:R-:W-:-:S03]  /*1ce40*/  IADD3.X R0, PT, PT, R60, UR77, RZ, P2, !PT ;  /* 0x0000004d3c007c10 */ /* 0x020fc600097fe4ff */
[----:B------:R5:W-:Y:S01]  /*1ce50*/  STL [R1+0x5114], R34 ;  /* 0x0051142201007387 */ /* 0x000be20000100800 */
[----:B-1----:R-:W-:-:S03]  /*1ce60*/  IADD3.X R32, PT, PT, R56, UR77, RZ, P3, !PT ;  /* 0x0000004d38207c10 */ /* 0x002fc60009ffe4ff */
[----:B------:R1:W-:Y:S01]  /*1ce70*/  STL [R1+0x511c], R0 ;  /* 0x00511c0001007387 */ /* 0x0003e20000100800 */
[----:B------:R-:W-:Y:S02]  /*1ce80*/  USHF.R.S32.HI UR77, URZ, 0x1f, UR15 ;  /* 0x0000001fff4d7899 */ /* 0x000fe4000801140f */
[----:B-----5:R-:W-:Y:S01]  /*1ce90*/  IADD3 R34, P1, PT, R52, UR15, RZ ;  /* 0x0000000f34227c10 */ /* 0x020fe2000ff3e0ff */
[----:B------:R5:W-:Y:S01]  /*1cea0*/  STL [R1+0x5124], R32 ;  /* 0x0051242001007387 */ /* 0x000be20000100800 */
[----:B-1----:R-:W-:Y:S02]  /*1ceb0*/  IADD3 R0, P0, PT, R53, UR15, RZ ;  /* 0x0000000f35007c10 */ /* 0x002fe4000ff1e0ff */
[----:B-----5:R-:W-:-:S03]  /*1cec0*/  IADD3 R32, P2, PT, R44, UR15, RZ ;  /* 0x0000000f2c207c10 */ /* 0x020fc6000ff5e0ff */
[----:B------:R1:W-:Y:S04]  /*1ced0*/  STL [R1+0x5130], R0 ;  /* 0x0051300001007387 */ /* 0x0003e80000100800 */
[----:B------:R5:W-:Y:S04]  /*1cee0*/  STL [R1+0x5138], R34 ;  /* 0x0051382201007387 */ /* 0x000be80000100800 */
[----:B------:R0:W-:Y:S01]  /*1cef0*/  STL [R1+0x5140], R32 ;  /* 0x0051402001007387 */ /* 0x0001e20000100800 */
[----:B-1----:R-:W-:Y:S01]  /*1cf00*/  IADD3 R0, P3, PT, R51, UR15, RZ ;  /* 0x0000000f33007c10 */ /* 0x002fe2000ff7e0ff */
[----:B------:R-:W1:Y:S01]  /*1cf10*/  LDCU UR15, c[0x0][0x3a8] ;  /* 0x00007500ff0f77ac */ /* 0x000e620008000800 */
        /* <DEDUP_REMOVED lines=320> */
[----:B------:R-:W-:Y:S04]  /*1e320*/  STL [R1+0x5378], R34 ;  /* 0x0053782201007387 */ /* 0x000fe80000100800 */
[----:B------:R5:W-:Y:S01]  /*1e330*/  STL [R1+0x5380], R32 ;  /* 0x0053802001007387 */ /* 0x000be20000100800 */
[----:B-1----:R-:W-:Y:S01]  /*1e340*/  IADD3 R0, P3, PT, R51, UR37, RZ ;  /* 0x0000002533007c10 */ /* 0x002fe2000ff7e0ff */
[----:B------:R-:W1:Y:S01]  /*1e350*/  LDCU UR37, c[0x0][0x3a8] ;  /* 0x00007500ff2577ac */ /* 0x000e620008000800 */
[----:B------:R-:W0:Y:S01]  /*1e360*/  S2R R50, SR_TID.X ;  /* 0x0000000000327919 */ /* 0x000e220000002100 */
[----:B-----5:R-:W-:-:S02]  /*1e370*/  IADD3.X R32, PT, PT, R58, UR77, RZ, P0, !PT ;  /* 0x0000004d3a207c10 */ /* 0x020fc400087fe4ff */
[----:B------:R5:W-:Y:S04]  /*1e380*/  STL [R1+0x5388], R0 ;  /* 0x0053880001007387 */ /* 0x000be80000100800 */
[----:B------:R1:W-:Y:S01]  /*1e390*/  STL [R1+0x536c], R32 ;  /* 0x00536c2001007387 */ /* 0x0003e20000100800 */
[----:B-----5:R-:W-:Y:S02]  /*1e3a0*/  IADD3.X R0, PT, PT, R59, UR77, RZ, P1, !PT ;  /* 0x0000004d3b007c10 */ /* 0x020fe40008ffe4ff */
[----:B-1----:R-:W-:-:S03]  /*1e3b0*/  IADD3.X R32, PT, PT, R60, UR77, RZ, P2, !PT ;  /* 0x0000004d3c207c10 */ /* 0x002fc600097fe4ff */
[----:B------:R1:W-:Y:S04]  /*1e3c0*/  STL [R1+0x5374], R0 ;  /* 0x0053740001007387 */ /* 0x0003e80000100800 */
[----:B------:R5:W-:Y:S01]  /*1e3d0*/  STL [R1+0x537c], R32 ;  /* 0x00537c2001007387 */ /* 0x000be20000100800 */
[----:B-1----:R-:W-:Y:S01]  /*1e3e0*/  IADD3.X R0, PT, PT, R56, UR77, RZ, P3, !PT ;  /* 0x0000004d38007c10 */ /* 0x002fe20009ffe4ff */
[----:B------:R-:W1:Y:S01]  /*1e3f0*/  LDCU UR77, c[0x0][0x3a8] ;  /* 0x00007500ff4d77ac */ /* 0x000e620008000800 */
[----:B-----5:R-:W-:-:S03]  /*1e400*/  IADD3 R32, P0, PT, R53, UR38, RZ ;  /* 0x0000002635207c10 */ /* 0x020fc6000ff1e0ff */
[----:B------:R5:W-:Y:S01]  /*1e410*/  STL [R1+0x5384], R0 ;  /* 0x0053840001007387 */ /* 0x000be20000100800 */
[----:B------:R-:W-:-:S03]  /*1e420*/  IADD3 R34, P1, PT, R52, UR38, RZ ;  /* 0x0000002634227c10 */ /* 0x000fc6000ff3e0ff */
[----:B------:R0:W-:Y:S01]  /*1e430*/  STL [R1+0x5390], R32 ;  /* 0x0053902001007387 */ /* 0x0001e20000100800 */
[----:B-----5:R-:W-:Y:S02]  /*1e440*/  IADD3 R0, P2, PT, R44, UR38, RZ ;  /* 0x000000262c007c10 */ /* 0x020fe4000ff5e0ff */
[----:B0-----:R-:W-:Y:S01]  /*1e450*/  IADD3 R32, P3, PT, R51, UR38, RZ ;  /* 0x0000002633207c10 */ /* 0x001fe2000ff7e0ff */
[----:B------:R-:W-:Y:S01]  /*1e460*/  USHF.R.S32.HI UR38, URZ, 0x1f, UR38 ;  /* 0x0000001fff267899 */ /* 0x000fe20008011426 */
[----:B------:R0:W-:Y:S04]  /*1e470*/  STL [R1+0x5398], R34 ;  /* 0x0053982201007387 */ /* 0x0001e80000100800 */
[----:B------:R-:W-:Y:S01]  /*1e480*/  STL [R1+0x53a0], R0 ;  /* 0x0053a00001007387 */ /* 0x000fe20000100800 */
[----:B------:R-:W-:-:S03]  /*1e490*/  IADD3.X R36, PT, PT, R59, UR38, RZ, P1, !PT ;  /* 0x000000263b247c10 */ /* 0x000fc60008ffe4ff */
[----:B------:R5:W-:Y:S01]  /*1e4a0*/  STL [R1+0x53a8], R32 ;  /* 0x0053a82001007387 */ /* 0x000be20000100800 */
[----:B0-----:R-:W-:Y:S02]  /*1e4b0*/  IADD3.X R34, PT, PT, R58, UR38, RZ, P0, !PT ;  /* 0x000000263a227c10 */ /* 0x001fe400087fe4ff */
[----:B------:R-:W-:-:S03]  /*1e4c0*/  LOP3.LUT R49, R50, 0x3, RZ, 0xc0, !PT ;  /* 0x0000000332317812 */ /* 0x000fc600078ec0ff */
[----:B------:R0:W-:Y:S01]  /*1e4d0*/  STL [R1+0x538c], R34 ;  /* 0x00538c2201007387 */ /* 0x0001e20000100800 */
[----:B-----5:R-:W-:-:S03]  /*1e4e0*/  IADD3.X R32, PT, PT, R60, UR38, RZ, P2, !PT ;  /* 0x000000263c207c10 */ /* 0x020fc600097fe4ff */
[----:B------:R5:W-:Y:S01]  /*1e4f0*/  STL [R1+0x5394], R36 ;  /* 0x0053942401007387 */ /* 0x000be20000100800 */
[----:B------:R-:W-:-:S03]  /*1e500*/  SHF.R.U32.HI R0, RZ, 0x2, R50 ;  /* 0x00000002ff007819 */ /* 0x000fc60000011632 */
[----:B------:R1:W-:Y:S01]  /*1e510*/  STL [R1+0x539c], R32 ;  /* 0x00539c2001007387 */ /* 0x0003e20000100800 */
[----:B0-----:R-:W-:Y:S01]  /*1e520*/  IADD3.X R34, PT, PT, R56, UR38, RZ, P3, !PT ;  /* 0x0000002638227c10 */ /* 0x001fe20009ffe4ff */
[----:B------:R-:W-:Y:S01]  /*1e530*/  IMAD R49, R49, 0x220, RZ ;  /* 0x0000022031317824 */ /* 0x000fe200078e02ff */
[----:B------:R-:W-:Y:S02]  /*1e540*/  SGXT.U32 R0, R0, 0x3 ;  /* 0x000000030000781a */ /* 0x000fe40000000000 */
[----:B-----5:R-:W-:Y:S02]  /*1e550*/  IADD3 R36, P1, PT, R52, UR8, RZ ;  /* 0x0000000834247c10 */ /* 0x020fe4000ff3e0ff */
[----:B-1----:R-:W-:Y:S01]  /*1e560*/  IADD3 R32, P0, PT, R53, UR8, RZ ;  /* 0x0000000835207c10 */ /* 0x002fe2000ff1e0ff */
[----:B------:R0:W-:Y:S01]  /*1e570*/  STL [R1+0x53a4], R34 ;  /* 0x0053a42201007387 */ /* 0x0001e20000100800 */
[----:B------:R-:W-:-:S03]  /*1e580*/  USHF.R.S32.HI UR38, URZ, 0x1f, UR8 ;  /* 0x0000001fff267899 */ /* 0x000fc60008011408 */
[----:B------:R1:W-:Y:S01]  /*1e590*/  STL [R1+0x53b0], R32 ;  /* 0x0053b02001007387 */ /* 0x0003e20000100800 */
[----:B------:R-:W-:Y:S02]  /*1e5a0*/  LOP3.LUT R0, R49, R0, RZ, 0xfc, !PT ;  /* 0x0000000031007212 */ /* 0x000fe400078efcff */
[----:B0-----:R-:W-:Y:S01]  /*1e5b0*/  IADD3 R34, P2, PT, R44, UR8, RZ ;  /* 0x000000082c227c10 */ /* 0x001fe2000ff5e0ff */
[----:B------:R-:W-:Y:S01]  /*1e5c0*/  STL [R1+0x53b8], R36 ;  /* 0x0053b82401007387 */ /* 0x000fe20000100800 */
[----:B-1----:R-:W-:-:S03]  /*1e5d0*/  IADD3 R32, P3, PT, R51, UR8, RZ ;  /* 0x0000000833207c10 */ /* 0x002fc6000ff7e0ff */
[----:B------:R0:W-:Y:S01]  /*1e5e0*/  STL [R1+0x53c0], R34 ;  /* 0x0053c02201007387 */ /* 0x0001e20000100800 */
[----:B------:R-:W-:Y:S01]  /*1e5f0*/  LOP3.LUT R49, R50, 0x7, RZ, 0xc0, !PT ;  /* 0x0000000732317812 */ /* 0x000fe200078ec0ff */
[----:B------:R-:W1:Y:S02]  /*1e600*/  LDCU UR8, c[0x0][0x3a8] ;  /* 0x00007500ff0877ac */ /* 0x000e640008000800 */
[----:B------:R5:W-:Y:S04]  /*1e610*/  STL [R1+0x53c8], R32 ;  /* 0x0053c82001007387 */ /* 0x000be80000100800 */
[----:B------:R2:W-:Y:S01]  /*1e620*/  STL [R1+0x5750], R0 ;  /* 0x0057500001007387 */ /* 0x0005e20000100800 */
[----:B0-----:R-:W-:Y:S02]  /*1e630*/  IADD3.X R34, PT, PT, R59, UR38, RZ, P1, !PT ;  /* 0x000000263b227c10 */ /* 0x001fe40008ffe4ff */
[----:B-----5:R-:W-:-:S02]  /*1e640*/  IADD3.X R32, PT, PT, R58, UR38, RZ, P0, !PT ;  /* 0x000000263a207c10 */ /* 0x020fc400087fe4ff */
[----:B--2---:R-:W-:-:S03]  /*1e650*/  IADD3.X R0, PT, PT, R60, UR38, RZ, P2, !PT ;  /* 0x000000263c007c10 */ /* 0x004fc600097fe4ff */
[----:B------:R0:W-:Y:S04]  /*1e660*/  STL [R1+0x53ac], R32 ;  /* 0x0053ac2001007387 */ /* 0x0001e80000100800 */
[----:B------:R2:W-:Y:S04]  /*1e670*/  STL [R1+0x53b4], R34 ;  /* 0x0053b42201007387 */ /* 0x0005e80000100800 */
[----:B------:R5:W-:Y:S01]  /*1e680*/  STL [R1+0x53bc], R0 ;  /* 0x0053bc0001007387 */ /* 0x000be20000100800 */
[----:B0-----:R-:W-:Y:S01]  /*1e690*/  IADD3.X R32, PT, PT, R56, UR38, RZ, P3, !PT ;  /* 0x0000002638207c10 */ /* 0x001fe20009ffe4ff */
[----:B------:R-:W-:-:S02]  /*1e6a0*/  USHF.R.S32.HI UR38, URZ, 0x1f, UR39 ;  /* 0x0000001fff267899 */ /* 0x000fc40008011427 */
[----:B--2---:R-:W-:Y:S02]  /*1e6b0*/  IADD3 R34, P1, PT, R52, UR39, RZ ;  /* 0x0000002734227c10 */ /* 0x004fe4000ff3e0ff */
[----:B-----5:R-:W-:Y:S01]  /*1e6c0*/  IADD3 R0, P0, PT, R53, UR39, RZ ;  /* 0x0000002735007c10 */ /* 0x020fe2000ff1e0ff */
[----:B------:R0:W-:Y:S04]  /*1e6d0*/  STL [R1+0x53c4], R32 ;  /* 0x0053c42001007387 */ /* 0x0001e80000100800 */
[----:B------:R2:W-:Y:S01]  /*1e6e0*/  STL [R1+0x53d0], R0 ;  /* 0x0053d00001007387 */ /* 0x0005e20000100800 */
[----:B0-----:R-:W-:-:S03]  /*1e6f0*/  IADD3 R32, P2, PT, R44, UR39, RZ ;  /* 0x000000272c207c10 */ /* 0x001fc6000ff5e0ff */
[----:B------:R0:W-:Y:S01]  /*1e700*/  STL [R1+0x53d8], R34 ;  /* 0x0053d82201007387 */ /* 0x0001e20000100800 */
[----:B--2---:R-:W-:-:S03]  /*1e710*/  IADD3 R0, P3, PT, R51, UR39, RZ ;  /* 0x0000002733007c10 */ /* 0x004fc6000ff7e0ff */
[----:B------:R2:W-:Y:S01]  /*1e720*/  STL [R1+0x53e0], R32 ;  /* 0x0053e02001007387 */ /* 0x0005e20000100800 */
[----:B------:R-:W-:Y:S01]  /*1e730*/  IMAD.SHL.U32 R50, R50, 0x2, RZ ;  /* 0x0000000232327824 */ /* 0x000fe200078e00ff */
[----:B------:R-:W5:Y:S02]  /*1e740*/  LDCU UR39, c[0x0][0x3a8] ;  /* 0x00007500ff2777ac */ /* 0x000f640008000800 */
[----:B------:R1:W-:Y:S01]  /*1e750*/  STL [R1+0x53e8], R0 ;  /* 0x0053e80001007387 */ /* 0x0003e20000100800 */
[----:B0-----:R-:W-:Y:S02]  /*1e760*/  IADD3.X R34, PT, PT, R59, UR38, RZ, P1, !PT ;  /* 0x000000263b227c10 */ /* 0x001fe40008ffe4ff */
[----:B--2---:R-:W-:Y:S02]  /*1e770*/  IADD3.X R32, PT, PT, R60, UR38, RZ, P2, !PT ;  /* 0x000000263c207c10 */ /* 0x004fe400097fe4ff */
[----:B-1----:R-:W-:-:S05]  /*1e780*/  IADD3.X R0, PT, PT, R58, UR38, RZ, P0, !PT ;  /* 0x000000263a007c10 */ /* 0x002fca00087fe4ff */
[----:B------:R0:W-:Y:S04]  /*1e790*/  STL [R1+0x53cc], R0 ;  /* 0x0053cc0001007387 */ /* 0x0001e80000100800 */
[----:B------:R1:W-:Y:S04]  /*1e7a0*/  STL [R1+0x53d4], R34 ;  /* 0x0053d42201007387 */ /* 0x0003e80000100800 */
[----:B------:R-:W2:Y:S04]  /*1e7b0*/  LDL R57, [R1+0xc0] ;  /* 0x0000c00001397983 */ /* 0x000ea80000100800 */
[----:B------:R3:W-:Y:S04]  /*1e7c0*/  STL [R1+0x53dc], R32 ;  /* 0x0053dc2001007387 */ /* 0x0007e80000100800 */
[----:B------:R-:W5:Y:S01]  /*1e7d0*/  LDL R61, [R1+0xbc] ;  /* 0x0000bc00013d7983 */ /* 0x000f620000100800 */
[----:B0-----:R-:W-:Y:S01]  /*1e7e0*/  IADD3.X R0, PT, PT, R56, UR38, RZ, P3, !PT ;  /* 0x0000002638007c10 */ /* 0x001fe20009ffe4ff */
[----:B------:R-:W-:-:S02]  /*1e7f0*/  USHF.R.S32.HI UR38, URZ, 0x1f, UR42 ;  /* 0x0000001fff267899 */ /* 0x000fc4000801142a */
[----:B-1----:R-:W-:Y:S02]  /*1e800*/  IADD3 R34, P1, PT, R52, UR42, RZ ;  /* 0x0000002a34227c10 */ /* 0x002fe4000ff3e0ff */
[----:B------:R0:W-:Y:S01]  /*1e810*/  STL [R1+0x53e4], R0 ;  /* 0x0053e40001007387 */ /* 0x0001e20000100800 */
[----:B---3--:R-:W-:Y:S02]  /*1e820*/  IADD3 R32, P2, PT, R44, UR42, RZ ;  /* 0x0000002a2c207c10 */ /* 0x008fe4000ff5e0ff */
[----:B0-----:R-:W-:-:S05]  /*1e830*/  IADD3 R0, P0, PT, R53, UR42, RZ ;  /* 0x0000002a35007c10 */ /* 0x001fca000ff1e0ff */
[----:B------:R0:W-:Y:S04]  /*1e840*/  STL [R1+0x53f0], R0 ;  /* 0x0053f00001007387 */ /* 0x0001e80000100800 */
[----:B------:R1:W-:Y:S04]  /*1e850*/  STL [R1+0x53f8], R34 ;  /* 0x0053f82201007387 */ /* 0x0003e80000100800 */
[----:B------:R3:W-:Y:S01]  /*1e860*/  STL [R1+0x5400], R32 ;  /* 0x0054002001007387 */ /* 0x0007e20000100800 */
[----:B0-----:R-:W-:Y:S01]  /*1e870*/  IADD3 R0, P3, PT, R51, UR42, RZ ;  /* 0x0000002a33007c10 */ /* 0x001fe2000ff7e0ff */
[----:B------:R-:W-:Y:S01]  /*1e880*/  IMAD R49, R49, 0x90, RZ ;  /* 0x0000009031317824 */ /* 0x000fe200078e02ff */
[----:B------:R-:W-:Y:S01]  /*1e890*/  USHF.L.U32 UR76, UR76, 0x7, URZ ;  /* 0x000000074c4c7899 */ /* 0x000fe200080006ff */
[----:B-1----:R-:W-:-:S02]  /*1e8a0*/  IADD3.X R34, PT, PT, R59, UR38, RZ, P1, !PT ;  /* 0x000000263b227c10 */ /* 0x002fc40008ffe4ff */
[----:B------:R0:W-:Y:S01]  /*1e8b0*/  STL [R1+0x5408], R0 ;  /* 0x0054080001007387 */ /* 0x0001e20000100800 */
[----:B------:R-:W-:Y:S01]  /*1e8c0*/  USHF.L.U32 UR74, UR74, 0x5, URZ ;  /* 0x000000054a4a7899 */ /* 0x000fe200080006ff */
[----:B---3--:R-:W-:Y:S01]  /*1e8d0*/  IADD3.X R32, PT, PT, R58, UR38, RZ, P0, !PT ;  /* 0x000000263a207c10 */ /* 0x008fe200087fe4ff */
[----:B------:R-:W-:Y:S02]  /*1e8e0*/  UIMAD UR10, UR10, 0x1f, URZ ;  /* 0x0000001f0a0a78a4 */ /* 0x000fe4000f8e02ff */
[----:B------:R-:W-:Y:S02]  /*1e8f0*/  UIMAD UR22, UR22, 0x1e, URZ ;  /* 0x0000001e161678a4 */ /* 0x000fe4000f8e02ff */
[----:B------:R1:W-:Y:S01]  /*1e900*/  STL [R1+0x53ec], R32 ;  /* 0x0053ec2001007387 */ /* 0x0003e20000100800 */
[----:B------:R-:W-:Y:S01]  /*1e910*/  UIMAD UR23, UR23, 0x1d, URZ ;  /* 0x0000001d171778a4 */ /* 0x000fe2000f8e02ff */
[----:B0-----:R-:W-:Y:S01]  /*1e920*/  IADD3.X R0, PT, PT, R60, UR38, RZ, P2, !PT ;  /* 0x000000263c007c10 */ /* 0x001fe200097fe4ff */
[----:B------:R-:W-:Y:S01]  /*1e930*/  UIMAD UR20, UR20, 0x1c, URZ ;  /* 0x0000001c141478a4 */ /* 0x000fe2000f8e02ff */
[----:B------:R0:W-:Y:S01]  /*1e940*/  STL [R1+0x53f4], R34 ;  /* 0x0053f42201007387 */ /* 0x0001e20000100800 */
[----:B------:R-:W-:-:S02]  /*1e950*/  UIMAD UR21, UR21, 0x1b, URZ ;  /* 0x0000001b151578a4 */ /* 0x000fc4000f8e02ff */
[----:B------:R-:W-:Y:S02]  /*1e960*/  UIMAD UR11, UR11, 0x1a, URZ ;  /* 0x0000001a0b0b78a4 */ /* 0x000fe4000f8e02ff */
[----:B------:R-:W-:Y:S01]  /*1e970*/  UIMAD UR12, UR12, 0x19, URZ ;  /* 0x000000190c0c78a4 */ /* 0x000fe2000f8e02ff */
[----:B-1----:R-:W-:Y:S01]  /*1e980*/  IADD3.X R32, PT, PT, R56, UR38, RZ, P3, !PT ;  /* 0x0000002638207c10 */ /* 0x002fe20009ffe4ff */
[----:B------:R1:W-:Y:S01]  /*1e990*/  STL [R1+0x53fc], R0 ;  /* 0x0053fc0001007387 */ /* 0x0003e20000100800 */
[----:B----4-:R-:W-:Y:S01]  /*1e9a0*/  UIMAD UR13, UR13, 0x18, URZ ;  /* 0x000000180d0d78a4 */ /* 0x010fe2000f8e02ff */
[----:B0-----:R-:W-:Y:S02]  /*1e9b0*/  IADD3 R34, P1, PT, R52, UR5, RZ ;  /* 0x0000000534227c10 */ /* 0x001fe4000ff3e0ff */
[----:B------:R0:W-:Y:S01]  /*1e9c0*/  STL [R1+0x5404], R32 ;  /* 0x0054042001007387 */ /* 0x0001e20000100800 */
[----:B------:R-:W-:Y:S02]  /*1e9d0*/  UIMAD UR14, UR14, 0x17, URZ ;  /* 0x000000170e0e78a4 */ /* 0x000fe4000f8e02ff */
[----:B------:R-:W-:-:S02]  /*1e9e0*/  UIMAD UR15, UR15, 0x16, URZ ;  /* 0x000000160f0f78a4 */ /* 0x000fc4000f8e02ff */
[----:B------:R-:W-:Y:S01]  /*1e9f0*/  UIMAD UR16, UR16, 0x15, URZ ;  /* 0x00000015101078a4 */ /* 0x000fe2000f8e02ff */
[----:B-1----:R-:W-:Y:S01]  /*1ea00*/  IADD3 R0, P0, PT, R53, UR5, RZ ;  /* 0x0000000535007c10 */ /* 0x002fe2000ff1e0ff */
[----:B------:R-:W-:Y:S02]  /*1ea10*/  UIMAD UR17, UR17, 0x14, URZ ;  /* 0x00000014111178a4 */ /* 0x000fe4000f8e02ff */
[----:B------:R-:W-:Y:S01]  /*1ea20*/  UIMAD UR18, UR18, 0x13, URZ ;  /* 0x00000013121278a4 */ /* 0x000fe2000f8e02ff */
[----:B0-----:R-:W-:Y:S01]  /*1ea30*/  IADD3 R32, P2, PT, R44, UR5, RZ ;  /* 0x000000052c207c10 */ /* 0x001fe2000ff5e0ff */
[----:B------:R0:W-:Y:S01]  /*1ea40*/  STL [R1+0x5410], R0 ;  /* 0x0054100001007387 */ /* 0x0001e20000100800 */
[----:B------:R-:W-:Y:S02]  /*1ea50*/  USHF.R.S32.HI UR38, URZ, 0x1f, UR5 ;  /* 0x0000001fff267899 */ /* 0x000fe40008011405 */
[----:B------:R-:W-:Y:S01]  /*1ea60*/  UIMAD UR19, UR19, 0x12, URZ ;  /* 0x00000012131378a4 */ /* 0x000fe2000f8e02ff */
[----:B------:R1:W-:Y:S01]  /*1ea70*/  STL [R1+0x5418], R34 ;  /* 0x0054182201007387 */ /* 0x0003e20000100800 */
[----:B------:R-:W-:-:S02]  /*1ea80*/  UIMAD UR24, UR24, 0x11, URZ ;  /* 0x00000011181878a4 */ /* 0x000fc4000f8e02ff */
[----:B------:R-:W-:Y:S01]  /*1ea90*/  USHF.L.U32 UR25, UR25, 0x4, URZ ;  /* 0x0000000419197899 */ /* 0x000fe200080006ff */
[----:B------:R3:W-:Y:S01]  /*1eaa0*/  STL [R1+0x5420], R32 ;  /* 0x0054202001007387 */ /* 0x0007e20000100800 */
[----:B------:R-:W-:Y:S01]  /*1eab0*/  UIMAD UR26, UR26, 0xf, URZ ;  /* 0x0000000f1a1a78a4 */ /* 0x000fe2000f8e02ff */
[----:B0-----:R-:W-:Y:S01]  /*1eac0*/  IADD3 R0, P3, PT, R51, UR5, RZ ;  /* 0x0000000533007c10 */ /* 0x001fe2000ff7e0ff */
[----:B------:R-:W-:Y:S02]  /*1ead0*/  UIMAD UR27, UR27, 0xe, URZ ;  /* 0x0000000e1b1b78a4 */ /* 0x000fe4000f8e02ff */
[----:B------:R-:W-:Y:S02]  /*1eae0*/  UIMAD UR28, UR28, 0xd, URZ ;  /* 0x0000000d1c1c78a4 */ /* 0x000fe4000f8e02ff */
[----:B------:R0:W-:Y:S01]  /*1eaf0*/  STL [R1+0x5428], R0 ;  /* 0x0054280001007387 */ /* 0x0001e20000100800 */
[----:B-1----:R-:W-:Y:S01]  /*1eb00*/  IADD3.X R34, PT, PT, R59, UR38, RZ, P1, !PT ;  /* 0x000000263b227c10 */ /* 0x002fe20008ffe4ff */
[----:B------:R-:W-:Y:S01]  /*1eb10*/  UIMAD UR29, UR29, 0xc, URZ ;  /* 0x0000000c1d1d78a4 */ /* 0x000fe2000f8e02ff */
[----:B---3--:R-:W-:Y:S01]  /*1eb20*/  LOP3.LUT R32, R49, 0x30, R50, 0x78, !PT ;  /* 0x0000003031207812 */ /* 0x008fe200078e7832 */
[----:B------:R-:W-:-:S02]  /*1eb30*/  UIMAD UR30, UR30, 0xb, URZ ;  /* 0x0000000b1e1e78a4 */ /* 0x000fc4000f8e02ff */
[----:B------:R-:W-:Y:S02]  /*1eb40*/  UIMAD UR31, UR31, 0xa, URZ ;  /* 0x0000000a1f1f78a4 */ /* 0x000fe4000f8e02ff */
[----:B------:R1:W-:Y:S01]  /*1eb50*/  STL [R1+0xbf8], R32 ;  /* 0x000bf82001007387 */ /* 0x0003e20000100800 */
[----:B------:R-:W-:Y:S01]  /*1eb60*/  UIMAD UR32, UR32, 0x9, URZ ;  /* 0x00000009202078a4 */ /* 0x000fe2000f8e02ff */
[----:B0-----:R-:W-:Y:S01]  /*1eb70*/  IADD3.X R0, PT, PT, R58, UR38, RZ, P0, !PT ;  /* 0x000000263a007c10 */ /* 0x001fe200087fe4ff */
[----:B------:R-:W-:Y:S02]  /*1eb80*/  USHF.L.U32 UR33, UR33, 0x3, URZ ;  /* 0x0000000321217899 */ /* 0x000fe400080006ff */
[----:B------:R-:W-:Y:S02]  /*1eb90*/  UIMAD UR34, UR34, 0x7, URZ ;  /* 0x00000007222278a4 */ /* 0x000fe4000f8e02ff */
[----:B------:R0:W-:Y:S01]  /*1eba0*/  STL [R1+0x540c], R0 ;  /* 0x00540c0001007387 */ /* 0x0001e20000100800 */
[----:B------:R-:W-:Y:S01]  /*1ebb0*/  UIMAD UR35, UR35, 0x6, URZ ;  /* 0x00000006232378a4 */ /* 0x000fe2000f8e02ff */
[----:B-1----:R-:W-:-:S02]  /*1ebc0*/  IADD3.X R32, PT, PT, R60, UR38, RZ, P2, !PT ;  /* 0x000000263c207c10 */ /* 0x002fc400097fe4ff */
[----:B------:R-:W-:Y:S01]  /*1ebd0*/  STL [R1+0x5414], R34 ;  /* 0x0054142201007387 */ /* 0x000fe20000100800 */
[----:B------:R-:W-:Y:S02]  /*1ebe0*/  UIMAD UR36, UR36, 0x5, URZ ;  /* 0x00000005242478a4 */ /* 0x000fe4000f8e02ff */
[----:B------:R-:W-:Y:S01]  /*1ebf0*/  USHF.L.U32 UR37, UR37, 0x2, URZ ;  /* 0x0000000225257899 */ /* 0x000fe200080006ff */
[----:B------:R1:W-:Y:S01]  /*1ec00*/  STL [R1+0x541c], R32 ;  /* 0x00541c2001007387 */ /* 0x0003e20000100800 */
[----:B------:R-:W-:Y:S01]  /*1ec10*/  UIMAD UR77, UR77, 0x3, URZ ;  /* 0x000000034d4d78a4 */ /* 0x000fe2000f8e02ff */
[----:B0-----:R-:W-:Y:S01]  /*1ec20*/  IADD3.X R0, PT, PT, R56, UR38, RZ, P3, !PT ;  /* 0x0000002638007c10 */ /* 0x001fe20009ffe4ff */
[----:B------:R-:W-:Y:S01]  /*1ec30*/  USHF.L.U32 UR8, UR8, 0x1, URZ ;  /* 0x0000000108087899 */ /* 0x000fe200080006ff */
[----:B------:R-:W0:Y:S03]  /*1ec40*/  LDCU UR42, c[0x0][0x3a8] ;  /* 0x00007500ff2a77ac */ /* 0x000e260008000800 */
[----:B------:R3:W-:Y:S01]  /*1ec50*/  STL [R1+0x5424], R0 ;  /* 0x0054240001007387 */ /* 0x0007e20000100800 */
[----:B------:R-:W4:Y:S01]  /*1ec60*/  LDCU UR5, c[0x0][0x3a8] ;  /* 0x00007500ff0577ac */ /* 0x000f220008000800 */
[----:B-1----:R-:W-:-:S02]  /*1ec70*/  SHF.R.S32.HI R32, RZ, 0x1f, R12 ;  /* 0x0000001fff207819 */ /* 0x002fc4000001140c */
[----:B------:R-:W-:Y:S04]  /*1ec80*/  STL [R1+0x57a8], R12 ;  /* 0x0057a80c01007387 */ /* 0x000fe80000100800 */
[----:B------:R-:W-:Y:S01]  /*1ec90*/  STL [R1+0xb8], R32 ;  /* 0x0000b82001007387 */ /* 0x000fe20000100800 */
[----:B---3--:R-:W-:-:S03]  /*1eca0*/  SHF.R.S32.HI R0, RZ, 0x1f, R13 ;  /* 0x0000001fff007819 */ /* 0x008fc6000001140d */
[----:B------:R-:W-:Y:S04]  /*1ecb0*/  STL [R1+0x57ac], R13 ;  /* 0x0057ac0d01007387 */ /* 0x000fe80000100800 */
[----:B------:R1:W-:Y:S02]  /*1ecc0*/  STL [R1+0xb4], R0 ;  /* 0x0000b40001007387 */ /* 0x0003e40000100800 */
[----:B-1----:R-:W-:Y:S02]  /*1ecd0*/  SHF.R.S32.HI R0, RZ, 0x1f, R20 ;  /* 0x0000001fff007819 */ /* 0x002fe40000011414 */
[----:B--2---:R-:W-:-:S05]  /*1ece0*/  SHF.R.S32.HI R13, RZ, 0x1f, R57 ;  /* 0x0000001fff0d7819 */ /* 0x004fca0000011439 */
[----:B------:R-:W-:Y:S01]  /*1ecf0*/  STL [R1+0xb0], R13 ;  /* 0x0000b00d01007387 */ /* 0x000fe20000100800 */
[----:B-----5:R-:W-:-:S03]  /*1ed00*/  SHF.R.S32.HI R12, RZ, 0x1f, R61 ;  /* 0x0000001fff0c7819 */ /* 0x020fc6000001143d */
[----:B------:R-:W-:Y:S04]  /*1ed10*/  STL [R1+0x5768], R20 ;  /* 0x0057681401007387 */ /* 0x000fe80000100800 */
[----:B------:R1:W-:Y:S04]  /*1ed20*/  STL [R1+0xac], R12 ;  /* 0x0000ac0c01007387 */ /* 0x0003e80000100800 */
[----:B------:R2:W-:Y:S01]  /*1ed30*/  STL [R1+0xa8], R0 ;  /* 0x0000a80001007387 */ /* 0x0005e20000100800 */
[----:B-1----:R-:W-:-:S03]  /*1ed40*/  SHF.R.S32.HI R12, RZ, 0x1f, R22 ;  /* 0x0000001fff0c7819 */ /* 0x002fc60000011416 */
[----:B------:R-:W-:Y:S01]  /*1ed50*/  STL [R1+0x5764], R22 ;  /* 0x0057641601007387 */ /* 0x000fe20000100800 */
[----:B--2---:R-:W-:-:S03]  /*1ed60*/  SHF.R.S32.HI R0, RZ, 0x1f, R24 ;  /* 0x0000001fff007819 */ /* 0x004fc60000011418 */
[----:B------:R1:W-:Y:S04]  /*1ed70*/  STL [R1+0xa4], R12 ;  /* 0x0000a40c01007387 */ /* 0x0003e80000100800 */
[----:B------:R-:W-:Y:S04]  /*1ed80*/  STL [R1+0x575c], R24 ;  /* 0x00575c1801007387 */ /* 0x000fe80000100800 */
        /* <DEDUP_REMOVED lines=41> */
[----:B------:R-:W-:Y:S01]  /*1f020*/  STL [R1+0x57d4], R47 ;  /* 0x0057d42f01007387 */ /* 0x000fe20000100800 */
[----:B------:R-:W-:-:S03]  /*1f030*/  SHF.R.S32.HI R13, RZ, 0x1f, R17 ;  /* 0x0000001fff0d7819 */ /* 0x000fc60000011411 */
[----:B------:R2:W-:Y:S01]  /*1f040*/  STL [R1+0x68], R0 ;  /* 0x0000680001007387 */ /* 0x0005e20000100800 */
[----:B-1----:R-:W-:-:S03]  /*1f050*/  SHF.R.S32.HI R12, RZ, 0x1f, R48 ;  /* 0x0000001fff0c7819 */ /* 0x002fc60000011430 */
[----:B------:R-:W-:Y:S01]  /*1f060*/  STL [R1+0x57d8], R48 ;  /* 0x0057d83001007387 */ /* 0x000fe20000100800 */
[----:B--2---:R-:W-:-:S03]  /*1f070*/  SHF.R.S32.HI R0, RZ, 0x1f, R15 ;  /* 0x0000001fff007819 */ /* 0x004fc6000001140f */
[----:B------:R1:W-:Y:S04]  /*1f080*/  STL [R1+0x64], R12 ;  /* 0x0000640c01007387 */ /* 0x0003e80000100800 */
[----:B------:R2:W-:Y:S01]  /*1f090*/  STL [R1+0x60], R0 ;  /* 0x0000600001007387 */ /* 0x0005e20000100800 */
[----:B-1----:R-:W-:-:S03]  /*1f0a0*/  SHF.R.S32.HI R12, RZ, 0x1f, R25 ;  /* 0x0000001fff0c7819 */ /* 0x002fc60000011419 */
[----:B------:R1:W-:Y:S01]  /*1f0b0*/  STL [R1+0x5c], R13 ;  /* 0x00005c0d01007387 */ /* 0x0003e20000100800 */
[----:B--2---:R-:W-:-:S03]  /*1f0c0*/  SHF.R.S32.HI R0, RZ, 0x1f, R41 ;  /* 0x0000001fff007819 */ /* 0x004fc60000011429 */
        /* <DEDUP_REMOVED lines=10> */
[----:B------:R-:W-:Y:S01]  /*1f170*/  STL [R1+0x44], R13 ;  /* 0x0000440d01007387 */ /* 0x000fe20000100800 */
[----:B--2---:R-:W-:-:S03]  /*1f180*/  SHF.R.S32.HI R0, RZ, 0x1f, R18 ;  /* 0x0000001fff007819 */ /* 0x004fc60000011412 */
[----:B------:R-:W2:Y:S04]  /*1f190*/  LDL R49, [R1+0xcc] ;  /* 0x0000cc0001317983 */ /* 0x000ea80000100800 */
[----:B------:R1:W-:Y:S04]  /*1f1a0*/  STL [R1+0x40], R12 ;  /* 0x0000400c01007387 */ /* 0x0003e80000100800 */
[----:B------:R-:W3:Y:S04]  /*1f1b0*/  LDL R50, [R1+0xd4] ;  /* 0x0000d40001327983 */ /* 0x000ee80000100800 */
[----:B------:R5:W-:Y:S04]  /*1f1c0*/  STL [R1+0x3c], R0 ;  /* 0x00003c0001007387 */ /* 0x000be80000100800 */
[----:B------:R-:W4:Y:S01]  /*1f1d0*/  LDL R34, [R1+0xec] ;  /* 0x0000ec0001227983 */ /* 0x000f220000100800 */
[----:B-1----:R-:W-:-:S03]  /*1f1e0*/  SHF.R.S32.HI R12, RZ, 0x1f, R23 ;  /* 0x0000001fff0c7819 */ /* 0x002fc60000011417 */
[----:B------:R-:W4:Y:S04]  /*1f1f0*/  LDL R32, [R1+0x10c] ;  /* 0x00010c0001207983 */ /* 0x000f280000100800 */
[----:B-----5:R-:W5:Y:S04]  /*1f200*/  LDL R0, [R1+0xd8] ;  /* 0x0000d80001007983 */ /* 0x020f680000100800 */
[----:B------:R-:W4:Y:S04]  /*1f210*/  LDL R61, [R1+0xf0] ;  /* 0x0000f000013d7983 */ /* 0x000f280000100800 */
[----:B------:R-:W4:Y:S04]  /*1f220*/  LDL R60, [R1+0xf8] ;  /* 0x0000f800013c7983 */ /* 0x000f280000100800 */
[----:B------:R-:W4:Y:S04]  /*1f230*/  LDL R59, [R1+0xfc] ;  /* 0x0000fc00013b7983 */ /* 0x000f280000100800 */
[----:B------:R-:W4:Y:S04]  /*1f240*/  LDL R55, [R1+0x108] ;  /* 0x0001080001377983 */ /* 0x000f280000100800 */
[----:B------:R1:W-:Y:S04]  /*1f250*/  STL [R1+0x38], R12 ;  /* 0x0000380c01007387 */ /* 0x0003e80000100800 */
[----:B------:R-:W4:Y:S04]  /*1f260*/  LDL R44, [R1+0x130] ;  /* 0x00013000012c7983 */ /* 0x000f280000100800 */
[----:B------:R-:W4:Y:S01]  /*1f270*/  LDL R51, [R1+0x110] ;  /* 0x0001100001337983 */ /* 0x000f220000100800 */
[----:B-1----:R-:W-:-:S03]  /*1f280*/  SHF.R.S32.HI R12, RZ, 0x1f, R38 ;  /* 0x0000001fff0c7819 */ /* 0x002fc60000011426 */
[----:B------:R-:W4:Y:S04]  /*1f290*/  LDL R52, [R1+0x114] ;  /* 0x0001140001347983 */ /* 0x000f280000100800 */
[----:B------:R-:W4:Y:S04]  /*1f2a0*/  LDL R53, [R1+0x124] ;  /* 0x0001240001357983 */ /* 0x000f280000100800 */
[----:B------:R-:W4:Y:S04]  /*1f2b0*/  LDL R54, [R1+0x128] ;  /* 0x0001280001367983 */ /* 0x000f280000100800 */
[----:B------:R1:W-:Y:S04]  /*1f2c0*/  STL [R1+0x34], R12 ;  /* 0x0000340c01007387 */ /* 0x0003e80000100800 */
[----:B------:R-:W4:Y:S04]  /*1f2d0*/  LDL R56, [R1+0x134] ;  /* 0x0001340001387983 */ /* 0x000f280000100800 */
[----:B------:R-:W4:Y:S01]  /*1f2e0*/  LDL R57, [R1+0x138] ;  /* 0x0001380001397983 */ /* 0x000f220000100800 */
[----:B-1----:R-:W-:-:S05]  /*1f2f0*/  SHF.R.S32.HI R12, RZ, 0x1f, R19 ;  /* 0x0000001fff0c7819 */ /* 0x002fca0000011413 */
[----:B------:R1:W-:Y:S04]  /*1f300*/  STL [R1+0x30], R12 ;  /* 0x0000300c01007387 */ /* 0x0003e80000100800 */
[----:B------:R-:W4:Y:S04]  /*1f310*/  LDL R40, [R1+0x150] ;  /* 0x0001500001287983 */ /* 0x000f280000100800 */
[----:B------:R-:W4:Y:S01]  /*1f320*/  LDL R58, [R1+0x14c] ;  /* 0x00014c00013a7983 */ /* 0x000f220000100800 */
[----:B-1----:R-:W-:-:S03]  /*1f330*/  SHF.R.S32.HI R12, RZ, 0x1f, R21 ;  /* 0x0000001fff0c7819 */ /* 0x002fc60000011415 */
[----:B------:R-:W4:Y:S04]  /*1f340*/  LDL R46, [R1+0x154] ;  /* 0x00015400012e7983 */ /* 0x000f280000100800 */
[----:B------:R-:W4:Y:S04]  /*1f350*/  LDL R36, [R1+0x158] ;  /* 0x0001580001247983 */ /* 0x000f280000100800 */
[----:B------:R1:W-:Y:S01]  /*1f360*/  STL [R1+0x2c], R12 ;  /* 0x00002c0c01007387 */ /* 0x0003e20000100800 */
[----:B------:R-:W-:Y:S02]  /*1f370*/  SHF.R.S32.HI R20, RZ, 0x1f, R3 ;  /* 0x0000001fff147819 */ /* 0x000fe40000011403 */
[----:B------:R-:W-:-:S02]  /*1f380*/  SHF.R.S32.HI R13, RZ, 0x1f, R5 ;  /* 0x0000001fff0d7819 */ /* 0x000fc40000011405 */
[----:B-1----:R-:W-:-:S05]  /*1f390*/  SHF.R.S32.HI R12, RZ, 0x1f, R2 ;  /* 0x0000001fff0c7819 */ /* 0x002fca0000011402 */
[----:B------:R1:W-:Y:S04]  /*1f3a0*/  STL [R1+0x28], R12 ;  /* 0x0000280c01007387 */ /* 0x0003e80000100800 */
[----:B------:R0:W-:Y:S01]  /*1f3b0*/  STL [R1+0x24], R20 ;  /* 0x0000241401007387 */ /* 0x0001e20000100800 */
[----:B-1----:R-:W-:-:S03]  /*1f3c0*/  SHF.R.S32.HI R12, RZ, 0x1f, R6 ;  /* 0x0000001fff0c7819 */ /* 0x002fc60000011406 */
[----:B------:R1:W-:Y:S01]  /*1f3d0*/  STL [R1+0x20], R13 ;  /* 0x0000200d01007387 */ /* 0x0003e20000100800 */
[----:B0-----:R-:W-:-:S03]  /*1f3e0*/  SHF.R.S32.HI R20, RZ, 0x1f, R7 ;  /* 0x0000001fff147819 */ /* 0x001fc60000011407 */
[----:B------:R0:W-:Y:S01]  /*1f3f0*/  STL [R1+0x1c], R12 ;  /* 0x00001c0c01007387 */ /* 0x0001e20000100800 */
[----:B-1----:R-:W-:-:S03]  /*1f400*/  SHF.R.S32.HI R13, RZ, 0x1f, R8 ;  /* 0x0000001fff0d7819 */ /* 0x002fc60000011408 */
[----:B------:R2:W-:Y:S01]  /*1f410*/  STL [R1+0x18], R20 ;  /* 0x0000181401007387 */ /* 0x0005e20000100800 */
[----:B0-----:R-:W-:-:S03]  /*1f420*/  SHF.R.S32.HI R12, RZ, 0x1f, R9 ;  /* 0x0000001fff0c7819 */ /* 0x001fc60000011409 */
[----:B------:R3:W-:Y:S04]  /*1f430*/  STL [R1+0x14], R13 ;  /* 0x0000140d01007387 */ /* 0x0007e80000100800 */
[----:B------:R5:W-:Y:S01]  /*1f440*/  STL [R1+0x10], R12 ;  /* 0x0000100c01007387 */ /* 0x000be20000100800 */
[----:B--2---:R-:W-:Y:S02]  /*1f450*/  SHF.R.S32.HI R20, RZ, 0x1f, R49 ;  /* 0x0000001fff147819 */ /* 0x004fe40000011431 */
[----:B---3--:R-:W-:-:S03]  /*1f460*/  SHF.R.S32.HI R13, RZ, 0x1f, R50 ;  /* 0x0000001fff0d7819 */ /* 0x008fc60000011432 */
[----:B------:R-:W-:Y:S04]  /*1f470*/  STL [R1+0xc], R20 ;  /* 0x00000c1401007387 */ /* 0x000fe80000100800 */
[----:B------:R-:W-:Y:S01]  /*1f480*/  STL [R1+0x8], R13 ;  /* 0x0000080d01007387 */ /* 0x000fe20000100800 */
[----:B-----5:R-:W-:Y:S02]  /*1f490*/  SHF.R.S32.HI R12, RZ, 0x1f, R0 ;  /* 0x0000001fff0c7819 */ /* 0x020fe40000011400 */
[----:B----4-:R-:W-:-:S03]  /*1f4a0*/  SHF.R.S32.HI R0, RZ, 0x1f, R34 ;  /* 0x0000001fff007819 */ /* 0x010fc60000011422 */
[----:B------:R-:W-:Y:S04]  /*1f4b0*/  STL [R1+0x4], R12 ;  /* 0x0000040c01007387 */ /* 0x000fe80000100800 */
[----:B------:R0:W-:Y:S04]  /*1f4c0*/  STL [R1], R0 ;  /* 0x0000000001007387 */ /* 0x0001e80000100800 */
[----:B------:R-:W2:Y:S01]  /*1f4d0*/  LDL R34, [R1+0x15c] ;  /* 0x00015c0001227983 */ /* 0x000ea20000100800 */
[----:B------:R-:W-:-:S03]  /*1f4e0*/  SHF.R.S32.HI R50, RZ, 0x1f, R32 ;  /* 0x0000001fff327819 */ /* 0x000fc60000011420 */
[----:B------:R-:W3:Y:S01]  /*1f4f0*/  LDL R32, [R1+0x16c] ;  /* 0x00016c0001207983 */ /* 0x000ee20000100800 */
[----:B------:R-:W-:Y:S02]  /*1f500*/  SHF.R.S32.HI R49, RZ, 0x1f, R55 ;  /* 0x0000001fff317819 */ /* 0x000fe40000011437 */
[----:B------:R-:W-:Y:S02]  /*1f510*/  SHF.R.S32.HI R55, RZ, 0x1f, R44 ;  /* 0x0000001fff377819 */ /* 0x000fe4000001142c */
[----:B------:R-:W4:Y:S01]  /*1f520*/  LDL R44, [R1+0x170] ;  /* 0x00017000012c7983 */ /* 0x000f220000100800 */
[----:B0-----:R-:W-:-:S03]  /*1f530*/  SHF.R.S32.HI R0, RZ, 0x1f, R40 ;  /* 0x0000001fff007819 */ /* 0x001fc60000011428 */
[----:B------:R-:W5:Y:S04]  /*1f540*/  LDL R40, [R1+0x174] ;  /* 0x0001740001287983 */ /* 0x000f680000100800 */
[----:B------:R0:W-:Y:S01]  /*1f550*/  STL [R1+0xd0], R0 ;  /* 0x0000d00001007387 */ /* 0x0001e20000100800 */
[----:B------:R-:W-:-:S03]  /*1f560*/  SHF.R.S32.HI R12, RZ, 0x1f, R46 ;  /* 0x0000001fff0c7819 */ /* 0x000fc6000001142e */
[----:B------:R-:W5:Y:S01]  /*1f570*/  LDL R48, [R1+0x178] ;  /* 0x0001780001307983 */ /* 0x000f620000100800 */
[----:B0-----:R-:W-:-:S03]  /*1f580*/  SHF.R.S32.HI R0, RZ, 0x1f, R36 ;  /* 0x0000001fff007819 */ /* 0x001fc60000011424 */
[----:B------:R-:W-:Y:S04]  /*1f590*/  STL [R1+0xdc], R12 ;  /* 0x0000dc0c01007387 */ /* 0x000fe80000100800 */
[----:B------:R-:W5:Y:S04]  /*1f5a0*/  LDL R47, [R1+0x180] ;  /* 0x00018000012f7983 */ /* 0x000f680000100800 */
[----:B------:R2:W-:Y:S04]  /*1f5b0*/  STL [R1+0xe0], R0 ;  /* 0x0000e00001007387 */ /* 0x0005e80000100800 */
[----:B------:R-:W5:Y:S04]  /*1f5c0*/  LDL R45, [R1+0x1a0] ;  /* 0x0001a000012d7983 */ /* 0x000f680000100800 */
        /* <DEDUP_REMOVED lines=12> */
[----:B------:R-:W5:Y:S01]  /*1f690*/  LDL R26, [R1+0x33c] ;  /* 0x00033c00011a7983 */ /* 0x000f620000100800 */
[----:B--2---:R-:W-:-:S05]  /*1f6a0*/  SHF.R.S32.HI R0, RZ, 0x1f, R34 ;  /* 0x0000001fff007819 */ /* 0x004fca0000011422 */
[----:B------:R3:W-:Y:S04]  /*1f6b0*/  STL [R1+0xe4], R0 ;  /* 0x0000e40001007387 */ /* 0x0007e80000100800 */
[----:B------:R-:W2:Y:S04]  /*1f6c0*/  LDL R24, [R1+0x338] ;  /* 0x0003380001187983 */ /* 0x000ea80000100800 */
[----:B------:R-:W2:Y:S04]  /*1f6d0*/  LDL R22, [R1+0x334] ;  /* 0x0003340001167983 */ /* 0x000ea80000100800 */
[----:B------:R-:W2:Y:S01]  /*1f6e0*/  LDL R34, [R1+0x330] ;  /* 0x0003300001227983 */ /* 0x000ea20000100800 */
[----:B---3--:R-:W-:-:S03]  /*1f6f0*/  SHF.R.S32.HI R0, RZ, 0x1f, R32 ;  /* 0x0000001fff007819 */ /* 0x008fc60000011420 */
[----:B------:R-:W3:Y:S04]  /*1f700*/  LDL R20, [R1+0x32c] ;  /* 0x00032c0001147983 */ /* 0x000ee80000100800 */
[----:B------:R-:W3:Y:S04]  /*1f710*/  LDL R32, [R1+0x328] ;  /* 0x0003280001207983 */ /* 0x000ee80000100800 */
[----:B------:R4:W-:Y:S04]  /*1f720*/  STL [R1+0xe8], R0 ;  /* 0x0000e80001007387 */ /* 0x0009e80000100800 */
[----:B------:R-:W3:Y:S04]  /*1f730*/  LDL R13, [R1+0x324] ;  /* 0x00032400010d7983 */ /* 0x000ee80000100800 */
[----:B------:R-:W3:Y:S01]  /*1f740*/  LDL R12, [R1+0x320] ;  /* 0x00032000010c7983 */ /* 0x000ee20000100800 */
[----:B----4-:R-:W-:-:S05]  /*1f750*/  SHF.R.S32.HI R0, RZ, 0x1f, R44 ;  /* 0x0000001fff007819 */ /* 0x010fca000001142c */
[----:B------:R0:W-:Y:S04]  /*1f760*/  STL [R1+0xf4], R0 ;  /* 0x0000f40001007387 */ /* 0x0001e80000100800 */
[----:B------:R-:W4:Y:S01]  /*1f770*/  LDL R44, [R1+0x318] ;  /* 0x00031800012c7983 */ /* 0x000f220000100800 */
[----:B-----5:R-:W-:-:S03]  /*1f780*/  SHF.R.S32.HI R40, RZ, 0x1f, R40 ;  /* 0x0000001fff287819 */ /* 0x020fc60000011428 */
[----:B------:R-:W5:Y:S04]  /*1f790*/  LDL R46, [R1+0x314] ;  /* 0x00031400012e7983 */ /* 0x000f680000100800 */
[----:B0-----:R-:W4:Y:S04]  /*1f7a0*/  LDL R0, [R1+0x31c] ;  /* 0x00031c0001007983 */ /* 0x001f280000100800 */
[----:B------:R0:W-:Y:S01]  /*1f7b0*/  STL [R1+0x100], R40 ;  /* 0x0001002801007387 */ /* 0x0001e20000100800 */
[----:B------:R-:W-:-:S03]  /*1f7c0*/  SHF.R.S32.HI R48, RZ, 0x1f, R48 ;  /* 0x0000001fff307819 */ /* 0x000fc60000011430 */
[----:B0-----:R-:W5:Y:S04]  /*1f7d0*/  LDL R40, [R1+0x310] ;  /* 0x0003100001287983 */ /* 0x001f680000100800 */
[----:B------:R0:W-:Y:S02]  /*1f7e0*/  STL [R1+0x104], R48 ;  /* 0x0001043001007387 */ /* 0x0001e40000100800 */
[----:B0-----:R-:W-:Y:S02]  /*1f7f0*/  SHF.R.S32.HI R48, RZ, 0x1f, R47 ;  /* 0x0000001fff307819 */ /* 0x001fe4000001142f */
[----:B------:R-:W-:Y:S02]  /*1f800*/  SHF.R.S32.HI R47, RZ, 0x1f, R45 ;  /* 0x0000001fff2f7819 */ /* 0x000fe4000001142d */
[----:B------:R-:W-:-:S02]  /*1f810*/  SHF.R.S32.HI R45, RZ, 0x1f, R43 ;  /* 0x0000001fff2d7819 */ /* 0x000fc4000001142b */
[----:B------:R-:W-:Y:S01]  /*1f820*/  SHF.R.S32.HI R43, RZ, 0x1f, R42 ;  /* 0x0000001fff2b7819 */ /* 0x000fe2000001142a */
[----:B------:R-:W-:Y:S01]  /*1f830*/  STL [R1+0x118], R48 ;  /* 0x0001183001007387 */ /* 0x000fe20000100800 */
[----:B------:R-:W-:Y:S02]  /*1f840*/  SHF.R.S32.HI R42, RZ, 0x1f, R39 ;  /* 0x0000001fff2a7819 */ /* 0x000fe40000011427 */
[----:B------:R-:W-:Y:S01]  /*1f850*/  SHF.R.S32.HI R39, RZ, 0x1f, R37 ;  /* 0x0000001fff277819 */ /* 0x000fe20000011425 */
[----:B------:R-:W-:Y:S01]  /*1f860*/  STL [R1+0x11c], R47 ;  /* 0x00011c2f01007387 */ /* 0x000fe20000100800 */
[----:B------:R-:W-:-:S03]  /*1f870*/  SHF.R.S32.HI R37, RZ, 0x1f, R35 ;  /* 0x0000001fff257819 */ /* 0x000fc60000011423 */
        /* <DEDUP_REMOVED lines=8> */
[----:B------:R-:W-:Y:S04]  /*1f900*/  STL [R1+0x144], R37 ;  /* 0x0001442501007387 */ /* 0x000fe80000100800 */
[----:B------:R-:W-:Y:S01]  /*1f910*/  STL [R1+0x148], R35 ;  /* 0x0001482301007387 */ /* 0x000fe20000100800 */
[----:B------:R-:W-:-:S03]  /*1f920*/  SHF.R.S32.HI R28, RZ, 0x1f, R28 ;  /* 0x0000001fff1c7819 */ /* 0x000fc6000001141c */
[----:B------:R-:W-:Y:S01]  /*1f930*/  STL [R1+0x160], R33 ;  /* 0x0001602101007387 */ /* 0x000fe20000100800 */
[----:B------:R-:W-:-:S03]  /*1f940*/  SHF.R.S32.HI R29, RZ, 0x1f, R36 ;  /* 0x0000001fff1d7819 */ /* 0x000fc60000011424 */
[----:B------:R-:W-:Y:S04]  /*1f950*/  STL [R1+0x164], R31 ;  /* 0x0001641f01007387 */ /* 0x000fe80000100800 */
[----:B------:R-:W-:Y:S04]  /*1f960*/  STL [R1+0x168], R30 ;  /* 0x0001681e01007387 */ /* 0x000fe80000100800 */
[----:B------:R-:W5:Y:S04]  /*1f970*/  LDL R36, [R1+0x30c] ;  /* 0x00030c0001247983 */ /* 0x000f680000100800 */
[----:B------:R0:W-:Y:S04]  /*1f980*/  STL [R1+0x17c], R28 ;  /* 0x00017c1c01007387 */ /* 0x0001e80000100800 */
[----:B------:R-:W-:Y:S01]  /*1f990*/  STL [R1+0x184], R29 ;  /* 0x0001841d01007387 */ /* 0x000fe20000100800 */
[----:B0-----:R-:W-:-:S02]  /*1f9a0*/  SHF.R.S32.HI R28, RZ, 0x1f, R27 ;  /* 0x0000001fff1c7819 */ /* 0x001fc4000001141b */
[----:B------:R-:W-:-:S03]  /*1f9b0*/  SHF.R.S32.HI R27, RZ, 0x1f, R26 ;  /* 0x0000001fff1b7819 */ /* 0x000fc6000001141a */
[----:B------:R-:W-:Y:S04]  /*1f9c0*/  STL [R1+0x188], R28 ;  /* 0x0001881c01007387 */ /* 0x000fe80000100800 */
[----:B------:R-:W-:Y:S01]  /*1f9d0*/  STL [R1+0x18c], R27 ;  /* 0x00018c1b01007387 */ /* 0x000fe20000100800 */
[----:B--2---:R-:W-:Y:S02]  /*1f9e0*/  SHF.R.S32.HI R26, RZ, 0x1f, R24 ;  /* 0x0000001fff1a7819 */ /* 0x004fe40000011418 */
[----:B------:R-:W-:-:S03]  /*1f9f0*/  SHF.R.S32.HI R24, RZ, 0x1f, R22 ;  /* 0x0000001fff187819 */ /* 0x000fc60000011416 */
[----:B------:R-:W-:Y:S01]  /*1fa00*/  STL [R1+0x190], R26 ;  /* 0x0001901a01007387 */ /* 0x000fe20000100800 */
[----:B------:R-:W-:-:S03]  /*1fa10*/  SHF.R.S32.HI R22, RZ, 0x1f, R34 ;  /* 0x0000001fff167819 */ /* 0x000fc60000011422 */
[----:B------:R-:W2:Y:S01]  /*1fa20*/  LDL R34, [R1+0x308] ;  /* 0x0003080001227983 */ /* 0x000ea20000100800 */
[----:B---3--:R-:W-:-:S03]  /*1fa30*/  SHF.R.S32.HI R20, RZ, 0x1f, R20 ;  /* 0x0000001fff147819 */ /* 0x008fc60000011414 */
[----:B------:R-:W-:Y:S04]  /*1fa40*/  STL [R1+0x194], R24 ;  /* 0x0001941801007387 */ /* 0x000fe80000100800 */
[----:B------:R0:W-:Y:S02]  /*1fa50*/  STL [R1+0x198], R22 ;  /* 0x0001981601007387 */ /* 0x0001e40000100800 */
[----:B0-----:R-:W-:Y:S02]  /*1fa60*/  SHF.R.S32.HI R22, RZ, 0x1f, R32 ;  /* 0x0000001fff167819 */ /* 0x001fe40000011420 */
[----:B------:R-:W3:Y:S04]  /*1fa70*/  LDL R32, [R1+0x304] ;  /* 0x0003040001207983 */ /* 0x000ee80000100800 */
[----:B------:R0:W-:Y:S04]  /*1fa80*/  STL [R1+0x19c], R20 ;  /* 0x00019c1401007387 */ /* 0x0001e80000100800 */
[----:B------:R-:W-:Y:S01]  /*1fa90*/  STL [R1+0x1b4], R22 ;  /* 0x0001b41601007387 */ /* 0x000fe20000100800 */
[----:B0-----:R-:W-:-:S02]  /*1faa0*/  SHF.R.S32.HI R20, RZ, 0x1f, R13 ;  /* 0x0000001fff147819 */ /* 0x001fc4000001140d */
[----:B------:R-:W-:Y:S02]  /*1fab0*/  SHF.R.S32.HI R13, RZ, 0x1f, R12 ;  /* 0x0000001fff0d7819 */ /* 0x000fe4000001140c */
[----:B----4-:R-:W-:Y:S01]  /*1fac0*/  SHF.R.S32.HI R12, RZ, 0x1f, R0 ;  /* 0x0000001fff0c7819 */ /* 0x010fe20000011400 */
[----:B------:R-:W-:Y:S01]  /*1fad0*/  STL [R1+0x1b8], R20 ;  /* 0x0001b81401007387 */ /* 0x000fe20000100800 */
[----:B------:R-:W-:-:S03]  /*1fae0*/  SHF.R.S32.HI R0, RZ, 0x1f, R44 ;  /* 0x0000001fff007819 */ /* 0x000fc6000001142c */
[----:B------:R-:W-:Y:S04]  /*1faf0*/  STL [R1+0x1bc], R13 ;  /* 0x0001bc0d01007387 */ /* 0x000fe80000100800 */
[----:B------:R-:W4:Y:S04]  /*1fb00*/  LDL R44, [R1+0x300] ;  /* 0x00030000012c7983 */ /* 0x000f280000100800 */
[----:B------:R5:W-:Y:S04]  /*1fb10*/  STL [R1+0x1c4], R12 ;  /* 0x0001c40c01007387 */ /* 0x000be80000100800 */
[----:B------:R0:W-:Y:S04]  /*1fb20*/  STL [R1+0x1cc], R0 ;  /* 0x0001cc0001007387 */ /* 0x0001e80000100800 */
[----:B------:R-:W4:Y:S01]  /*1fb30*/  LDL R48, [R1+0x2fc] ;  /* 0x0002fc0001307983 */ /* 0x000f220000100800 */
[----:B-----5:R-:W-:-:S02]  /*1fb40*/  SHF.R.S32.HI R12, RZ, 0x1f, R46 ;  /* 0x0000001fff0c7819 */ /* 0x020fc4000001142e */
        /* <DEDUP_REMOVED lines=15> */
[----:B0-----:R-:W-:-:S03]  /*1fc40*/  SHF.R.S32.HI R0, RZ, 0x1f, R36 ;  /* 0x0000001fff007819 */ /* 0x001fc60000011424 */
[----:B------:R-:W5:Y:S04]  /*1fc50*/  LDL R28, [R1+0x2cc] ;  /* 0x0002cc00011c7983 */ /* 0x000f680000100800 */
[----:B------:R-:W5:Y:S04]  /*1fc60*/  LDL R27, [R1+0x2c4] ;  /* 0x0002c400011b7983 */ /* 0x000f680000100800 */
[----:B------:R-:W5:Y:S04]  /*1fc70*/  LDL R26, [R1+0x2c0] ;  /* 0x0002c000011a7983 */ /* 0x000f680000100800 */
[----:B------:R2:W-:Y:S04]  /*1fc80*/  STL [R1+0x1d8], R0 ;  /* 0x0001d80001007387 */ /* 0x0005e80000100800 */
[----:B------:R-:W5:Y:S04]  /*1fc90*/  LDL R24, [R1+0x2bc] ;  /* 0x0002bc0001187983 */ /* 0x000f680000100800 */
[----:B------:R-:W5:Y:S04]  /*1fca0*/  LDL R22, [R1+0x2b8] ;  /* 0x0002b80001167983 */ /* 0x000f680000100800 */
[----:B------:R-:W5:Y:S04]  /*1fcb0*/  LDL R36, [R1+0x2b4] ;  /* 0x0002b40001247983 */ /* 0x000f680000100800 */
[----:B------:R-:W5:Y:S01]  /*1fcc0*/  LDL R20, [R1+0x2b0] ;  /* 0x0002b00001147983 */ /* 0x000f620000100800 */
[----:B--2---:R-:W-:-:S03]  /*1fcd0*/  SHF.R.S32.HI R0, RZ, 0x1f, R34 ;  /* 0x0000001fff007819 */ /* 0x004fc60000011422 */
[----:B------:R-:W2:Y:S04]  /*1fce0*/  LDL R34, [R1+0x2ac] ;  /* 0x0002ac0001227983 */ /* 0x000ea80000100800 */
[----:B------:R3:W-:Y:S04]  /*1fcf0*/  STL [R1+0x1dc], R0 ;  /* 0x0001dc0001007387 */ /* 0x0007e80000100800 */
[----:B------:R-:W2:Y:S04]  /*1fd00*/  LDL R13, [R1+0x2a8] ;  /* 0x0002a800010d7983 */ /* 0x000ea80000100800 */
[----:B------:R-:W2:Y:S01]  /*1fd10*/  LDL R12, [R1+0x2a4] ;  /* 0x0002a400010c7983 */ /* 0x000ea20000100800 */
[----:B---3--:R-:W-:-:S05]  /*1fd20*/  SHF.R.S32.HI R0, RZ, 0x1f, R32 ;  /* 0x0000001fff007819 */ /* 0x008fca0000011420 */
[----:B------:R0:W-:Y:S04]  /*1fd30*/  STL [R1+0x1e0], R0 ;  /* 0x0001e00001007387 */ /* 0x0001e80000100800 */
[----:B------:R-:W3:Y:S04]  /*1fd40*/  LDL R32, [R1+0x29c] ;  /* 0x00029c0001207983 */ /* 0x000ee80000100800 */
[----:B------:R-:W3:Y:S04]  /*1fd50*/  LDL R46, [R1+0x298] ;  /* 0x00029800012e7983 */ /* 0x000ee80000100800 */
[----:B0-----:R-:W3:Y:S01]  /*1fd60*/  LDL R0, [R1+0x2a0] ;  /* 0x0002a00001007983 */ /* 0x001ee20000100800 */
[----:B----4-:R-:W-:-:S05]  /*1fd70*/  SHF.R.S32.HI R44, RZ, 0x1f, R44 ;  /* 0x0000001fff2c7819 */ /* 0x010fca000001142c */
[----:B------:R0:W-:Y:S04]  /*1fd80*/  STL [R1+0x1e4], R44 ;  /* 0x0001e42c01007387 */ /* 0x0001e80000100800 */
[----:B0-----:R-:W4:Y:S01]  /*1fd90*/  LDL R44, [R1+0x294] ;  /* 0x00029400012c7983 */ /* 0x001f220000100800 */
[----:B------:R-:W-:-:S05]  /*1fda0*/  SHF.R.S32.HI R48, RZ, 0x1f, R48 ;  /* 0x0000001fff307819 */ /* 0x000fca0000011430 */
[----:B------:R5:W-:Y:S02]  /*1fdb0*/  STL [R1+0x1e8], R48 ;  /* 0x0001e83001007387 */ /* 0x000be40000100800 */
[----:B-----5:R-:W-:Y:S02]  /*1fdc0*/  SHF.R.S32.HI R48, RZ, 0x1f, R47 ;  /* 0x0000001fff307819 */ /* 0x020fe4000001142f */
        /* <DEDUP_REMOVED lines=23> */
[----:B------:R-:W5:Y:S04]  /*1ff40*/  LDL R40, [R1+0x290] ;  /* 0x0002900001287983 */ /* 0x000f680000100800 */
[----:B------:R0:W-:Y:S04]  /*1ff50*/  STL [R1+0x21c], R28 ;  /* 0x00021c1c01007387 */ /* 0x0001e80000100800 */
[----:B------:R-:W-:Y:S01]  /*1ff60*/  STL [R1+0x220], R29 ;  /* 0x0002201d01007387 */ /* 0x000fe20000100800 */
[----:B0-----:R-:W-:Y:S02]  /*1ff70*/  SHF.R.S32.HI R28, RZ, 0x1f, R27 ;  /* 0x0000001fff1c7819 */ /* 0x001fe4000001141b */
[----:B------:R-:W-:-:S02]  /*1ff80*/  SHF.R.S32.HI R27, RZ, 0x1f, R26 ;  /* 0x0000001fff1b7819 */ /* 0x000fc4000001141a */
[----:B------:R-:W-:Y:S01]  /*1ff90*/  SHF.R.S32.HI R26, RZ, 0x1f, R24 ;  /* 0x0000001fff1a7819 */ /* 0x000fe20000011418 */
[----:B------:R-:W-:Y:S01]  /*1ffa0*/  STL [R1+0x224], R28 ;  /* 0x0002241c01007387 */ /* 0x000fe20000100800 */
[----:B------:R-:W-:Y:S02]  /*1ffb0*/  SHF.R.S32.HI R24, RZ, 0x1f, R22 ;  /* 0x0000001fff187819 */ /* 0x000fe40000011416 */
[----:B------:R-:W-:Y:S01]  /*1ffc0*/  SHF.R.S32.HI R22, RZ, 0x1f, R36 ;  /* 0x0000001fff167819 */ /* 0x000fe20000011424 */
[----:B------:R-:W-:Y:S01]  /*1ffd0*/  STL [R1+0x228], R27 ;  /* 0x0002281b01007387 */ /* 0x000fe20000100800 */
[----:B------:R-:W-:-:S03]  /*1ffe0*/  SHF.R.S32.HI R20, RZ, 0x1f, R20 ;  /* 0x0000001fff147819 */ /* 0x000fc60000011414 */
[----:B------:R-:W-:Y:S04]  /*1fff0*/  STL [R1+0x22c], R26 ;  /* 0x00022c1a01007387 */ /* 0x000fe80000100800 */
[----:B------:R-:W5:Y:S04]  /*20000*/  LDL R36, [R1+0x288] ;  /* 0x0002880001247983 */ /* 0x000f680000100800 */
[----:B------:R-:W-:Y:S04]  /*20010*/  STL [R1+0x230], R24 ;  /* 0x0002301801007387 */ /* 0x000fe80000100800 */
[----:B------:R2:W-:Y:S02]  /*20020*/  STL [R1+0x234], R22 ;  /* 0x0002341601007387 */ /* 0x0005e40000100800 */
[----:B--2---:R-:W-:-:S02]  /*20030*/  SHF.R.S32.HI R22, RZ, 0x1f, R34 ;  /* 0x0000001fff167819 */ /* 0x004fc40000011422 */
[----:B------:R-:W2:Y:S04]  /*20040*/  LDL R34, [R1+0x284] ;  /* 0x0002840001227983 */ /* 0x000ea80000100800 */
[----:B------:R0:W-:Y:S04]  /*20050*/  STL [R1+0x238], R20 ;  /* 0x0002381401007387 */ /* 0x0001e80000100800 */
[----:B------:R-:W-:Y:S01]  /*20060*/  STL [R1+0x23c], R22 ;  /* 0x00023c1601007387 */ /* 0x000fe20000100800 */
[----:B0-----:R-:W-:Y:S02]  /*20070*/  SHF.R.S32.HI R20, RZ, 0x1f, R13 ;  /* 0x0000001fff147819 */ /* 0x001fe4000001140d */
[----:B------:R-:W-:-:S03]  /*20080*/  SHF.R.S32.HI R13, RZ, 0x1f, R12 ;  /* 0x0000001fff0d7819 */ /* 0x000fc6000001140c */
[----:B------:R-:W-:Y:S04]  /*20090*/  STL [R1+0x240], R20 ;  /* 0x0002401401007387 */ /* 0x000fe80000100800 */
[----:B------:R-:W-:Y:S01]  /*200a0*/  STL [R1+0x244], R13 ;  /* 0x0002440d01007387 */ /* 0x000fe20000100800 */
[----:B---3--:R-:W-:Y:S02]  /*200b0*/  SHF.R.S32.HI R12, RZ, 0x1f, R0 ;  /* 0x0000001fff0c7819 */ /* 0x008fe40000011400 */
[----:B------:R-:W-:Y:S02]  /*200c0*/  SHF.R.S32.HI R0, RZ, 0x1f, R32 ;  /* 0x0000001fff007819 */ /* 0x000fe40000011420 */
[----:B------:R-:W3:Y:S04]  /*200d0*/  LDL R32, [R1+0x280] ;  /* 0x0002800001207983 */ /* 0x000ee80000100800 */
[----:B------:R0:W-:Y:S04]  /*200e0*/  STL [R1+0x248], R12 ;  /* 0x0002480c01007387 */ /* 0x0001e80000100800 */
[----:B------:R4:W-:Y:S04]  /*200f0*/  STL [R1+0x24c], R0 ;  /* 0x00024c0001007387 */ /* 0x0009e80000100800 */
[----:B------:R-:W3:Y:S01]  /*20100*/  LDL R48, [R1+0x27c] ;  /* 0x00027c0001307983 */ /* 0x000ee20000100800 */
[----:B0-----:R-:W-:-:S02]  /*20110*/  SHF.R.S32.HI R12, RZ, 0x1f, R46 ;  /* 0x0000001fff0c7819 */ /* 0x001fc4000001142e */
[----:B----4-:R-:W-:-:S03]  /*20120*/  SHF.R.S32.HI R0, RZ, 0x1f, R44 ;  /* 0x0000001fff007819 */ /* 0x010fc6000001142c */
[----:B------:R-:W-:Y:S04]  /*20130*/  STL [R1+0x250], R12 ;  /* 0x0002500c01007387 */ /* 0x000fe80000100800 */
[----:B------:R-:W4:Y:S04]  /*20140*/  LDL R47, [R1+0x278] ;  /* 0x00027800012f7983 */ /* 0x000f280000100800 */
[----:B------:R5:W-:Y:S04]  /*20150*/  STL [R1+0x254], R0 ;  /* 0x0002540001007387 */ /* 0x000be80000100800 */
[----:B------:R-:W4:Y:S04]  /*20160*/  LDL R45, [R1+0x274] ;  /* 0x00027400012d7983 */ /* 0x000f280000100800 */
        /* <DEDUP_REMOVED lines=11> */
[----:B------:R-:W4:Y:S01]  /*20220*/  LDL R27, [R1+0x3a0] ;  /* 0x0003a000011b7983 */ /* 0x000f220000100800 */
[----:B-----5:R-:W-:-:S03]  /*20230*/  SHF.R.S32.HI R0, RZ, 0x1f, R40 ;  /* 0x0000001fff007819 */ /* 0x020fc60000011428 */
[----:B------:R-:W5:Y:S04]  /*20240*/  LDL R26, [R1+0x3a8] ;  /* 0x0003a800011a7983 */ /* 0x000f680000100800 */
[----:B------:R0:W-:Y:S04]  /*20250*/  STL [R1+0x258], R0 ;  /* 0x0002580001007387 */ /* 0x0001e80000100800 */
[----:B------:R-:W5:Y:S04]  /*20260*/  LDL R24, [R1+0x3ac] ;  /* 0x0003ac0001187983 */ /* 0x000f680000100800 */
[----:B------:R-:W5:Y:S04]  /*20270*/  LDL R22, [R1+0x3b4] ;  /* 0x0003b40001167983 */ /* 0x000f680000100800 */
[----:B------:R-:W5:Y:S04]  /*20280*/  LDL R40, [R1+0x3bc] ;  /* 0x0003bc0001287983 */ /* 0x000f680000100800 */
[----:B------:R-:W5:Y:S01]  /*20290*/  LDL R20, [R1+0x3c4] ;  /* 0x0003c40001147983 */ /* 0x000f620000100800 */
[----:B0-----:R-:W-:-:S03]  /*202a0*/  SHF.R.S32.HI R0, RZ, 0x1f, R36 ;  /* 0x0000001fff007819 */ /* 0x001fc60000011424 */
[----:B------:R-:W5:Y:S04]  /*202b0*/  LDL R36, [R1+0x3cc] ;  /* 0x0003cc0001247983 */ /* 0x000f680000100800 */
[----:B------:R2:W-:Y:S04]  /*202c0*/  STL [R1+0x25c], R0 ;  /* 0x00025c0001007387 */ /* 0x0005e80000100800 */
[----:B------:R-:W5:Y:S04]  /*202d0*/  LDL R13, [R1+0x3d0] ;  /* 0x0003d000010d7983 */ /* 0x000f680000100800 */
[----:B------:R-:W5:Y:S01]  /*202e0*/  LDL R12, [R1+0x3d8] ;  /* 0x0003d800010c7983 */ /* 0x000f620000100800 */
[----:B--2---:R-:W-:-:S05]  /*202f0*/  SHF.R.S32.HI R0, RZ, 0x1f, R34 ;  /* 0x0000001fff007819 */ /* 0x004fca0000011422 */
[----:B------:R0:W-:Y:S04]  /*20300*/  STL [R1+0x260], R0 ;  /* 0x0002600001007387 */ /* 0x0001e80000100800 */
[----:B------:R-:W2:Y:S04]  /*20310*/  LDL R34, [R1+0x3e8] ;  /* 0x0003e80001227983 */ /* 0x000ea80000100800 */
[----:B------:R-:W2:Y:S04]  /*20320*/  LDL R46, [R1+0x3f0] ;  /* 0x0003f000012e7983 */ /* 0x000ea80000100800 */
[----:B0-----:R-:W2:Y:S01]  /*20330*/  LDL R0, [R1+0x3e0] ;  /* 0x0003e00001007983 */ /* 0x001ea20000100800 */
[----:B---3--:R-:W-:-:S05]  /*20340*/  SHF.R.S32.HI R32, RZ, 0x1f, R32 ;  /* 0x0000001fff207819 */ /* 0x008fca0000011420 */
[----:B------:R0:W-:Y:S01]  /*20350*/  STL [R1+0x264], R32 ;  /* 0x0002642001007387 */ /* 0x0001e20000100800 */
[----:B------:R-:W-:-:S03]  /*20360*/  SHF.R.S32.HI R48, RZ, 0x1f, R48 ;  /* 0x0000001fff307819 */ /* 0x000fc60000011430 */
[----:B0-----:R-:W3:Y:S04]  /*20370*/  LDL R32, [R1+0x3f4] ;  /* 0x0003f40001207983 */ /* 0x001ee80000100800 */
[----:B------:R4:W-:Y:S02]  /*20380*/  STL [R1+0x268], R48 ;  /* 0x0002683001007387 */ /* 0x0009e40000100800 */
[----:B----4-:R-:W-:Y:S02]  /*20390*/  SHF.R.S32.HI R48, RZ, 0x1f, R47 ;  /* 0x0000001fff307819 */ /* 0x010fe4000001142f */
        /* <DEDUP_REMOVED lines=22> */
[----:B------:R-:W4:Y:S01]  /*20500*/  LDL R44, [R1+0x3fc] ;  /* 0x0003fc00012c7983 */ /* 0x000f220000100800 */
[----:B------:R-:W-:-:S05]  /*20510*/  SHF.R.S32.HI R28, RZ, 0x1f, R28 ;  /* 0x0000001fff1c7819 */ /* 0x000fca000001141c */
[----:B------:R0:W-:Y:S04]  /*20520*/  STL [R1+0x3a4], R28 ;  /* 0x0003a41c01007387 */ /* 0x0001e80000100800 */
[----:B------:R-:W-:Y:S01]  /*20530*/  STL [R1+0x3b0], R29 ;  /* 0x0003b01d01007387 */ /* 0x000fe20000100800 */
[----:B0-----:R-:W-:Y:S02]  /*20540*/  SHF.R.S32.HI R28, RZ, 0x1f, R27 ;  /* 0x0000001fff1c7819 */ /* 0x001fe4000001141b */
[----:B-----5:R-:W-:Y:S02]  /*20550*/  SHF.R.S32.HI R27, RZ, 0x1f, R26 ;  /* 0x0000001fff1b7819 */ /* 0x020fe4000001141a */
[----:B------:R-:W-:Y:S01]  /*20560*/  SHF.R.S32.HI R26, RZ, 0x1f, R24 ;  /* 0x0000001fff1a7819 */ /* 0x000fe20000011418 */
[----:B------:R-:W-:Y:S01]  /*20570*/  STL [R1+0x3b8], R28 ;  /* 0x0003b81c01007387 */ /* 0x000fe20000100800 */
[----:B------:R-:W-:-:S02]  /*20580*/  SHF.R.S32.HI R24, RZ, 0x1f, R22 ;  /* 0x0000001fff187819 */ /* 0x000fc40000011416 */
[----:B------:R-:W-:Y:S01]  /*20590*/  SHF.R.S32.HI R22, RZ, 0x1f, R40 ;  /* 0x0000001fff167819 */ /* 0x000fe20000011428 */
[----:B------:R-:W-:Y:S04]  /*205a0*/  STL [R1+0x3c0], R27 ;  /* 0x0003c01b01007387 */ /* 0x000fe80000100800 */
[----:B------:R-:W-:Y:S04]  /*205b0*/  STL [R1+0x3c8], R26 ;  /* 0x0003c81a01007387 */ /* 0x000fe80000100800 */
[----:B------:R-:W5:Y:S04]  /*205c0*/  LDL R40, [R1+0x404] ;  /* 0x0004040001287983 */ /* 0x000f680000100800 */
[----:B------:R-:W-:Y:S01]  /*205d0*/  STL [R1+0x3d4], R24 ;  /* 0x0003d41801007387 */ /* 0x000fe20000100800 */
[----:B------:R-:W-:-:S03]  /*205e0*/  SHF.R.S32.HI R20, RZ, 0x1f, R20 ;  /* 0x0000001fff147819 */ /* 0x000fc60000011414 */
[----:B------:R0:W-:Y:S02]  /*205f0*/  STL [R1+0x3dc], R22 ;  /* 0x0003dc1601007387 */ /* 0x0001e40000100800 */
[----:B0-----:R-:W-:Y:S02]  /*20600*/  SHF.R.S32.HI R22, RZ, 0x1f, R36 ;  /* 0x0000001fff167819 */ /* 0x001fe40000011424 */
        /* <DEDUP_REMOVED lines=8> */
[----:B------:R-:W-:Y:S02]  /*20690*/  SHF.R.S32.HI R0, RZ, 0x1f, R34 ;  /* 0x0000001fff007819 */ /* 0x000fe40000011422 */
[----:B------:R-:W2:Y:S04]  /*206a0*/  LDL R34, [R1+0x414] ;  /* 0x0004140001227983 */ /* 0x000ea80000100800 */
[----:B------:R0:W-:Y:S04]  /*206b0*/  STL [R1+0x408], R12 ;  /* 0x0004080c01007387 */ /* 0x0001e80000100800 */
[----:B------:R3:W-:Y:S04]  /*206c0*/  STL [R1+0x410], R0 ;  /* 0x0004100001007387 */ /* 0x0007e80000100800 */
[----:B------:R-:W2:Y:S01]  /*206d0*/  LDL R48, [R1+0x418] ;  /* 0x0004180001307983 */ /* 0x000ea20000100800 */
[----:B0-----:R-:W-:-:S05]  /*206e0*/  SHF.R.S32.HI R12, RZ, 0x1f, R46 ;  /* 0x0000001fff0c7819 */ /* 0x001fca000001142e */
[----:B------:R-:W-:Y:S04]  /*206f0*/  STL [R1+0x41c], R12 ;  /* 0x00041c0c01007387 */ /* 0x000fe80000100800 */
[----:B------:R-:W2:Y:S01]  /*20700*/  LDL R47, [R1+0x420] ;  /* 0x00042000012f7983 */ /* 0x000ea20000100800 */
[----:B---3--:R-:W-:-:S05]  /*20710*/  SHF.R.S32.HI R0, RZ, 0x1f, R32 ;  /* 0x0000001fff007819 */ /* 0x008fca0000011420 */
[----:B------:R4:W-:Y:S04]  /*20720*/  STL [R1+0x424], R0 ;  /* 0x0004240001007387 */ /* 0x0009e80000100800 */
[----:B------:R-:W3:Y:S04]  /*20730*/  LDL R45, [R1+0x428] ;  /* 0x00042800012d7983 */ /* 0x000ee80000100800 */
        /* <DEDUP_REMOVED lines=12> */
[----:B------:R-:W3:Y:S01]  /*20800*/  LDL R26, [R1+0x488] ;  /* 0x00048800011a7983 */ /* 0x000ee20000100800 */
[----:B----4-:R-:W-:-:S05]  /*20810*/  SHF.R.S32.HI R0, RZ, 0x1f, R44 ;  /* 0x0000001fff007819 */ /* 0x010fca000001142c */
[----:B------:R5:W-:Y:S04]  /*20820*/  STL [R1+0x434], R0 ;  /* 0x0004340001007387 */ /* 0x000be80000100800 */
        /* <DEDUP_REMOVED lines=8> */
[----:B------:R-:W5:Y:S01]  /*208b0*/  LDL R12, [R1+0x4b8] ;  /* 0x0004b800010c7983 */ /* 0x000f620000100800 */
[----:B0-----:R-:W-:-:S05]  /*208c0*/  SHF.R.S32.HI R0, RZ, 0x1f, R36 ;  /* 0x0000001fff007819 */ /* 0x001fca0000011424 */
[----:B------:R0:W-:Y:S04]  /*208d0*/  STL [R1+0x444], R0 ;  /* 0x0004440001007387 */ /* 0x0001e80000100800 */
[----:B------:R-:W5:Y:S04]  /*208e0*/  LDL R36, [R1+0x4c8] ;  /* 0x0004c80001247983 */ /* 0x000f680000100800 */
[----:B------:R-:W5:Y:S04]  /*208f0*/  LDL R46, [R1+0x4d0] ;  /* 0x0004d000012e7983 */ /* 0x000f680000100800 */
[----:B0-----:R-:W5:Y:S01]  /*20900*/  LDL R0, [R1+0x4c0] ;  /* 0x0004c00001007983 */ /* 0x001f620000100800 */
[----:B--2---:R-:W-:-:S05]  /*20910*/  SHF.R.S32.HI R34, RZ, 0x1f, R34 ;  /* 0x0000001fff227819 */ /* 0x004fca0000011422 */
[----:B------:R0:W-:Y:S01]  /*20920*/  STL [R1+0x450], R34 ;  /* 0x0004502201007387 */ /* 0x0001e20000100800 */
[----:B------:R-:W-:-:S03]  /*20930*/  SHF.R.S32.HI R48, RZ, 0x1f, R48 ;  /* 0x0000001fff307819 */ /* 0x000fc60000011430 */
[----:B0-----:R-:W2:Y:S04]  /*20940*/  LDL R34, [R1+0x4d8] ;  /* 0x0004d80001227983 */ /* 0x001ea80000100800 */
[----:B------:R0:W-:Y:S02]  /*20950*/  STL [R1+0x458], R48 ;  /* 0x0004583001007387 */ /* 0x0001e40000100800 */
[----:B0-----:R-:W-:-:S05]  /*20960*/  SHF.R.S32.HI R48, RZ, 0x1f, R47 ;  /* 0x0000001fff307819 */ /* 0x001fca000001142f */
[----:B------:R-:W-:Y:S01]  /*20970*/  STL [R1+0x460], R48 ;  /* 0x0004603001007387 */ /* 0x000fe20000100800 */
[----:B---3--:R-:W-:Y:S02]  /*20980*/  SHF.R.S32.HI R47, RZ, 0x1f, R45 ;  /* 0x0000001fff2f7819 */ /* 0x008fe4000001142d */
        /* <DEDUP_REMOVED lines=20> */
[----:B------:R-:W3:Y:S01]  /*20ad0*/  LDL R32, [R1+0x4dc] ;  /* 0x0004dc0001207983 */ /* 0x000ee20000100800 */
[----:B------:R-:W-:-:S05]  /*20ae0*/  SHF.R.S32.HI R28, RZ, 0x1f, R28 ;  /* 0x0000001fff1c7819 */ /* 0x000fca000001141c */
[----:B------:R0:W-:Y:S04]  /*20af0*/  STL [R1+0x4bc], R28 ;  /* 0x0004bc1c01007387 */ /* 0x0001e80000100800 */
[----:B------:R-:W-:Y:S01]  /*20b00*/  STL [R1+0x4c4], R29 ;  /* 0x0004c41d01007387 */ /* 0x000fe20000100800 */
[----:B0-----:R-:W-:Y:S02]  /*20b10*/  SHF.R.S32.HI R28, RZ, 0x1f, R27 ;  /* 0x0000001fff1c7819 */ /* 0x001fe4000001141b */
[----:B------:R-:W-:Y:S02]  /*20b20*/  SHF.R.S32.HI R27, RZ, 0x1f, R26 ;  /* 0x0000001fff1b7819 */ /* 0x000fe4000001141a */
[----:B----4-:R-:W-:Y:S01]  /*20b30*/  SHF.R.S32.HI R26, RZ, 0x1f, R24 ;  /* 0x0000001fff1a7819 */ /* 0x010fe20000011418 */
[----:B------:R-:W-:Y:S01]  /*20b40*/  STL [R1+0x4cc], R28 ;  /* 0x0004cc1c01007387 */ /* 0x000fe20000100800 */
[----:B------:R-:W-:-:S03]  /*20b50*/  SHF.R.S32.HI R24, RZ, 0x1f, R22 ;  /* 0x0000001fff187819 */ /* 0x000fc60000011416 */
[----:B------:R-:W-:Y:S01]  /*20b60*/  STL [R1+0x4d4], R27 ;  /* 0x0004d41b01007387 */ /* 0x000fe20000100800 */
[----:B------:R-:W-:-:S03]  /*20b70*/  SHF.R.S32.HI R22, RZ, 0x1f, R44 ;  /* 0x0000001fff167819 */ /* 0x000fc6000001142c */
[----:B------:R-:W-:Y:S04]  /*20b80*/  STL [R1+0x4e0], R26 ;  /* 0x0004e01a01007387 */ /* 0x000fe80000100800 */
[----:B------:R-:W4:Y:S01]  /*20b90*/  LDL R44, [R1+0x4e4] ;  /* 0x0004e400012c7983 */ /* 0x000f220000100800 */
[----:B------:R-:W-:-:S03]  /*20ba0*/  SHF.R.S32.HI R20, RZ, 0x1f, R20 ;  /* 0x0000001fff147819 */ /* 0x000fc60000011414 */
[----:B------:R-:W-:Y:S04]  /*20bb0*/  STL [R1+0x4e8], R24 ;  /* 0x0004e81801007387 */ /* 0x000fe80000100800 */
[----:B------:R5:W-:Y:S02]  /*20bc0*/  STL [R1+0x4f0], R22 ;  /* 0x0004f01601007387 */ /* 0x000be40000100800 */
[----:B-----5:R-:W-:Y:S02]  /*20bd0*/  SHF.R.S32.HI R22, RZ, 0x1f, R40 ;  /* 0x0000001fff167819 */ /* 0x020fe40000011428 */
[----:B------:R-:W5:Y:S04]  /*20be0*/  LDL R40, [R1+0x4ec] ;  /* 0x0004ec0001287983 */ /* 0x000f680000100800 */
[----:B------:R0:W-:Y:S04]  /*20bf0*/  STL [R1+0x4f8], R20 ;  /* 0x0004f81401007387 */ /* 0x0001e80000100800 */
[----:B------:R-:W-:Y:S01]  /*20c00*/  STL [R1+0x504], R22 ;  /* 0x0005041601007387 */ /* 0x000fe20000100800 */
[----:B0-----:R-:W-:-:S02]  /*20c10*/  SHF.R.S32.HI R20, RZ, 0x1f, R13 ;  /* 0x0000001fff147819 */ /* 0x001fc4000001140d */
[----:B------:R-:W-:-:S03]  /*20c20*/  SHF.R.S32.HI R13, RZ, 0x1f, R12 ;  /* 0x0000001fff0d7819 */ /* 0x000fc6000001140c */
[----:B------:R-:W-:Y:S04]  /*20c30*/  STL [R1+0x50c], R20 ;  /* 0x00050c1401007387 */ /* 0x000fe80000100800 */
[----:B------:R-:W-:Y:S01]  /*20c40*/  STL [R1+0x514], R13 ;  /* 0x0005140d01007387 */ /* 0x000fe20000100800 */
[----:B------:R-:W-:Y:S02]  /*20c50*/  SHF.R.S32.HI R12, RZ, 0x1f, R0 ;  /* 0x0000001fff0c7819 */ /* 0x000fe40000011400 */
[----:B------:R-:W-:Y:S02]  /*20c60*/  SHF.R.S32.HI R0, RZ, 0x1f, R36 ;  /* 0x0000001fff007819 */ /* 0x000fe40000011424 */
[----:B------:R-:W5:Y:S04]  /*20c70*/  LDL R36, [R1+0x4f4] ;  /* 0x0004f40001247983 */ /* 0x000f680000100800 */
[----:B------:R0:W-:Y:S04]  /*20c80*/  STL [R1+0x51c], R12 ;  /* 0x00051c0c01007387 */ /* 0x0001e80000100800 */
[----:B------:R2:W-:Y:S04]  /*20c90*/  STL [R1+0x524], R0 ;  /* 0x0005240001007387 */ /* 0x0005e80000100800 */
[----:B------:R-:W5:Y:S01]  /*20ca0*/  LDL R48, [R1+0x4fc] ;  /* 0x0004fc0001307983 */ /* 0x000f620000100800 */
[----:B0-----:R-:W-:-:S05]  /*20cb0*/  SHF.R.S32.HI R12, RZ, 0x1f, R46 ;  /* 0x0000001fff0c7819 */ /* 0x001fca000001142e */
[----:B------:R-:W-:Y:S04]  /*20cc0*/  STL [R1+0x530], R12 ;  /* 0x0005300c01007387 */ /* 0x000fe80000100800 */
[----:B------:R-:W5:Y:S01]  /*20cd0*/  LDL R47, [R1+0x500] ;  /* 0x00050000012f7983 */ /* 0x000f620000100800 */
[----:B--2---:R-:W-:-:S05]  /*20ce0*/  SHF.R.S32.HI R0, RZ, 0x1f, R34 ;  /* 0x0000001fff007819 */ /* 0x004fca0000011422 */
[----:B------:R3:W-:Y:S04]  /*20cf0*/  STL [R1+0x538], R0 ;  /* 0x0005380001007387 */ /* 0x0007e80000100800 */
[----:B------:R-:W2:Y:S04]  /*20d00*/  LDL R45, [R1+0x508] ;  /* 0x00050800012d7983 */ /* 0x000ea80000100800 */
        /* <DEDUP_REMOVED lines=12> */
[----:B------:R-:W2:Y:S01]  /*20dd0*/  LDL R26, [R1+0x568] ;  /* 0x00056800011a7983 */ /* 0x000ea20000100800 */
[----:B---3--:R-:W-:-:S05]  /*20de0*/  SHF.R.S32.HI R0, RZ, 0x1f, R32 ;  /* 0x0000001fff007819 */ /* 0x008fca0000011420 */
[----:B------:R4:W-:Y:S04]  /*20df0*/  STL [R1+0x540], R0 ;  /* 0x0005400001007387 */ /* 0x0009e80000100800 */
[----:B------:R-:W3:Y:S04]  /*20e00*/  LDL R24, [R1+0x570] ;  /* 0x0005700001187983 */ /* 0x000ee80000100800 */
[----:B------:R-:W3:Y:S04]  /*20e10*/  LDL R22, [R1+0x574] ;  /* 0x0005740001167983 */ /* 0x000ee80000100800 */
[----:B------:R-:W3:Y:S04]  /*20e20*/  LDL R32, [R1+0x57c] ;  /* 0x00057c0001207983 */ /* 0x000ee80000100800 */
[----:B------:R-:W3:Y:S01]  /*20e30*/  LDL R20, [R1+0x584] ;  /* 0x0005840001147983 */ /* 0x000ee20000100800 */
[----:B----4-:R-:W-:-:S03]  /*20e40*/  SHF.R.S32.HI R0, RZ, 0x1f, R44 ;  /* 0x0000001fff007819 */ /* 0x010fc6000001142c */
[----:B------:R-:W4:Y:S04]  /*20e50*/  LDL R44, [R1+0x58c] ;  /* 0x00058c00012c7983 */ /* 0x000f280000100800 */
[----:B------:R5:W-:Y:S04]  /*20e60*/  STL [R1+0x548], R0 ;  /* 0x0005480001007387 */ /* 0x000be80000100800 */
[----:B------:R-:W4:Y:S04]  /*20e70*/  LDL R13, [R1+0x594] ;  /* 0x00059400010d7983 */ /* 0x000f280000100800 */
[----:B------:R-:W4:Y:S01]  /*20e80*/  LDL R12, [R1+0x598] ;  /* 0x00059800010c7983 */ /* 0x000f220000100800 */
[----:B-----5:R-:W-:-:S05]  /*20e90*/  SHF.R.S32.HI R0, RZ, 0x1f, R40 ;  /* 0x0000001fff007819 */ /* 0x020fca0000011428 */
[----:B------:R0:W-:Y:S04]  /*20ea0*/  STL [R1+0x554], R0 ;  /* 0x0005540001007387 */ /* 0x0001e80000100800 */
[----:B------:R-:W5:Y:S04]  /*20eb0*/  LDL R46, [R1+0x5a8] ;  /* 0x0005a800012e7983 */ /* 0x000f680000100800 */
[----:B------:R-:W5:Y:S04]  /*20ec0*/  LDL R40, [R1+0x5b0] ;  /* 0x0005b00001287983 */ /* 0x000f680000100800 */
[----:B0-----:R-:W5:Y:S01]  /*20ed0*/  LDL R0, [R1+0x5a0] ;  /* 0x0005a00001007983 */ /* 0x001f620000100800 */
[----:B------:R-:W-:-:S05]  /*20ee0*/  SHF.R.S32.HI R36, RZ, 0x1f, R36 ;  /* 0x0000001fff247819 */ /* 0x000fca0000011424 */
[----:B------:R0:W-:Y:S04]  /*20ef0*/  STL [R1+0x55c], R36 ;  /* 0x00055c2401007387 */ /* 0x0001e80000100800 */
[----:B0-----:R-:W5:Y:S01]  /*20f00*/  LDL R36, [R1+0x5b8] ;  /* 0x0005b80001247983 */ /* 0x001f620000100800 */
[----:B------:R-:W-:-:S05]  /*20f10*/  SHF.R.S32.HI R48, RZ, 0x1f, R48 ;  /* 0x0000001fff307819 */ /* 0x000fca0000011430 */
[----:B------:R0:W-:Y:S02]  /*20f20*/  STL [R1+0x564], R48 ;  /* 0x0005643001007387 */ /* 0x0001e40000100800 */
[----:B0-----:R-:W-:-:S05]  /*20f30*/  SHF.R.S32.HI R48, RZ, 0x1f, R47 ;  /* 0x0000001fff307819 */ /* 0x001fca000001142f */
[----:B------:R-:W-:Y:S01]  /*20f40*/  STL [R1+0x56c], R48 ;  /* 0x00056c3001007387 */ /* 0x000fe20000100800 */
[----:B--2---:R-:W-:Y:S02]  /*20f50*/  SHF.R.S32.HI R47, RZ, 0x1f, R45 ;  /* 0x0000001fff2f7819 */ /* 0x004fe4000001142d */
        /* <DEDUP_REMOVED lines=21> */
[----:B------:R-:W2:Y:S04]  /*210b0*/  LDL R34, [R1+0x5c0] ;  /* 0x0005c00001227983 */ /* 0x000ea80000100800 */
[----:B------:R0:W-:Y:S04]  /*210c0*/  STL [R1+0x5d0], R28 ;  /* 0x0005d01c01007387 */ /* 0x0001e80000100800 */
[----:B------:R-:W-:Y:S01]  /*210d0*/  STL [R1+0x5d8], R29 ;  /* 0x0005d81d01007387 */ /* 0x000fe20000100800 */
[----:B0-----:R-:W-:Y:S02]  /*210e0*/  SHF.R.S32.HI R28, RZ, 0x1f, R27 ;  /* 0x0000001fff1c7819 */ /* 0x001fe4000001141b */
[----:B------:R-:W-:-:S03]  /*210f0*/  SHF.R.S32.HI R27, RZ, 0x1f, R26 ;  /* 0x0000001fff1b7819 */ /* 0x000fc6000001141a */
[----:B------:R-:W-:Y:S01]  /*21100*/  STL [R1+0x5e0], R28 ;  /* 0x0005e01c01007387 */ /* 0x000fe20000100800 */
[----:B---3--:R-:W-:-:S03]  /*21110*/  SHF.R.S32.HI R26, RZ, 0x1f, R24 ;  /* 0x0000001fff1a7819 */ /* 0x008fc60000011418 */
[----:B------:R-:W-:Y:S01]  /*21120*/  STL [R1+0x5ec], R27 ;  /* 0x0005ec1b01007387 */ /* 0x000fe20000100800 */
[----:B------:R-:W-:-:S03]  /*21130*/  SHF.R.S32.HI R22, RZ, 0x1f, R22 ;  /* 0x0000001fff167819 */ /* 0x000fc60000011416 */
[----:B------:R-:W-:Y:S01]  /*21140*/  STL [R1+0x5f4], R26 ;  /* 0x0005f41a01007387 */ /* 0x000fe20000100800 */
[----:B------:R-:W-:-:S03]  /*21150*/  SHF.R.S32.HI R24, RZ, 0x1f, R32 ;  /* 0x0000001fff187819 */ /* 0x000fc60000011420 */
[----:B------:R-:W3:Y:S04]  /*21160*/  LDL R32, [R1+0x5c4] ;  /* 0x0005c40001207983 */ /* 0x000ee80000100800 */
[----:B------:R0:W-:Y:S04]  /*21170*/  STL [R1+0x5fc], R22 ;  /* 0x0005fc1601007387 */ /* 0x0001e80000100800 */
[----:B------:R-:W-:Y:S01]  /*21180*/  STL [R1+0x604], R24 ;  /* 0x0006041801007387 */ /* 0x000fe20000100800 */
[----:B0-----:R-:W-:Y:S02]  /*21190*/  SHF.R.S32.HI R22, RZ, 0x1f, R20 ;  /* 0x0000001fff167819 */ /* 0x001fe40000011414 */
[----:B----4-:R-:W-:-:S02]  /*211a0*/  SHF.R.S32.HI R20, RZ, 0x1f, R44 ;  /* 0x0000001fff147819 */ /* 0x010fc4000001142c */
[----:B------:R-:W4:Y:S04]  /*211b0*/  LDL R44, [R1+0x5cc] ;  /* 0x0005cc00012c7983 */ /* 0x000f280000100800 */
[----:B------:R0:W-:Y:S04]  /*211c0*/  STL [R1+0x610], R22 ;  /* 0x0006101601007387 */ /* 0x0001e80000100800 */
[----:B------:R1:W-:Y:S01]  /*211d0*/  STL [R1+0x618], R20 ;  /* 0x0006181401007387 */ /* 0x0003e20000100800 */
[----:B0-----:R-:W-:Y:S02]  /*211e0*/  SHF.R.S32.HI R22, RZ, 0x1f, R13 ;  /* 0x0000001fff167819 */ /* 0x001fe4000001140d */
[----:B-1----:R-:W-:-:S03]  /*211f0*/  SHF.R.S32.HI R20, RZ, 0x1f, R12 ;  /* 0x0000001fff147819 */ /* 0x002fc6000001140c */
[----:B------:R-:W-:Y:S04]  /*21200*/  STL [R1+0x620], R22 ;  /* 0x0006201601007387 */ /* 0x000fe80000100800 */
[----:B------:R-:W-:Y:S01]  /*21210*/  STL [R1+0x628], R20 ;  /* 0x0006281401007387 */ /* 0x000fe20000100800 */
[----:B-----5:R-:W-:Y:S02]  /*21220*/  SHF.R.S32.HI R12, RZ, 0x1f, R46 ;  /* 0x0000001fff0c7819 */ /* 0x020fe4000001142e */
[----:B------:R-:W-:Y:S02]  /*21230*/  SHF.R.S32.HI R13, RZ, 0x1f, R0 ;  /* 0x0000001fff0d7819 */ /* 0x000fe40000011400 */
[----:B------:R-:W5:Y:S04]  /*21240*/  LDL R0, [R1+0x5d4] ;  /* 0x0005d40001007983 */ /* 0x000f680000100800 */
[----:B------:R0:W-:Y:S04]  /*21250*/  STL [R1+0x634], R13 ;  /* 0x0006340d01007387 */ /* 0x0001e80000100800 */
[----:B------:R1:W-:Y:S04]  /*21260*/  STL [R1+0x63c], R12 ;  /* 0x00063c0c01007387 */ /* 0x0003e80000100800 */
[----:B------:R-:W5:Y:S01]  /*21270*/  LDL R48, [R1+0x5dc] ;  /* 0x0005dc0001307983 */ /* 0x000f620000100800 */
[----:B0-----:R-:W-:-:S05]  /*21280*/  SHF.R.S32.HI R13, RZ, 0x1f, R40 ;  /* 0x0000001fff0d7819 */ /* 0x001fca0000011428 */
[----:B------:R0:W-:Y:S04]  /*21290*/  STL [R1+0x644], R13 ;  /* 0x0006440d01007387 */ /* 0x0001e80000100800 */
[----:B------:R-:W5:Y:S01]  /*212a0*/  LDL R47, [R1+0x5e4] ;  /* 0x0005e400012f7983 */ /* 0x000f620000100800 */
[----:B-1----:R-:W-:-:S05]  /*212b0*/  SHF.R.S32.HI R12, RZ, 0x1f, R36 ;  /* 0x0000001fff0c7819 */ /* 0x002fca0000011424 */
        /* <DEDUP_REMOVED lines=10> */
[----:B0-----:R-:W5:Y:S04]  /*21360*/  LDL R13, [R1+0x62c] ;  /* 0x00062c00010d7983 */ /* 0x001f680000100800 */
[----:B-1----:R-:W5:Y:S04]  /*21370*/  LDL R12, [R1+0x630] ;  /* 0x00063000010c7983 */ /* 0x002f680000100800 */
[----:B------:R-:W5:Y:S04]  /*21380*/  LDL R28, [R1+0x638] ;  /* 0x00063800011c7983 */ /* 0x000f680000100800 */
[----:B------:R-:W5:Y:S04]  /*21390*/  LDL R46, [R1+0x640] ;  /* 0x00064000012e7983 */ /* 0x000f680000100800 */
[----:B------:R-:W5:Y:S01]  /*213a0*/  LDL R40, [R1+0x648] ;  /* 0x0006480001287983 */ /* 0x000f620000100800 */
[----:B--2---:R-:W-:-:S05]  /*213b0*/  SHF.R.S32.HI R20, RZ, 0x1f, R34 ;  /* 0x0000001fff147819 */ /* 0x004fca0000011422 */
[----:B------:R0:W-:Y:S04]  /*213c0*/  STL [R1+0x658], R20 ;  /* 0x0006581401007387 */ /* 0x0001e80000100800 */
[----:B------:R-:W2:Y:S04]  /*213d0*/  LDL R36, [R1+0x650] ;  /* 0x0006500001247983 */ /* 0x000ea80000100800 */
[----:B------:R-:W2:Y:S04]  /*213e0*/  LDL R34, [R1+0x654] ;  /* 0x0006540001227983 */ /* 0x000ea80000100800 */
[----:B0-----:R-:W2:Y:S04]  /*213f0*/  LDL R20, [R1+0x65c] ;  /* 0x00065c0001147983 */ /* 0x001ea80000100800 */
[----:B------:R-:W2:Y:S01]  /*21400*/  LDL R29, [R1+0x66c] ;  /* 0x00066c00011d7983 */ /* 0x000ea20000100800 */
[----:B---3--:R-:W-:-:S03]  /*21410*/  SHF.R.S32.HI R22, RZ, 0x1f, R32 ;  /* 0x0000001fff167819 */ /* 0x008fc60000011420 */
[----:B------:R-:W3:Y:S04]  /*21420*/  LDL R32, [R1+0x664] ;  /* 0x0006640001207983 */ /* 0x000ee80000100800 */
[----:B------:R4:W-:Y:S04]  /*21430*/  STL [R1+0x660], R22 ;  /* 0x0006601601007387 */ /* 0x0009e80000100800 */
[----:B------:R-:W3:Y:S01]  /*21440*/  LDL R27, [R1+0x678] ;  /* 0x00067800011b7983 */ /* 0x000ee20000100800 */
[----:B----4-:R-:W-:-:S03]  /*21450*/  SHF.R.S32.HI R22, RZ, 0x1f, R44 ;  /* 0x0000001fff167819 */ /* 0x010fc6000001142c */
[----:B------:R-:W4:Y:S04]  /*21460*/  LDL R44, [R1+0x674] ;  /* 0x00067400012c7983 */ /* 0x000f280000100800 */
[----:B------:R0:W-:Y:S04]  /*21470*/  STL [R1+0x668], R22 ;  /* 0x0006681601007387 */ /* 0x0001e80000100800 */
[----:B------:R-:W4:Y:S04]  /*21480*/  LDL R26, [R1+0x680] ;  /* 0x00068000011a7983 */ /* 0x000f280000100800 */
[----:B------:R-:W4:Y:S04]  /*21490*/  LDL R24, [R1+0x690] ;  /* 0x0006900001187983 */ /* 0x000f280000100800 */
[----:B0-----:R-:W4:Y:S01]  /*214a0*/  LDL R22, [R1+0x688] ;  /* 0x0006880001167983 */ /* 0x001f220000100800 */
[----:B-----5:R-:W-:-:S05]  /*214b0*/  SHF.R.S32.HI R0, RZ, 0x1f, R0 ;  /* 0x0000001fff007819 */ /* 0x020fca0000011400 */
[----:B------:R0:W-:Y:S01]  /*214c0*/  STL [R1+0x670], R0 ;  /* 0x0006700001007387 */ /* 0x0001e20000100800 */
[----:B------:R-:W-:-:S03]  /*214d0*/  SHF.R.S32.HI R48, RZ, 0x1f, R48 ;  /* 0x0000001fff307819 */ /* 0x000fc60000011430 */
[----:B0-----:R-:W5:Y:S04]  /*214e0*/  LDL R0, [R1+0x698] ;  /* 0x0006980001007983 */ /* 0x001f680000100800 */
[----:B------:R0:W-:Y:S01]  /*214f0*/  STL [R1+0x67c], R48 ;  /* 0x00067c3001007387 */ /* 0x0001e20000100800 */
[----:B------:R-:W-:-:S03]  /*21500*/  SHF.R.S32.HI R47, RZ, 0x1f, R47 ;  /* 0x0000001fff2f7819 */ /* 0x000fc6000001142f */
[----:B0-----:R-:W5:Y:S04]  /*21510*/  LDL.LU R48, [R1+0x57d8] ;  /* 0x0057d80001307983 */ /* 0x001f680000300800 */
[----:B------:R0:W-:Y:S01]  /*21520*/  STL [R1+0x684], R47 ;  /* 0x0006842f01007387 */ /* 0x0001e20000100800 */
[----:B------:R-:W-:Y:S02]  /*21530*/  SHF.R.S32.HI R45, RZ, 0x1f, R45 ;  /* 0x0000001fff2d7819 */ /* 0x000fe4000001142d */
[----:B------:R-:W-:Y:S01]  /*21540*/  SHF.R.S32.HI R43, RZ, 0x1f, R43 ;  /* 0x0000001fff2b7819 */ /* 0x000fe2000001142b */
[----:B0-----:R-:W5:Y:S01]  /*21550*/  LDL.LU R47, [R1+0x57d4] ;  /* 0x0057d400012f7983 */ /* 0x001f620000300800 */
[----:B------:R-:W-:-:S03]  /*21560*/  SHF.R.S32.HI R42, RZ, 0x1f, R42 ;  /* 0x0000001fff2a7819 */ /* 0x000fc6000001142a */
        /* <DEDUP_REMOVED lines=8> */
[----:B0-----:R-:W5:Y:S04]  /*215f0*/  LDL.LU R43, [R1+0x57cc] ;  /* 0x0057cc00012b7983 */ /* 0x001f680000300800 */
[----:B------:R0:W-:Y:S01]  /*21600*/  STL [R1+0x69c], R42 ;  /* 0x00069c2a01007387 */ /* 0x0001e20000100800 */
[----:B------:R-:W-:-:S03]  /*21610*/  SHF.R.S32.HI R30, RZ, 0x1f, R30 ;  /* 0x0000001fff1e7819 */ /* 0x000fc6000001141e */
        /* <DEDUP_REMOVED lines=16> */
[----:B------:R0:W-:Y:S04]  /*21720*/  STL [R1+0x6cc], R30 ;  /* 0x0006cc1e01007387 */ /* 0x0001e80000100800 */
[----:B0-----:R-:W5:Y:S04]  /*21730*/  LDL.LU R30, [R1+0x57b0] ;  /* 0x0057b000011e7983 */ /* 0x001f680000300800 */
[----:B------:R0:W-:Y:S04]  /*21740*/  STL [R1+0x6d0], R13 ;  /* 0x0006d00d01007387 */ /* 0x0001e80000100800 */
[----:B0-----:R-:W5:Y:S04]  /*21750*/  LDL.LU R13, [R1+0x57ac] ;  /* 0x0057ac00010d7983 */ /* 0x001f680000300800 */
[----:B------:R0:W-:Y:S04]  /*21760*/  STL [R1+0x6d4], R12 ;  /* 0x0006d40c01007387 */ /* 0x0001e80000100800 */
[----:B0-----:R-:W5:Y:S04]  /*21770*/  LDL.LU R12, [R1+0x57a8] ;  /* 0x0057a800010c7983 */ /* 0x001f680000300800 */
[----:B------:R0:W-:Y:S04]  /*21780*/  STL [R1+0x6d8], R28 ;  /* 0x0006d81c01007387 */ /* 0x0001e80000100800 */
[----:B0-----:R-:W5:Y:S04]  /*21790*/  LDL.LU R28, [R1+0xb8] ;  /* 0x0000b800011c7983 */ /* 0x001f680000300800 */
[----:B------:R0:W-:Y:S01]  /*217a0*/  STL [R1+0x6dc], R46 ;  /* 0x0006dc2e01007387 */ /* 0x0001e20000100800 */
[----:B--2---:R-:W-:-:S03]  /*217b0*/  SHF.R.S32.HI R36, RZ, 0x1f, R36 ;  /* 0x0000001fff247819 */ /* 0x004fc60000011424 */
[----:B0-----:R-:W2:Y:S01]  /*217c0*/  LDL.LU R46, [R1+0x57a4] ;  /* 0x0057a400012e7983 */ /* 0x001ea20000300800 */
[----:B------:R-:W-:-:S03]  /*217d0*/  SHF.R.S32.HI R34, RZ, 0x1f, R34 ;  /* 0x0000001fff227819 */ /* 0x000fc60000011422 */
[----:B------:R0:W-:Y:S01]  /*217e0*/  STL [R1+0x6e0], R40 ;  /* 0x0006e02801007387 */ /* 0x0001e20000100800 */
[----:B------:R-:W-:Y:S02]  /*217f0*/  SHF.R.S32.HI R20, RZ, 0x1f, R20 ;  /* 0x0000001fff147819 */ /* 0x000fe40000011414 */
[----:B------:R-:W-:Y:S01]  /*21800*/  SHF.R.S32.HI R29, RZ, 0x1f, R29 ;  /* 0x0000001fff1d7819 */ /* 0x000fe2000001141d */
[----:B0-----:R-:W2:Y:S04]  /*21810*/  LDL.LU R40, [R1+0x57a0] ;  /* 0x0057a00001287983 */ /* 0x001ea80000300800 */
[----:B------:R0:W-:Y:S01]  /*21820*/  STL [R1+0x6e4], R36 ;  /* 0x0006e42401007387 */ /* 0x0001e20000100800 */
[----:B---3--:R-:W-:-:S03]  /*21830*/  SHF.R.S32.HI R32, RZ, 0x1f, R32 ;  /* 0x0000001fff207819 */ /* 0x008fc60000011420 */
[----:B0-----:R-:W3:Y:S04]  /*21840*/  LDL.LU R36, [R1+0x579c] ;  /* 0x00579c0001247983 */ /* 0x001ee80000300800 */
[----:B------:R0:W-:Y:S04]  /*21850*/  STL [R1+0x6e8], R34 ;  /* 0x0006e82201007387 */ /* 0x0001e80000100800 */
[----:B0-----:R-:W2:Y:S01]  /*21860*/  LDL.LU R34, [R1+0x5798] ;  /* 0x0057980001227983 */ /* 0x001ea20000300800 */
[----:B----4-:R-:W-:-:S03]  /*21870*/  SHF.R.S32.HI R44, RZ, 0x1f, R44 ;  /* 0x0000001fff2c7819 */ /* 0x010fc6000001142c */
[----:B------:R0:W-:Y:S04]  /*21880*/  STL [R1+0x6ec], R20 ;  /* 0x0006ec1401007387 */ /* 0x0001e80000100800 */
[----:B0-----:R-:W4:Y:S04]  /*21890*/  LDL.LU R20, [R1+0xc0] ;  /* 0x0000c00001147983 */ /* 0x001f280000300800 */
[----:B------:R0:W-:Y:S04]  /*218a0*/  STL [R1+0x6f4], R32 ;  /* 0x0006f42001007387 */ /* 0x0001e80000100800 */
[----:B0-----:R-:W2:Y:S04]  /*218b0*/  LDL.LU R32, [R1+0x5794] ;  /* 0x0057940001207983 */ /* 0x001ea80000300800 */
[----:B------:R0:W-:Y:S04]  /*218c0*/  STL [R1+0x6f8], R29 ;  /* 0x0006f81d01007387 */ /* 0x0001e80000100800 */
[----:B0-----:R-:W3:Y:S04]  /*218d0*/  LDL.LU R29, [R1+0xb4] ;  /* 0x0000b400011d7983 */ /* 0x001ee80000300800 */
[----:B------:R0:W-:Y:S04]  /*218e0*/  STL [R1+0x6fc], R44 ;  /* 0x0006fc2c01007387 */ /* 0x0001e80000100800 */
[----:B0-----:R-:W3:Y:S01]  /*218f0*/  LDL.LU R44, [R1+0x5790] ;  /* 0x00579000012c7983 */ /* 0x001ee20000300800 */
[----:B------:R-:W-:-:S05]  /*21900*/  SHF.R.S32.HI R27, RZ, 0x1f, R27 ;  /* 0x0000001fff1b7819 */ /* 0x000fca000001141b */
[----:B------:R0:W-:Y:S01]  /*21910*/  STL [R1+0x700], R27 ;  /* 0x0007001b01007387 */ /* 0x0001e20000100800 */
[----:B------:R-:W-:Y:S02]  /*21920*/  SHF.R.S32.HI R24, RZ, 0x1f, R24 ;  /* 0x0000001fff187819 */ /* 0x000fe40000011418 */
[----:B-----5:R-:W-:Y:S02]  /*21930*/  SHF.R.S32.HI R0, RZ, 0x1f, R0 ;  /* 0x0000001fff007819 */ /* 0x020fe40000011400 */
[----:B0-----:R-:W-:Y:S02]  /*21940*/  SHF.R.S32.HI R27, RZ, 0x1f, R26 ;  /* 0x0000001fff1b7819 */ /* 0x001fe4000001141a */
[----:B------:R-:W-:Y:S02]  /*21950*/  SHF.R.S32.HI R26, RZ, 0x1f, R22 ;  /* 0x0000001fff1a7819 */ /* 0x000fe40000011416 */
[----:B------:R-:W5:Y:S04]  /*21960*/  LDL.LU R22, [R1+0xbc] ;  /* 0x0000bc0001167983 */ /* 0x000f680000300800 */
[----:B------:R-:W-:Y:S04]  /*21970*/  STL [R1+0x704], R27 ;  /* 0x0007041b01007387 */ /* 0x000fe80000100800 */
[----:B------:R0:W-:Y:S04]  /*21980*/  STL [R1+0x708], R26 ;  /* 0x0007081a01007387 */ /* 0x0001e80000100800 */
[----:B0-----:R-:W4:Y:S04]  /*21990*/  LDL.LU R26, [R1+0xb0] ;  /* 0x0000b000011a7983 */ /* 0x001f280000300800 */
[----:B------:R-:W-:Y:S04]  /*219a0*/  STL [R1+0x70c], R24 ;  /* 0x00070c1801007387 */ /* 0x000fe80000100800 */
[----:B------:R2:W-:Y:S02]  /*219b0*/  STL [R1+0x710], R0 ;  /* 0x0007100001007387 */ /* 0x0005e40000100800 */
[----:B--2---:R-:W-:-:S02]  /*219c0*/  SHF.R.S32.HI R0, RZ, 0x1f, R32 ;  /* 0x0000001fff007819 */ /* 0x004fc40000011420 */
[----:B---3--:R-:W-:Y:S02]  /*219d0*/  SHF.R.S32.HI R24, RZ, 0x1f, R44 ;  /* 0x0000001fff187819 */ /* 0x008fe4000001142c */
[----:B------:R-:W2:Y:S04]  /*219e0*/  LDL.LU R44, [R1+0x578c] ;  /* 0x00578c00012c7983 */ /* 0x000ea80000300800 */
[----:B------:R-:W3:Y:S04]  /*219f0*/  LDL.LU R32, [R1+0x5788] ;  /* 0x0057880001207983 */ /* 0x000ee80000300800 */
[----:B------:R0:W-:Y:S02]  /*21a00*/  STL [R1+0x714], R24 ;  /* 0x0007141801007387 */ /* 0x0001e40000100800 */
[----:B0-----:R-:W-:-:S02]  /*21a10*/  SHF.R.S32.HI R24, RZ, 0x1f, R34 ;  /* 0x0000001fff187819 */ /* 0x001fc40000011422 */
[----:B------:R-:W2:Y:S04]  /*21a20*/  LDL.LU R34, [R1+0x5784] ;  /* 0x0057840001227983 */ /* 0x000ea80000300800 */
[----:B------:R0:W-:Y:S02]  /*21a30*/  STL [R1+0x718], R0 ;  /* 0x0007180001007387 */ /* 0x0001e40000100800 */
[----:B0-----:R-:W-:Y:S02]  /*21a40*/  SHF.R.S32.HI R0, RZ, 0x1f, R36 ;  /* 0x0000001fff007819 */ /* 0x001fe40000011424 */
[----:B------:R-:W4:Y:S04]  /*21a50*/  LDL.LU R36, [R1+0x5780] ;  /* 0x0057800001247983 */ /* 0x000f280000300800 */
[----:B------:R0:W-:Y:S02]  /*21a60*/  STL [R1+0x71c], R24 ;  /* 0x00071c1801007387 */ /* 0x0001e40000100800 */
[----:B0-----:R-:W-:-:S02]  /*21a70*/  SHF.R.S32.HI R24, RZ, 0x1f, R40 ;  /* 0x0000001fff187819 */ /* 0x001fc40000011428 */
[----:B------:R-:W5:Y:S04]  /*21a80*/  LDL.LU R40, [R1+0x577c] ;  /* 0x00577c0001287983 */ /* 0x000f680000300800 */
[----:B------:R0:W-:Y:S02]  /*21a90*/  STL [R1+0x720], R0 ;  /* 0x0007200001007387 */ /* 0x0001e40000100800 */
[----:B0-----:R-:W-:Y:S02]  /*21aa0*/  SHF.R.S32.HI R0, RZ, 0x1f, R46 ;  /* 0x0000001fff007819 */ /* 0x001fe4000001142e */
[----:B------:R-:W5:Y:S04]  /*21ab0*/  LDL.LU R46, [R1+0x5778] ;  /* 0x00577800012e7983 */ /* 0x000f680000300800 */
[----:B------:R3:W-:Y:S02]  /*21ac0*/  STL [R1+0x724], R24 ;  /* 0x0007241801007387 */ /* 0x0007e40000100800 */
[----:B---3--:R-:W-:-:S05]  /*21ad0*/  IADD3 R24, P4, PT, R12, R32, RZ ;  /* 0x000000200c187210 */ /* 0x008fca0007f9e0ff */
[----:B------:R0:W-:Y:S04]  /*21ae0*/  STL [R1+0x4c80], R24 ;  /* 0x004c801801007387 */ /* 0x0001e80000100800 */
[----:B0-----:R-:W3:Y:S01]  /*21af0*/  LDL.LU R24, [R1+0xac] ;  /* 0x0000ac0001187983 */ /* 0x001ee20000300800 */
[----:B--2---:R-:W-:-:S05]  /*21b00*/  IADD3 R27, P6, PT, R12, R34, RZ ;  /* 0x000000220c1b7210 */ /* 0x004fca0007fde0ff */
[----:B------:R4:W-:Y:S02]  /*21b10*/  STL [R1+0x4c84], R27 ;  /* 0x004c841b01007387 */ /* 0x0009e40000100800 */
[----:B----4-:R-:W-:-:S05]  /*21b20*/  IADD3 R27, P3, PT, R12, R36, RZ ;  /* 0x000000240c1b7210 */ /* 0x010fca0007f7e0ff */
[----:B------:R5:W-:Y:S02]  /*21b30*/  STL [R1+0x4c88], R27 ;  /* 0x004c881b01007387 */ /* 0x000be40000100800 */
[----:B-----5:R-:W-:Y:S02]  /*21b40*/  IADD3 R27, P2, PT, R12, R40, RZ ;  /* 0x000000280c1b7210 */ /* 0x020fe40007f5e0ff */
[----:B------:R-:W2:Y:S04]  /*21b50*/  LDL.LU R12, [R1+0x5774] ;  /* 0x00577400010c7983 */ /* 0x000ea80000300800 */
[----:B------:R0:W-:Y:S02]  /*21b60*/  STL [R1+0x4c70], R27 ;  /* 0x004c701b01007387 */ /* 0x0001e40000100800 */
[----:B0-----:R-:W-:-:S05]  /*21b70*/  IADD3 R27, P1, PT, R13, R32, RZ ;  /* 0x000000200d1b7210 */ /* 0x001fca0007f3e0ff */
[----:B------:R0:W-:Y:S02]  /*21b80*/  STL [R1+0x4c74], R27 ;  /* 0x004c741b01007387 */ /* 0x0001e40000100800 */
[----:B0-----:R-:W-:-:S05]  /*21b90*/  IADD3 R27, P0, PT, R13, R34, RZ ;  /* 0x000000220d1b7210 */ /* 0x001fca0007f1e0ff */
[----:B------:R0:W-:Y:S02]  /*21ba0*/  STL [R1+0x4c78], R27 ;  /* 0x004c781b01007387 */ /* 0x0001e40000100800 */
[----:B0-----:R-:W-:-:S05]  /*21bb0*/  IMAD.X R27, R28, 0x1, R44, P4 ;  /* 0x000000011c1b7824 */ /* 0x001fca00020e062c */
[----:B------:R0:W-:Y:S02]  /*21bc0*/  STL [R1+0x4c68], R27 ;  /* 0x004c681b01007387 */ /* 0x0001e40000100800 */
[C---:B0-----:R-:W-:Y:S02]  /*21bd0*/  IADD3 R27, P5, PT, R13.reuse, R36, RZ ;  /* 0x000000240d1b7210 */ /* 0x041fe40007fbe0ff */
[----:B------:R-:W-:-:S03]  /*21be0*/  IADD3 R13, P4, PT, R13, R40, RZ ;  /* 0x000000280d0d7210 */ /* 0x000fc60007f9e0ff */
[----:B------:R0:W-:Y:S02]  /*21bf0*/  STL [R1+0x4c7c], R27 ;  /* 0x004c7c1b01007387 */ /* 0x0001e40000100800 */
[----:B0-----:R-:W-:-:S05]  /*21c00*/  IMAD.X R27, R28, 0x1, R46, P6 ;  /* 0x000000011c1b7824 */ /* 0x001fca00030e062e */
[----:B------:R0:W-:Y:S04]  /*21c10*/  STL [R1+0x4c6c], R27 ;  /* 0x004c6c1b01007387 */ /* 0x0001e80000100800 */
[----:B0-----:R-:W4:Y:S04]  /*21c20*/  LDL.LU R27, [R1+0xa8] ;  /* 0x0000a800011b7983 */ /* 0x001f280000300800 */
[----:B------:R2:W-:Y:S02]  /*21c30*/  STL [R1+0x4c60], R13 ;  /* 0x004c600d01007387 */ /* 0x0005e40000100800 */
[----:B--2---:R-:W-:-:S05]  /*21c40*/  IMAD.X R13, R28, 0x1, R12, P3 ;  /* 0x000000011c0d7824 */ /* 0x004fca00018e060c */
[----:B------:R0:W-:Y:S02]  /*21c50*/  STL [R1+0x4c5c], R13 ;  /* 0x004c5c0d01007387 */ /* 0x0001e40000100800 */
[----:B0-----:R-:W-:-:S05]  /*21c60*/  IADD3 R13, P3, PT, R20, R32, RZ ;  /* 0x00000020140d7210 */ /* 0x001fca0007f7e0ff */
[----:B------:R0:W-:Y:S04]  /*21c70*/  STL [R1+0x4c64], R13 ;  /* 0x004c640d01007387 */ /* 0x0001e80000100800 */
[----:B0-----:R-:W2:Y:S02]  /*21c80*/  LDL.LU R13, [R1+0x5770] ;  /* 0x00577000010d7983 */ /* 0x001ea40000300800 */
[----:B--2---:R-:W-:-:S05]  /*21c90*/  IMAD.X R28, R28, 0x1, R13, P2 ;  /* 0x000000011c1c7824 */ /* 0x004fca00010e060d */
[----:B------:R0:W-:Y:S02]  /*21ca0*/  STL [R1+0x4c48], R28 ;  /* 0x004c481c01007387 */ /* 0x0001e40000100800 */
[----:B0-----:R-:W-:-:S05]  /*21cb0*/  IADD3 R28, P2, PT, R20, R34, RZ ;  /* 0x00000022141c7210 */ /* 0x001fca0007f5e0ff */
[----:B------:R0:W-:Y:S02]  /*21cc0*/  STL [R1+0x4c54], R28 ;  /* 0x004c541c01007387 */ /* 0x0001e40000100800 */
[----:B0-----:R-:W-:-:S05]  /*21cd0*/  IMAD.X R28, R29, 0x1, R44, P1 ;  /* 0x000000011d1c7824 */ /* 0x001fca00008e062c */
[----:B------:R0:W-:Y:S02]  /*21ce0*/  STL [R1+0x4c4c], R28 ;  /* 0x004c4c1c01007387 */ /* 0x0001e40000100800 */
[----:B0-----:R-:W-:-:S05]  /*21cf0*/  IADD3 R28, P1, PT, R20, R36, RZ ;  /* 0x00000024141c7210 */ /* 0x001fca0007f3e0ff */
[----:B------:R0:W-:Y:S02]  /*21d00*/  STL [R1+0x4c58], R28 ;  /* 0x004c581c01007387 */ /* 0x0001e40000100800 */
[----:B0-----:R-:W-:Y:S01]  /*21d10*/  IMAD.X R28, R29, 0x1, R46, P0 ;  /* 0x000000011d1c7824 */ /* 0x001fe200000e062e */
[----:B------:R-:W-:-:S04]  /*21d20*/  IADD3 R20, P0, PT, R20, R40, RZ ;  /* 0x0000002814147210 */ /* 0x000fc80007f1e0ff */
[----:B------:R0:W-:Y:S04]  /*21d30*/  STL [R1+0x4c50], R28 ;  /* 0x004c501c01007387 */ /* 0x0001e80000100800 */
[----:B0-----:R-:W2:Y:S04]  /*21d40*/  LDL.LU R28, [R1+0x576c] ;  /* 0x00576c00011c7983 */ /* 0x001ea80000300800 */
[----:B------:R0:W-:Y:S02]  /*21d50*/  STL [R1+0x4c40], R20 ;  /* 0x004c401401007387 */ /* 0x0001e40000100800 */
[----:B0-----:R-:W-:-:S05]  /*21d60*/  IMAD.X R20, R29, 0x1, R12, P5 ;  /* 0x000000011d147824 */ /* 0x001fca00028e060c */
[----:B------:R0:W-:Y:S02]  /*21d70*/  STL [R1+0x4c3c], R20 ;  /* 0x004c3c1401007387 */ /* 0x0001e40000100800 */
[----:B0-----:R-:W-:-:S05]  /*21d80*/  IADD3 R20, P5, PT, R22, R32, RZ ;  /* 0x0000002016147210 */ /* 0x001fca0007fbe0ff */
[----:B------:R0:W-:Y:S04]  /*21d90*/  STL [R1+0x4c44], R20 ;  /* 0x004c441401007387 */ /* 0x0001e80000100800 */
[----:B0-----:R-:W5:Y:S01]  /*21da0*/  LDL.LU R20, [R1+0x5768] ;  /* 0x0057680001147983 */ /* 0x001f620000300800 */
[----:B------:R-:W-:-:S05]  /*21db0*/  IMAD.X R29, R29, 0x1, R13, P4 ;  /* 0x000000011d1d7824 */ /* 0x000fca00020e060d */
        /* <DEDUP_REMOVED lines=14> */
[----:B-----5:R-:W-:-:S05]  /*21ea0*/  IADD3 R22, P1, PT, R20, R32, RZ ;  /* 0x0000002014167210 */ /* 0x020fca0007f3e0ff */
[----:B------:R0:W-:Y:S04]  /*21eb0*/  STL [R1+0x4c24], R22 ;  /* 0x004c241601007387 */ /* 0x0001e80000100800 */
[----:B0-----:R-:W5:Y:S01]  /*21ec0*/  LDL.LU R22, [R1+0x5764] ;  /* 0x0057640001167983 */ /* 0x001f620000300800 */
[----:B------:R-:W-:-:S05]  /*21ed0*/  IMAD.X R26, R26, 0x1, R13, P0 ;  /* 0x000000011a1a7824 */ /* 0x000fca00000e060d */
[----:B------:R0:W-:Y:S02]  /*21ee0*/  STL [R1+0x4c08], R26 ;  /* 0x004c081a01007387 */ /* 0x0001e40000100800 */
[----:B0-----:R-:W-:-:S05]  /*21ef0*/  IADD3 R26, P0, PT, R20, R34, RZ ;  /* 0x00000022141a7210 */ /* 0x001fca0007f1e0ff */
[----:B------:R3:W-:Y:S02]  /*21f00*/  STL [R1+0x4c14], R26 ;  /* 0x004c141a01007387 */ /* 0x0007e40000100800 */
[----:B---3--:R-:W-:-:S05]  /*21f10*/  IMAD.X R26, R24, 0x1, R44, P5 ;  /* 0x00000001181a7824 */ /* 0x008fca00028e062c */
[----:B------:R0:W-:Y:S02]  /*21f20*/  STL [R1+0x4c0c], R26 ;  /* 0x004c0c1a01007387 */ /* 0x0001e40000100800 */
[----:B0-----:R-:W-:-:S05]  /*21f30*/  IADD3 R26, P5, PT, R20, R36, RZ ;  /* 0x00000024141a7210 */ /* 0x001fca0007fbe0ff */
[----:B------:R0:W-:Y:S02]  /*21f40*/  STL [R1+0x4c18], R26 ;  /* 0x004c181a01007387 */ /* 0x0001e40000100800 */
[----:B0-----:R-:W-:-:S05]  /*21f50*/  IMAD.X R26, R24, 0x1, R46, P4 ;  /* 0x00000001181a7824 */ /* 0x001fca00020e062e */
[----:B------:R0:W-:Y:S02]  /*21f60*/  STL [R1+0x4c10], R26 ;  /* 0x004c101a01007387 */ /* 0x0001e40000100800 */
[----:B0-----:R-:W-:Y:S02]  /*21f70*/  IADD3 R26, P4, PT, R20, R40, RZ ;  /* 0x00000028141a7210 */ /* 0x001fe40007f9e0ff */
[----:B------:R-:W3:Y:S04]  /*21f80*/  LDL.LU R20, [R1+0xa4] ;  /* 0x0000a40001147983 */ /* 0x000ee80000300800 */
[----:B------:R0:W-:Y:S02]  /*21f90*/  STL [R1+0x4c00], R26 ;  /* 0x004c001a01007387 */ /* 0x0001e40000100800 */
[----:B0-----:R-:W-:-:S02]  /*21fa0*/  IMAD.X R26, R24, 0x1, R12, P3 ;  /* 0x00000001181a7824 */ /* 0x001fc400018e060c */
[----:B------:R-:W-:-:S03]  /*21fb0*/  IMAD.X R24, R24, 0x1, R13, P2 ;  /* 0x0000000118187824 */ /* 0x000fc600010e060d */
[----:B------:R5:W-:Y:S02]  /*21fc0*/  STL [R1+0x4bfc], R26 ;  /* 0x004bfc1a01007387 */ /* 0x000be40000100800 */
[----:B-----5:R-:W-:-:S05]  /*21fd0*/  IADD3 R26, P3, PT, R22, R32, RZ ;  /* 0x00000020161a7210 */ /* 0x020fca0007f7e0ff */
[----:B------:R0:W-:Y:S04]  /*21fe0*/  STL [R1+0x4c04], R26 ;  /* 0x004c041a01007387 */ /* 0x0001e80000100800 */
[----:B0-----:R-:W5:Y:S04]  /*21ff0*/  LDL.LU R26, [R1+0x5760] ;  /* 0x00576000011a7983 */ /* 0x001f680000300800 */
[----:B------:R0:W-:Y:S02]  /*22000*/  STL [R1+0x4be8], R24 ;  /* 0x004be81801007387 */ /* 0x0001e40000100800 */
[----:B0-----:R-:W-:-:S05]  /*22010*/  IADD3 R24, P2, PT, R22, R34, RZ ;  /* 0x0000002216187210 */ /* 0x001fca0007f5e0ff */
[----:B------:R4:W-:Y:S02]  /*22020*/  STL [R1+0x4bf4], R24 ;  /* 0x004bf41801007387 */ /* 0x0009e40000100800 */
[----:B----4-:R-:W-:-:S05]  /*22030*/  IMAD.X R24, R27, 0x1, R44, P1 ;  /* 0x000000011b187824 */ /* 0x010fca00008e062c */
[----:B------:R0:W-:Y:S02]  /*22040*/  STL [R1+0x4bec], R24 ;  /* 0x004bec1801007387 */ /* 0x0001e40000100800 */
[----:B0-----:R-:W-:-:S05]  /*22050*/  IADD3 R24, P1, PT, R22, R36, RZ ;  /* 0x0000002416187210 */ /* 0x001fca0007f3e0ff */
[----:B------:R0:W-:Y:S02]  /*22060*/  STL [R1+0x4bf8], R24 ;  /* 0x004bf81801007387 */ /* 0x0001e40000100800 */
[----:B0-----:R-:W-:-:S05]  /*22070*/  IMAD.X R24, R27, 0x1, R46, P0 ;  /* 0x000000011b187824 */ /* 0x001fca00000e062e */
[----:B------:R0:W-:Y:S04]  /*22080*/  STL [R1+0x4bf0], R24 ;  /* 0x004bf01801007387 */ /* 0x0001e80000100800 */
[----:B0-----:R-:W4:Y:S01]  /*22090*/  LDL.LU R24, [R1+0x575c] ;  /* 0x00575c0001187983 */ /* 0x001f220000300800 */
[----:B------:R-:W-:-:S05]  /*220a0*/  IADD3 R22, P0, PT, R22, R40, RZ ;  /* 0x0000002816167210 */ /* 0x000fca0007f1e0ff */
[----:B------:R0:W-:Y:S02]  /*220b0*/  STL [R1+0x4be0], R22 ;  /* 0x004be01601007387 */ /* 0x0001e40000100800 */
[----:B0-----:R-:W-:-:S05]  /*220c0*/  IMAD.X R22, R27, 0x1, R12, P5 ;  /* 0x000000011b167824 */ /* 0x001fca00028e060c */
[----:B------:R4:W-:Y:S01]  /*220d0*/  STL [R1+0x4bdc], R22 ;  /* 0x004bdc1601007387 */ /* 0x0009e20000100800 */
[----:B------:R-:W-:Y:S01]  /*220e0*/  IMAD.X R27, R27, 0x1, R13, P4 ;  /* 0x000000011b1b7824 */ /* 0x000fe200020e060d */
[----:B----4-:R-:W-:-:S05]  /*220f0*/  IADD3 R22, P5, PT, R24, R32, RZ ;  /* 0x0000002018167210 */ /* 0x010fca0007fbe0ff */
[----:B------:R0:W-:Y:S04]  /*22100*/  STL [R1+0x4be4], R22 ;  /* 0x004be41601007387 */ /* 0x0001e80000100800 */
[----:B------:R3:W-:Y:S01]  /*22110*/  STL [R1+0x4bc8], R27 ;  /* 0x004bc81b01007387 */ /* 0x0007e20000100800 */
[----:B0-----:R-:W-:Y:S01]  /*22120*/  IADD3 R22, P4, PT, R24, R34, RZ ;  /* 0x0000002218167210 */ /* 0x001fe20007f9e0ff */
[----:B---3--:R-:W-:-:S04]  /*22130*/  IMAD.X R27, R20, 0x1, R44, P3 ;  /* 0x00000001141b7824 */ /* 0x008fc800018e062c */
[----:B------:R0:W-:Y:S04]  /*22140*/  STL [R1+0x4bd4], R22 ;  /* 0x004bd41601007387 */ /* 0x0001e80000100800 */
[----:B------:R1:W-:Y:S01]  /*22150*/  STL [R1+0x4bcc], R27 ;  /* 0x004bcc1b01007387 */ /* 0x0003e20000100800 */
[----:B0-----:R-:W-:Y:S01]  /*22160*/  IADD3 R22, P3, PT, R24, R36, RZ ;  /* 0x0000002418167210 */ /* 0x001fe20007f7e0ff */
[----:B-1----:R-:W-:-:S04]  /*22170*/  IMAD.X R27, R20, 0x1, R46, P2 ;  /* 0x00000001141b7824 */ /* 0x002fc800010e062e */
[----:B------:R0:W-:Y:S02]  /*22180*/  STL [R1+0x4bd8], R22 ;  /* 0x004bd81601007387 */ /* 0x0001e40000100800 */
[----:B0-----:R-:W-:Y:S02]  /*22190*/  IADD3 R22, P2, PT, R24, R40, RZ ;  /* 0x0000002818167210 */ /* 0x001fe40007f5e0ff */
[----:B------:R-:W3:Y:S04]  /*221a0*/  LDL.LU R24, [R1+0x98] ;  /* 0x0000980001187983 */ /* 0x000ee80000300800 */
[----:B------:R0:W-:Y:S04]  /*221b0*/  STL [R1+0x4bd0], R27 ;  /* 0x004bd01b01007387 */ /* 0x0001e80000100800 */
[----:B------:R1:W-:Y:S01]  /*221c0*/  STL [R1+0x4bc0], R22 ;  /* 0x004bc01601007387 */ /* 0x0003e20000100800 */
[----:B0-----:R-:W-:-:S03]  /*221d0*/  IMAD.X R27, R20, 0x1, R12, P1 ;  /* 0x00000001141b7824 */ /* 0x001fc600008e060c */
[----:B-1----:R-:W4:Y:S01]  /*221e0*/  LDL.LU R22, [R1+0x94] ;  /* 0x0000940001167983 */ /* 0x002f220000300800 */
        /* <DEDUP_REMOVED lines=8> */
[----:B--2---:R-:W-:-:S05]  /*22270*/  IMAD.X R20, R29, 0x1, R44, P5 ;  /* 0x000000011d147824 */ /* 0x004fca00028e062c */
[----:B------:R0:W-:Y:S02]  /*22280*/  STL [R1+0x4bac], R20 ;  /* 0x004bac1401007387 */ /* 0x0001e40000100800 */
[----:B0-----:R-:W-:-:S05]  /*22290*/  IADD3 R20, P5, PT, R26, R36, RZ ;  /* 0x000000241a147210 */ /* 0x001fca0007fbe0ff */
[----:B------:R0:W-:Y:S02]  /*222a0*/  STL [R1+0x4bb8], R20 ;  /* 0x004bb81401007387 */ /* 0x0001e40000100800 */
[----:B0-----:R-:W-:-:S05]  /*222b0*/  IMAD.X R20, R29, 0x1, R46, P4 ;  /* 0x000000011d147824 */ /* 0x001fca00020e062e */
[----:B------:R0:W-:Y:S02]  /*222c0*/  STL [R1+0x4bb0], R20 ;  /* 0x004bb01401007387 */ /* 0x0001e40000100800 */
[----:B0-----:R-:W-:Y:S02]  /*222d0*/  IADD3 R20, P4, PT, R26, R40, RZ ;  /* 0x000000281a147210 */ /* 0x001fe40007f9e0ff */
[----:B------:R-:W2:Y:S04]  /*222e0*/  LDL.LU R26, [R1+0x9c] ;  /* 0x00009c00011a7983 */ /* 0x000ea80000300800 */
[----:B------:R0:W-:Y:S02]  /*222f0*/  STL [R1+0x4ba0], R20 ;  /* 0x004ba01401007387 */ /* 0x0001e40000100800 */
[----:B0-----:R-:W-:-:S05]  /*22300*/  IMAD.X R20, R29, 0x1, R12, P3 ;  /* 0x000000011d147824 */ /* 0x001fca00018e060c */
[----:B------:R5:W-:Y:S01]  /*22310*/  STL [R1+0x4b9c], R20 ;  /* 0x004b9c1401007387 */ /* 0x000be20000100800 */
[----:B------:R-:W-:Y:S01]  /*22320*/  IMAD.X R29, R29, 0x1, R13, P2 ;  /* 0x000000011d1d7824 */ /* 0x000fe200010e060d */
[----:B-----5:R-:W-:-:S05]  /*22330*/  IADD3 R20, P3, PT, R27, R32, RZ ;  /* 0x000000201b147210 */ /* 0x020fca0007f7e0ff */
[----:B------:R0:W-:Y:S04]  /*22340*/  STL [R1+0x4ba4], R20 ;  /* 0x004ba41401007387 */ /* 0x0001e80000100800 */
[----:B------:R2:W-:Y:S01]  /*22350*/  STL [R1+0x4b88], R29 ;  /* 0x004b881d01007387 */ /* 0x0005e20000100800 */
[----:B0-----:R-:W-:-:S05]  /*22360*/  IADD3 R20, P2, PT, R27, R34, RZ ;  /* 0x000000221b147210 */ /* 0x001fca0007f5e0ff */
[----:B------:R0:W-:Y:S01]  /*22370*/  STL [R1+0x4b94], R20 ;  /* 0x004b941401007387 */ /* 0x0001e20000100800 */
[----:B--2---:R-:W-:Y:S01]  /*22380*/  IMAD.X R29, R26, 0x1, R44, P1 ;  /* 0x000000011a1d7824 */ /* 0x004fe200008e062c */
[----:B0-----:R-:W-:-:S04]  /*22390*/  IADD3 R20, P1, PT, R27, R36, RZ ;  /* 0x000000241b147210 */ /* 0x001fc80007f3e0ff */
[----:B------:R0:W-:Y:S04]  /*223a0*/  STL [R1+0x4b8c], R29 ;  /* 0x004b8c1d01007387 */ /* 0x0001e80000100800 */
[----:B------:R1:W-:Y:S01]  /*223b0*/  STL [R1+0x4b98], R20 ;  /* 0x004b981401007387 */ /* 0x0003e20000100800 */
[C---:B0-----:R-:W-:Y:S01]  /*223c0*/  IMAD.X R29, R26.reuse, 0x1, R46, P0 ;  /* 0x000000011a1d7824 */ /* 0x041fe200000e062e */
[----:B-1----:R-:W-:Y:S02]  /*223d0*/  IADD3 R20, P0, PT, R27, R40, RZ ;  /* 0x000000281b147210 */ /* 0x002fe40007f1e0ff */
[----:B------:R-:W2:Y:S04]  /*223e0*/  LDL.LU R27, [R1+0x90] ;  /* 0x00009000011b7983 */ /* 0x000ea80000300800 */
[----:B------:R0:W-:Y:S04]  /*223f0*/  STL [R1+0x4b90], R29 ;  /* 0x004b901d01007387 */ /* 0x0001e80000100800 */
[----:B------:R1:W-:Y:S01]  /*22400*/  STL [R1+0x4b80], R20 ;  /* 0x004b801401007387 */ /* 0x0003e20000100800 */
[----:B0-----:R-:W-:-:S03]  /*22410*/  IMAD.X R29, R26, 0x1, R12, P5 ;  /* 0x000000011a1d7824 */ /* 0x001fc600028e060c */
[----:B-1----:R-:W5:Y:S04]  /*22420*/  LDL.LU R20, [R1+0x8c] ;  /* 0x00008c0001147983 */ /* 0x002f680000300800 */
[----:B------:R0:W-:Y:S02]  /*22430*/  STL [R1+0x4b7c], R29 ;  /* 0x004b7c1d01007387 */ /* 0x0001e40000100800 */
[----:B0-----:R-:W-:-:S05]  /*22440*/  IADD3 R29, P5, PT, R28, R32, RZ ;  /* 0x000000201c1d7210 */ /* 0x001fca0007fbe0ff */
[----:B------:R0:W-:Y:S04]  /*22450*/  STL [R1+0x4b84], R29 ;  /* 0x004b841d01007387 */ /* 0x0001e80000100800 */
[----:B0-----:R-:W2:Y:S01]  /*22460*/  LDL.LU R29, [R1+0x5754] ;  /* 0x00575400011d7983 */ /* 0x001ea20000300800 */
        /* <DEDUP_REMOVED lines=10> */
[----:B0-----:R-:W-:Y:S01]  /*22510*/  IADD3 R26, P2, PT, R28, R40, RZ ;  /* 0x000000281c1a7210 */ /* 0x001fe20007f5e0ff */
[----:B------:R-:W-:-:S04]  /*22520*/  IMAD.X R28, R24, 0x1, R12, P1 ;  /* 0x00000001181c7824 */ /* 0x000fc800008e060c */
[----:B------:R0:W-:Y:S01]  /*22530*/  STL [R1+0x4b60], R26 ;  /* 0x004b601a01007387 */ /* 0x0001e20000100800 */
[----:B------:R-:W-:-:S03]  /*22540*/  IMAD.X R24, R24, 0x1, R13, P0 ;  /* 0x0000000118187824 */ /* 0x000fc600000e060d */
[----:B0-----:R-:W3:Y:S04]  /*22550*/  LDL.LU R26, [R1+0x88] ;  /* 0x00008800011a7983 */ /* 0x001ee80000300800 */
[----:B------:R2:W-:Y:S02]  /*22560*/  STL [R1+0x4b5c], R28 ;  /* 0x004b5c1c01007387 */ /* 0x0005e40000100800 */
[----:B--2---:R-:W-:-:S05]  /*22570*/  IADD3 R28, P1, PT, R29, R32, RZ ;  /* 0x000000201d1c7210 */ /* 0x004fca0007f3e0ff */
[----:B------:R0:W-:Y:S04]  /*22580*/  STL [R1+0x4b64], R28 ;  /* 0x004b641c01007387 */ /* 0x0001e80000100800 */
[----:B------:R4:W-:Y:S01]  /*22590*/  STL [R1+0x4b48], R24 ;  /* 0x004b481801007387 */ /* 0x0009e20000100800 */
[----:B0-----:R-:W-:Y:S01]  /*225a0*/  IADD3 R28, P0, PT, R29, R34, RZ ;  /* 0x000000221d1c7210 */ /* 0x001fe20007f1e0ff */
[----:B----4-:R-:W-:-:S04]  /*225b0*/  IMAD.X R24, R22, 0x1, R44, P5 ;  /* 0x0000000116187824 */ /* 0x010fc800028e062c */
[----:B------:R0:W-:Y:S04]  /*225c0*/  STL [R1+0x4b54], R28 ;  /* 0x004b541c01007387 */ /* 0x0001e80000100800 */
[----:B------:R1:W-:Y:S01]  /*225d0*/  STL [R1+0x4b4c], R24 ;  /* 0x004b4c1801007387 */ /* 0x0003e20000100800 */
[----:B0-----:R-:W-:Y:S01]  /*225e0*/  IADD3 R28, P5, PT, R29, R36, RZ ;  /* 0x000000241d1c7210 */ /* 0x001fe20007fbe0ff */
[----:B-1----:R-:W-:-:S04]  /*225f0*/  IMAD.X R24, R22, 0x1, R46, P4 ;  /* 0x0000000116187824 */ /* 0x002fc800020e062e */
[----:B------:R-:W-:Y:S04]  /*22600*/  STL [R1+0x4b58], R28 ;  /* 0x004b581c01007387 */ /* 0x000fe80000100800 */
[----:B------:R0:W-:Y:S04]  /*22610*/  STL [R1+0x4b50], R24 ;  /* 0x004b501801007387 */ /* 0x0001e80000100800 */
[----:B0-----:R-:W2:Y:S01]  /*22620*/  LDL.LU R24, [R1+0x84] ;  /* 0x0000840001187983 */ /* 0x001ea20000300800 */
[----:B------:R-:W-:Y:S01]  /*22630*/  IADD3 R28, P4, PT, R29, R40, RZ ;  /* 0x000000281d1c7210 */ /* 0x000fe20007f9e0ff */
[----:B------:R-:W-:-:S04]  /*22640*/  IMAD.X R29, R22, 0x1, R12, P3 ;  /* 0x00000001161d7824 */ /* 0x000fc800018e060c */
[----:B------:R0:W-:Y:S04]  /*22650*/  STL [R1+0x4b40], R28 ;  /* 0x004b401c01007387 */ /* 0x0001e80000100800 */
[----:B------:R1:W-:Y:S01]  /*22660*/  STL [R1+0x4b3c], R29 ;  /* 0x004b3c1d01007387 */ /* 0x0003e20000100800 */
[----:B0-----:R-:W-:Y:S01]  /*22670*/  IADD3 R28, P3, PT, R30, R32, RZ ;  /* 0x000000201e1c7210 */ /* 0x001fe20007f7e0ff */
[----:B-1----:R-:W-:Y:S01]  /*22680*/  IMAD.X R29, R22, 0x1, R13, P2 ;  /* 0x00000001161d7824 */ /* 0x002fe200010e060d */
[----:B------:R-:W-:-:S03]  /*22690*/  IADD3 R22, P2, PT, R30, R34, RZ ;  /* 0x000000221e167210 */ /* 0x000fc60007f5e0ff */
[----:B------:R0:W-:Y:S04]  /*226a0*/  STL [R1+0x4b44], R28 ;  /* 0x004b441c01007387 */ /* 0x0001e80000100800 */
[----:B------:R1:W-:Y:S04]  /*226b0*/  STL [R1+0x4b28], R29 ;  /* 0x004b281d01007387 */ /* 0x0003e80000100800 */
[----:B------:R4:W-:Y:S01]  /*226c0*/  STL [R1+0x4b34], R22 ;  /* 0x004b341601007387 */ /* 0x0009e20000100800 */
[----:B0-----:R-:W-:Y:S01]  /*226d0*/  IMAD.X R28, R27, 0x1, R44, P1 ;  /* 0x000000011b1c7824 */ /* 0x001fe200008e062c */
[----:B-1----:R-:W-:-:S04]  /*226e0*/  IADD3 R29, P1, PT, R30, R36, RZ ;  /* 0x000000241e1d7210 */ /* 0x002fc80007f3e0ff */
[----:B------:R0:W-:Y:S01]  /*226f0*/  STL [R1+0x4b2c], R28 ;  /* 0x004b2c1c01007387 */ /* 0x0001e20000100800 */
[----:B----4-:R-:W-:-:S03]  /*22700*/  IMAD.X R22, R27, 0x1, R46, P0 ;  /* 0x000000011b167824 */ /* 0x010fc600000e062e */
[----:B------:R1:W-:Y:S04]  /*22710*/  STL [R1+0x4b38], R29 ;  /* 0x004b381d01007387 */ /* 0x0003e80000100800 */
[----:B------:R4:W-:Y:S01]  /*22720*/  STL [R1+0x4b30], R22 ;  /* 0x004b301601007387 */ /* 0x0009e20000100800 */
[----:B0-----:R-:W-:Y:S01]  /*22730*/  IADD3 R28, P0, PT, R30, R40, RZ ;  /* 0x000000281e1c7210 */ /* 0x001fe20007f1e0ff */
[----:B-1----:R-:W-:Y:S02]  /*22740*/  IMAD.X R29, R27, 0x1, R12, P5 ;  /* 0x000000011b1d7824 */ /* 0x002fe400028e060c */
[----:B----4-:R-:W4:Y:S04]  /*22750*/  LDL.LU R22, [R1+0x80] ;  /* 0x0000800001167983 */ /* 0x010f280000300800 */
        /* <DEDUP_REMOVED lines=8> */
[----:B-----5:R-:W-:Y:S01]  /*227e0*/  IMAD.X R28, R20, 0x1, R44, P3 ;  /* 0x00000001141c7824 */ /* 0x020fe200018e062c */
[----:B0-----:R-:W-:-:S04]  /*227f0*/  IADD3 R29, P3, PT, R31, R36, RZ ;  /* 0x000000241f1d7210 */ /* 0x001fc80007f7e0ff */
[----:B------:R0:W-:Y:S01]  /*22800*/  STL [R1+0x4b0c], R28 ;  /* 0x004b0c1c01007387 */ /* 0x0001e20000100800 */
[----:B-1----:R-:W-:-:S03]  /*22810*/  IMAD.X R27, R20, 0x1, R46, P2 ;  /* 0x00000001141b7824 */ /* 0x002fc600010e062e */
[----:B------:R1:W-:Y:S04]  /*22820*/  STL [R1+0x4b18], R29 ;  /* 0x004b181d01007387 */ /* 0x0003e80000100800 */
[----:B------:R5:W-:Y:S01]  /*22830*/  STL [R1+0x4b10], R27 ;  /* 0x004b101b01007387 */ /* 0x000be20000100800 */
[----:B0-----:R-:W-:Y:S01]  /*22840*/  IADD3 R28, P2, PT, R31, R40, RZ ;  /* 0x000000281f1c7210 */ /* 0x001fe20007f5e0ff */
[C---:B-1----:R-:W-:Y:S02]  /*22850*/  IMAD.X R29, R20.reuse, 0x1, R12, P1 ;  /* 0x00000001141d7824 */ /* 0x042fe400008e060c */
[----:B-----5:R-:W5:Y:S04]  /*22860*/  LDL.LU R27, [R1+0x7c] ;  /* 0x00007c00011b7983 */ /* 0x020f680000300800 */
[----:B------:R0:W-:Y:S04]  /*22870*/  STL [R1+0x4b00], R28 ;  /* 0x004b001c01007387 */ /* 0x0001e80000100800 */
[----:B------:R1:W-:Y:S01]  /*22880*/  STL [R1+0x4afc], R29 ;  /* 0x004afc1d01007387 */ /* 0x0003e20000100800 */
[C---:B0-----:R-:W-:Y:S01]  /*22890*/  IADD3 R28, P1, PT, R33.reuse, R32, RZ ;  /* 0x00000020211c7210 */ /* 0x041fe20007f3e0ff */
[----:B-1----:R-:W-:Y:S01]  /*228a0*/  IMAD.X R29, R20, 0x1, R13, P0 ;  /* 0x00000001141d7824 */ /* 0x002fe200000e060d */
[----:B------:R-:W-:-:S03]  /*228b0*/  IADD3 R20, P0, PT, R33, R34, RZ ;  /* 0x0000002221147210 */ /* 0x000fc60007f1e0ff */
[----:B------:R3:W-:Y:S04]  /*228c0*/  STL [R1+0x4b04], R28 ;  /* 0x004b041c01007387 */ /* 0x0007e80000100800 */
[----:B------:R0:W-:Y:S04]  /*228d0*/  STL [R1+0x4ae8], R29 ;  /* 0x004ae81d01007387 */ /* 0x0001e80000100800 */
[----:B------:R1:W-:Y:S01]  /*228e0*/  STL [R1+0x4af4], R20 ;  /* 0x004af41401007387 */ /* 0x0003e20000100800 */
[----:B---3--:R-:W-:Y:S01]  /*228f0*/  IMAD.X R28, R26, 0x1, R44, P5 ;  /* 0x000000011a1c7824 */ /* 0x008fe200028e062c */
[----:B0-----:R-:W-:-:S04]  /*22900*/  IADD3 R29, P5, PT, R33, R36, RZ ;  /* 0x00000024211d7210 */ /* 0x001fc80007fbe0ff */
[----:B------:R0:W-:Y:S01]  /*22910*/  STL [R1+0x4aec], R28 ;  /* 0x004aec1c01007387 */ /* 0x0001e20000100800 */
[----:B-1----:R-:W-:-:S03]  /*22920*/  IMAD.X R20, R26, 0x1, R46, P4 ;  /* 0x000000011a147824 */ /* 0x002fc600020e062e */
[----:B------:R1:W-:Y:S04]  /*22930*/  STL [R1+0x4af8], R29 ;  /* 0x004af81d01007387 */ /* 0x0003e80000100800 */
[----:B------:R3:W-:Y:S01]  /*22940*/  STL [R1+0x4af0], R20 ;  /* 0x004af01401007387 */ /* 0x0007e20000100800 */
[----:B0-----:R-:W-:Y:S01]  /*22950*/  IADD3 R28, P4, PT, R33, R40, RZ ;  /* 0x00000028211c7210 */ /* 0x001fe20007f9e0ff */
[C---:B-1----:R-:W-:Y:S02]  /*22960*/  IMAD.X R29, R26.reuse, 0x1, R12, P3 ;  /* 0x000000011a1d7824 */ /* 0x042fe400018e060c */
[----:B---3--:R-:W3:Y:S04]  /*22970*/  LDL.LU R20, [R1+0x78] ;  /* 0x0000780001147983 */ /* 0x008ee80000300800 */
        /* <DEDUP_REMOVED lines=8> */
[C---:B--2---:R-:W-:Y:S01]  /*22a00*/  IMAD.X R28, R24.reuse, 0x1, R44, P1 ;  /* 0x00000001181c7824 */ /* 0x044fe200008e062c */
[----:B0-----:R-:W-:Y:S01]  /*22a10*/  IADD3 R29, P1, PT, R35, R36, RZ ;  /* 0x00000024231d7210 */ /* 0x001fe20007f3e0ff */
[----:B-1----:R-:W-:-:S03]  /*22a20*/  IMAD.X R26, R24, 0x1, R46, P0 ;  /* 0x00000001181a7824 */ /* 0x002fc600000e062e */
[----:B------:R-:W-:Y:S04]  /*22a30*/  STL [R1+0x4acc], R28 ;  /* 0x004acc1c01007387 */ /* 0x000fe80000100800 */
[----:B------:R-:W-:Y:S04]  /*22a40*/  STL [R1+0x4ad8], R29 ;  /* 0x004ad81d01007387 */ /* 0x000fe80000100800 */
[----:B------:R0:W-:Y:S04]  /*22a50*/  STL [R1+0x4ad0], R26 ;  /* 0x004ad01a01007387 */ /* 0x0001e80000100800 */
[----:B0-----:R-:W2:Y:S01]  /*22a60*/  LDL.LU R26, [R1+0x74] ;  /* 0x00007400011a7983 */ /* 0x001ea20000300800 */
[----:B------:R-:W-:Y:S01]  /*22a70*/  IADD3 R28, P0, PT, R35, R40, RZ ;  /* 0x00000028231c7210 */ /* 0x000fe20007f1e0ff */
[----:B------:R-:W-:-:S04]  /*22a80*/  IMAD.X R29, R24, 0x1, R12, P5 ;  /* 0x00000001181d7824 */ /* 0x000fc800028e060c */
        /* <DEDUP_REMOVED lines=8> */
[----:B----4-:R-:W-:Y:S01]  /*22b10*/  IMAD.X R28, R22, 0x1, R44, P3 ;  /* 0x00000001161c7824 */ /* 0x010fe200018e062c */
[----:B0-----:R-:W-:-:S04]  /*22b20*/  IADD3 R29, P3, PT, R37, R36, RZ ;  /* 0x00000024251d7210 */ /* 0x001fc80007f7e0ff */
[----:B------:R0:W-:Y:S01]  /*22b30*/  STL [R1+0x4aac], R28 ;  /* 0x004aac1c01007387 */ /* 0x0001e20000100800 */
[----:B-1----:R-:W-:-:S03]  /*22b40*/  IMAD.X R24, R22, 0x1, R46, P2 ;  /* 0x0000000116187824 */ /* 0x002fc600010e062e */
[----:B------:R1:W-:Y:S04]  /*22b50*/  STL [R1+0x4ab8], R29 ;  /* 0x004ab81d01007387 */ /* 0x0003e80000100800 */
[----:B------:R4:W-:Y:S01]  /*22b60*/  STL [R1+0x4ab0], R24 ;  /* 0x004ab01801007387 */ /* 0x0009e20000100800 */
[----:B0-----:R-:W-:Y:S01]  /*22b70*/  IADD3 R28, P2, PT, R37, R40, RZ ;  /* 0x00000028251c7210 */ /* 0x001fe20007f5e0ff */
[C---:B-1----:R-:W-:Y:S02]  /*22b80*/  IMAD.X R29, R22.reuse, 0x1, R12, P1 ;  /* 0x00000001161d7824 */ /* 0x042fe400008e060c */
[----:B----4-:R-:W4:Y:S04]  /*22b90*/  LDL.LU R24, [R1+0x70] ;  /* 0x0000700001187983 */ /* 0x010f280000300800 */
        /* <DEDUP_REMOVED lines=83> */
[----:B-1----:R-:W-:Y:S02]  /*230d0*/  IMAD.X R29, R22, 0x1, R12, P5 ;  /* 0x00000001161d7824 */ /* 0x002fe400028e060c */
[----:B-----5:R-:W5:Y:S04]  /*230e0*/  LDL.LU R24, [R1+0x5c] ;  /* 0x00005c0001187983 */ /* 0x020f680000300800 */
        /* <DEDUP_REMOVED lines=15> */
[----:B-1----:R-:W-:Y:S02]  /*231e0*/  IMAD.X R29, R27, 0x1, R12, P1 ;  /* 0x000000011b1d7824 */ /* 0x002fe400008e060c */
[----:B---3--:R-:W3:Y:S04]  /*231f0*/  LDL.LU R22, [R1+0x58] ;  /* 0x0000580001167983 */ /* 0x008ee80000300800 */
        /* <DEDUP_REMOVED lines=27> */
[----:B------:R-:W-:Y:S01]  /*233b0*/  STL [R1+0x49ac], R28 ;  /* 0x0049ac1c01007387 */ /* 0x000fe20000100800 */
[C---:B-1----:R-:W-:Y:S01]  /*233c0*/  IMAD.X R20, R26.reuse, 0x1, R46, P0 ;  /* 0x000000011a147824 */ /* 0x042fe200000e062e */
[----:B------:R-:W-:Y:S02]  /*233d0*/  IADD3 R17, P0, PT, R17, R40, RZ ;  /* 0x0000002811117210 */ /* 0x000fe40007f1e0ff */
[----:B------:R0:W-:Y:S04]  /*233e0*/  STL [R1+0x49b8], R15 ;  /* 0x0049b80f01007387 */ /* 0x0001e80000100800 */
[----:B------:R1:W-:Y:S01]  /*233f0*/  STL [R1+0x49b0], R20 ;  /* 0x0049b01401007387 */ /* 0x0003e20000100800 */
[----:B0-----:R-:W-:-:S03]  /*23400*/  IMAD.X R15, R26, 0x1, R12, P5 ;  /* 0x000000011a0f7824 */ /* 0x001fc600028e060c */
[----:B-1----:R-:W4:Y:S04]  /*23410*/  LDL.LU R20, [R1+0x50] ;  /* 0x0000500001147983 */ /* 0x002f280000300800 */
        /* <DEDUP_REMOVED lines=33> */
[----:B---3--:R-:W3:Y:S01]  /*23630*/  LDL.LU R24, [R1+0x48] ;  /* 0x0000480001187983 */ /* 0x008ee20000300800 */
[----:B------:R-:W-:-:S03]  /*23640*/  IADD3 R25, P3, PT, R11, R32, RZ ;  /* 0x000000200b197210 */ /* 0x000fc60007f7e0ff */
[----:B------:R-:W-:Y:S04]  /*23650*/  STL [R1+0x4960], R17 ;  /* 0x0049601101007387 */ /* 0x000fe80000100800 */
[----:B------:R0:W-:Y:S04]  /*23660*/  STL [R1+0x495c], R15 ;  /* 0x00495c0f01007387 */ /* 0x0001e80000100800 */
[----:B------:R-:W-:Y:S01]  /*23670*/  STL [R1+0x4964], R25 ;  /* 0x0049641901007387 */ /* 0x000fe20000100800 */
[----:B0-----:R-:W-:Y:S01]  /*23680*/  IMAD.X R15, R22, 0x1, R13, P2 ;  /* 0x00000001160f7824 */ /* 0x001fe200010e060d */
[----:B------:R-:W-:-:S04]  /*23690*/  IADD3 R17, P2, PT, R11, R34, RZ ;  /* 0x000000220b117210 */ /* 0x000fc80007f5e0ff */
[----:B------:R0:W-:Y:S04]  /*236a0*/  STL [R1+0x4948], R15 ;  /* 0x0049480f01007387 */ /* 0x0001e80000100800 */
[----:B------:R1:W-:Y:S01]  /*236b0*/  STL [R1+0x4954], R17 ;  /* 0x0049541101007387 */ /* 0x0003e20000100800 */
[----:B--2---:R-:W-:Y:S01]  /*236c0*/  IMAD.X R22, R27, 0x1, R44, P1 ;  /* 0x000000011b167824 */ /* 0x004fe200008e062c */
[----:B0-----:R-:W-:Y:S01]  /*236d0*/  IADD3 R15, P1, PT, R11, R36, RZ ;  /* 0x000000240b0f7210 */ /* 0x001fe20007f3e0ff */
[----:B-1----:R-:W-:-:S03]  /*236e0*/  IMAD.X R17, R27, 0x1, R46, P0 ;  /* 0x000000011b117824 */ /* 0x002fc600000e062e */
[----:B------:R0:W-:Y:S04]  /*236f0*/  STL [R1+0x494c], R22 ;  /* 0x00494c1601007387 */ /* 0x0001e80000100800 */
[----:B------:R1:W-:Y:S04]  /*23700*/  STL [R1+0x4958], R15 ;  /* 0x0049580f01007387 */ /* 0x0003e80000100800 */
[----:B------:R2:W-:Y:S04]  /*23710*/  STL [R1+0x4950], R17 ;  /* 0x0049501101007387 */ /* 0x0005e80000100800 */
[----:B0-----:R-:W3:Y:S01]  /*23720*/  LDL.LU R22, [R1+0x44] ;  /* 0x0000440001167983 */ /* 0x001ee20000300800 */
[----:B------:R-:W-:Y:S01]  /*23730*/  IADD3 R11, P0, PT, R11, R40, RZ ;  /* 0x000000280b0b7210 */ /* 0x000fe20007f1e0ff */
[----:B-1----:R-:W-:-:S04]  /*23740*/  IMAD.X R15, R27, 0x1, R12, P5 ;  /* 0x000000011b0f7824 */ /* 0x002fc800028e060c */
[----:B------:R0:W-:Y:S01]  /*23750*/  STL [R1+0x4940], R11 ;  /* 0x0049400b01007387 */ /* 0x0001e20000100800 */
[----:B--2---:R-:W-:-:S03]  /*23760*/  IMAD.X R17, R27, 0x1, R13, P4 ;  /* 0x000000011b117824 */ /* 0x004fc600020e060d */
[----:B------:R1:W-:Y:S01]  /*23770*/  STL [R1+0x493c], R15 ;  /* 0x00493c0f01007387 */ /* 0x0003e20000100800 */
[C---:B0-----:R-:W-:Y:S02]  /*23780*/  IADD3 R11, P5, PT, R4.reuse, R32, RZ ;  /* 0x00000020040b7210 */ /* 0x041fe40007fbe0ff */
[----:B-1----:R-:W-:-:S03]  /*23790*/  IADD3 R15, P4, PT, R4, R34, RZ ;  /* 0x00000022040f7210 */ /* 0x002fc60007f9e0ff */
[----:B------:R4:W-:Y:S04]  /*237a0*/  STL [R1+0x4944], R11 ;  /* 0x0049440b01007387 */ /* 0x0009e80000100800 */
[----:B------:R0:W-:Y:S04]  /*237b0*/  STL [R1+0x4928], R17 ;  /* 0x0049281101007387 */ /* 0x0001e80000100800 */
[----:B------:R1:W-:Y:S01]  /*237c0*/  STL [R1+0x4934], R15 ;  /* 0x0049340f01007387 */ /* 0x0003e20000100800 */
[----:B----4-:R-:W-:Y:S01]  /*237d0*/  IMAD.X R11, R20, 0x1, R44, P3 ;  /* 0x00000001140b7824 */ /* 0x010fe200018e062c */
[----:B0-----:R-:W-:Y:S01]  /*237e0*/  IADD3 R17, P3, PT, R4, R36, RZ ;  /* 0x0000002404117210 */ /* 0x001fe20007f7e0ff */
[----:B-1----:R-:W-:-:S03]  /*237f0*/  IMAD.X R15, R20, 0x1, R46, P2 ;  /* 0x00000001140f7824 */ /* 0x002fc600010e062e */
[----:B------:R0:W-:Y:S04]  /*23800*/  STL [R1+0x492c], R11 ;  /* 0x00492c0b01007387 */ /* 0x0001e80000100800 */
[----:B------:R-:W-:Y:S04]  /*23810*/  STL [R1+0x4938], R17 ;  /* 0x0049381101007387 */ /* 0x000fe80000100800 */
[----:B------:R1:W-:Y:S01]  /*23820*/  STL [R1+0x4930], R15 ;  /* 0x0049300f01007387 */ /* 0x0003e20000100800 */
[----:B0-----:R-:W-:Y:S01]  /*23830*/  IADD3 R11, P2, PT, R4, R40, RZ ;  /* 0x00000028040b7210 */ /* 0x001fe20007f5e0ff */
[----:B------:R-:W-:-:S02]  /*23840*/  IMAD.X R4, R20, 0x1, R12, P1 ;  /* 0x0000000114047824 */ /* 0x000fc400008e060c */
[----:B------:R-:W2:Y:S04]  /*23850*/  LDL.LU R27, [R1+0x40] ;  /* 0x00004000011b7983 */ /* 0x000ea80000300800 */
[----:B------:R-:W-:Y:S01]  /*23860*/  STL [R1+0x4920], R11 ;  /* 0x0049200b01007387 */ /* 0x000fe20000100800 */
[----:B-1----:R-:W-:-:S03]  /*23870*/  IADD3 R15, P1, PT, R10, R32, RZ ;  /* 0x000000200a0f7210 */ /* 0x002fc60007f3e0ff */
[----:B------:R0:W-:Y:S04]  /*23880*/  STL [R1+0x491c], R4 ;  /* 0x00491c0401007387 */ /* 0x0001e80000100800 */
[----:B------:R5:W-:Y:S01]  /*23890*/  STL [R1+0x4924], R15 ;  /* 0x0049240f01007387 */ /* 0x000be20000100800 */
[----:B0-----:R-:W-:Y:S01]  /*238a0*/  IMAD.X R4, R20, 0x1, R13, P0 ;  /* 0x0000000114047824 */ /* 0x001fe200000e060d */
[----:B------:R-:W-:-:S04]  /*238b0*/  IADD3 R11, P0, PT, R10, R34, RZ ;  /* 0x000000220a0b7210 */ /* 0x000fc80007f1e0ff */
[----:B------:R0:W-:Y:S04]  /*238c0*/  STL [R1+0x4908], R4 ;  /* 0x0049080401007387 */ /* 0x0001e80000100800 */
[----:B------:R1:W-:Y:S01]  /*238d0*/  STL [R1+0x4914], R11 ;  /* 0x0049140b01007387 */ /* 0x0003e20000100800 */
[----:B-----5:R-:W-:Y:S01]  /*238e0*/  IMAD.X R15, R26, 0x1, R44, P5 ;  /* 0x000000011a0f7824 */ /* 0x020fe200028e062c */
[----:B0-----:R-:W-:Y:S01]  /*238f0*/  IADD3 R4, P5, PT, R10, R36, RZ ;  /* 0x000000240a047210 */ /* 0x001fe20007fbe0ff */
[----:B-1----:R-:W-:-:S03]  /*23900*/  IMAD.X R11, R26, 0x1, R46, P4 ;  /* 0x000000011a0b7824 */ /* 0x002fc600020e062e */
[----:B------:R-:W-:Y:S01]  /*23910*/  STL [R1+0x490c], R15 ;  /* 0x00490c0f01007387 */ /* 0x000fe20000100800 */
[----:B------:R-:W-:-:S03]  /*23920*/  IADD3 R10, P4, PT, R10, R40, RZ ;  /* 0x000000280a0a7210 */ /* 0x000fc60007f9e0ff */
[----:B------:R0:W-:Y:S04]  /*23930*/  STL [R1+0x4918], R4 ;  /* 0x0049180401007387 */ /* 0x0001e80000100800 */
[----:B------:R-:W-:Y:S04]  /*23940*/  STL [R1+0x4910], R11 ;  /* 0x0049100b01007387 */ /* 0x000fe80000100800 */
[----:B------:R-:W4:Y:S01]  /*23950*/  LDL.LU R20, [R1+0x3c] ;  /* 0x00003c0001147983 */ /* 0x000f220000300800 */
[----:B0-----:R-:W-:-:S03]  /*23960*/  IMAD.X R4, R26, 0x1, R12, P3 ;  /* 0x000000011a047824 */ /* 0x001fc600018e060c */
        /* <DEDUP_REMOVED lines=9> */
[----:B0-----:R-:W-:Y:S01]  /*23a00*/  IADD3 R4, P1, PT, R14, R36, RZ ;  /* 0x000000240e047210 */ /* 0x001fe20007f3e0ff */
[----:B-1----:R-:W-:-:S03]  /*23a10*/  IMAD.X R11, R24, 0x1, R46, P0 ;  /* 0x00000001180b7824 */ /* 0x002fc600000e062e */
[----:B------:R0:W-:Y:S04]  /*23a20*/  STL [R1+0x48ec], R10 ;  /* 0x0048ec0a01007387 */ /* 0x0001e80000100800 */
[----:B------:R1:W-:Y:S04]  /*23a30*/  STL [R1+0x48f8], R4 ;  /* 0x0048f80401007387 */ /* 0x0003e80000100800 */
[----:B------:R-:W-:Y:S01]  /*23a40*/  STL [R1+0x48f0], R11 ;  /* 0x0048f00b01007387 */ /* 0x000fe20000100800 */
[----:B0-----:R-:W-:-:S03]  /*23a50*/  IADD3 R10, P0, PT, R14, R40, RZ ;  /* 0x000000280e0a7210 */ /* 0x001fc60007f1e0ff */
[----:B------:R-:W3:Y:S01]  /*23a60*/  LDL.LU R26, [R1+0x38] ;  /* 0x00003800011a7983 */ /* 0x000ee20000300800 */
[----:B-1----:R-:W-:-:S03]  /*23a70*/  IMAD.X R4, R24, 0x1, R12, P5 ;  /* 0x0000000118047824 */ /* 0x002fc600028e060c */
        /* <DEDUP_REMOVED lines=9> */
[----:B-1----:R-:W-:Y:S01]  /*23b10*/  IADD3 R4, P3, PT, R16, R36, RZ ;  /* 0x0000002410047210 */ /* 0x002fe20007f7e0ff */
[----:B-----5:R-:W-:-:S03]  /*23b20*/  IMAD.X R11, R22, 0x1, R46, P2 ;  /* 0x00000001160b7824 */ /* 0x020fc600010e062e */
[----:B------:R0:W-:Y:S04]  /*23b30*/  STL [R1+0x48cc], R10 ;  /* 0x0048cc0a01007387 */ /* 0x0001e80000100800 */
[----:B------:R1:W-:Y:S04]  /*23b40*/  STL [R1+0x48d8], R4 ;  /* 0x0048d80401007387 */ /* 0x0003e80000100800 */
[----:B------:R-:W-:Y:S04]  /*23b50*/  STL [R1+0x48d0], R11 ;  /* 0x0048d00b01007387 */ /* 0x000fe80000100800 */
[----:B------:R-:W5:Y:S01]  /*23b60*/  LDL.LU R24, [R1+0x34] ;  /* 0x0000340001187983 */ /* 0x000f620000300800 */
[----:B0-----:R-:W-:Y:S01]  /*23b70*/  IADD3 R10, P2, PT, R16, R40, RZ ;  /* 0x00000028100a7210 */ /* 0x001fe20007f5e0ff */
[----:B-1----:R-:W-:-:S04]  /*23b80*/  IMAD.X R4, R22, 0x1, R12, P1 ;  /* 0x0000000116047824 */ /* 0x002fc800008e060c */
        /* <DEDUP_REMOVED lines=11> */
[----:B------:R0:W-:Y:S04]  /*23c40*/  STL [R1+0x48ac], R10 ;  /* 0x0048ac0a01007387 */ /* 0x0001e80000100800 */
[----:B------:R1:W-:Y:S04]  /*23c50*/  STL [R1+0x48b8], R4 ;  /* 0x0048b80401007387 */ /* 0x0003e80000100800 */
[----:B------:R-:W-:Y:S01]  /*23c60*/  STL [R1+0x48b0], R11 ;  /* 0x0048b00b01007387 */ /* 0x000fe20000100800 */
[----:B0-----:R-:W-:-:S03]  /*23c70*/  IADD3 R10, P4, PT, R18, R40, RZ ;  /* 0x00000028120a7210 */ /* 0x001fc60007f9e0ff */
[----:B------:R-:W2:Y:S01]  /*23c80*/  LDL.LU R22, [R1+0x30] ;  /* 0x0000300001167983 */ /* 0x000ea20000300800 */
        /* <DEDUP_REMOVED lines=9> */
[C---:B----4-:R-:W-:Y:S01]  /*23d20*/  IMAD.X R10, R20.reuse, 0x1, R44, P1 ;  /* 0x00000001140a7824 */ /* 0x050fe200008e062c */
[----:B0-----:R-:W-:Y:S01]  /*23d30*/  IADD3 R4, P1, PT, R23, R36, RZ ;  /* 0x0000002417047210 */ /* 0x001fe20007f3e0ff */
[----:B-1----:R-:W-:-:S03]  /*23d40*/  IMAD.X R11, R20, 0x1, R46, P0 ;  /* 0x00000001140b7824 */ /* 0x002fc600000e062e */
[----:B------:R0:W-:Y:S04]  /*23d50*/  STL [R1+0x488c], R10 ;  /* 0x00488c0a01007387 */ /* 0x0001e80000100800 */
[----:B------:R1:W-:Y:S04]  /*23d60*/  STL [R1+0x4898], R4 ;  /* 0x0048980401007387 */ /* 0x0003e80000100800 */
[----:B------:R-:W-:Y:S01]  /*23d70*/  STL [R1+0x4890], R11 ;  /* 0x0048900b01007387 */ /* 0x000fe20000100800 */
[----:B0-----:R-:W-:-:S03]  /*23d80*/  IADD3 R10, P0, PT, R23, R40, RZ ;  /* 0x00000028170a7210 */ /* 0x001fc60007f1e0ff */
[----:B------:R-:W4:Y:S01]  /*23d90*/  LDL.LU R27, [R1+0x2c] ;  /* 0x00002c00011b7983 */ /* 0x000f220000300800 */
        /* <DEDUP_REMOVED lines=26> */
[C---:B-----5:R-:W-:Y:S01]  /*23f40*/  IMAD.X R10, R24.reuse, 0x1, R44, P5 ;  /* 0x00000001180a7824 */ /* 0x060fe200028e062c */
[----:B0-----:R-:W-:Y:S01]  /*23f50*/  IADD3 R4, P5, PT, R19, R36, RZ ;  /* 0x0000002413047210 */ /* 0x001fe20007fbe0ff */
[----:B-1----:R-:W-:-:S03]  /*23f60*/  IMAD.X R11, R24, 0x1, R46, P4 ;  /* 0x00000001180b7824 */ /* 0x002fc600020e062e */
        /* <DEDUP_REMOVED lines=18> */
[----:B------:R1:W-:Y:S01]  /*24090*/  STL [R1+0x4838], R4 ;  /* 0x0048380401007387 */ /* 0x0003e20000100800 */
[----:B0-----:R-:W-:-:S03]  /*240a0*/  IADD3 R10, P0, PT, R21, R40, RZ ;  /* 0x00000028150a7210 */ /* 0x001fc60007f1e0ff */
[----:B------:R-:W-:Y:S01]  /*240b0*/  STL [R1+0x4830], R11 ;  /* 0x0048300b01007387 */ /* 0x000fe20000100800 */
[----:B-1----:R-:W-:-:S03]  /*240c0*/  IMAD.X R4, R22, 0x1, R12, P5 ;  /* 0x0000000116047824 */ /* 0x002fc600028e060c */
[----:B------:R-:W2:Y:S04]  /*240d0*/  LDL.LU R24, [R1+0x20] ;  /* 0x0000200001187983 */ /* 0x000ea80000300800 */
        /* <DEDUP_REMOVED lines=12> */
[----:B------:R1:W-:Y:S01]  /*241a0*/  STL [R1+0x4818], R4 ;  /* 0x0048180401007387 */ /* 0x0003e20000100800 */
[----:B0-----:R-:W-:-:S03]  /*241b0*/  IADD3 R10, P2, PT, R2, R40, RZ ;  /* 0x00000028020a7210 */ /* 0x001fc60007f5e0ff */
[----:B------:R-:W-:Y:S01]  /*241c0*/  STL [R1+0x4810], R11 ;  /* 0x0048100b01007387 */ /* 0x000fe20000100800 */
[----:B-1----:R-:W-:-:S03]  /*241d0*/  IMAD.X R4, R27, 0x1, R12, P1 ;  /* 0x000000011b047824 */ /* 0x002fc600008e060c */
[----:B------:R-:W-:Y:S01]  /*241e0*/  STL [R1+0x4800], R10 ;  /* 0x0048000a01007387 */ /* 0x000fe20000100800 */
[----:B------:R-:W-:-:S03]  /*241f0*/  IADD3 R2, P1, PT, R3, R32, RZ ;  /* 0x0000002003027210 */ /* 0x000fc60007f3e0ff */
[----:B------:R-:W4:Y:S04]  /*24200*/  LDL.LU R22, [R1+0x1c] ;  /* 0x00001c0001167983 */ /* 0x000f280000300800 */
[----:B------:R0:W-:Y:S04]  /*24210*/  STL [R1+0x47fc], R4 ;  /* 0x0047fc0401007387 */ /* 0x0001e80000100800 */
[----:B------:R3:W-:Y:S01]  /*24220*/  STL [R1+0x4804], R2 ;  /* 0x0048040201007387 */ /* 0x0007e20000100800 */
[----:B0-----:R-:W-:Y:S01]  /*24230*/  IMAD.X R4, R27, 0x1, R13, P0 ;  /* 0x000000011b047824 */ /* 0x001fe200000e060d */
[----:B------:R-:W-:-:S04]  /*24240*/  IADD3 R10, P0, PT, R3, R34, RZ ;  /* 0x00000022030a7210 */ /* 0x000fc80007f1e0ff */
[----:B------:R0:W-:Y:S04]  /*24250*/  STL [R1+0x47e8], R4 ;  /* 0x0047e80401007387 */ /* 0x0001e80000100800 */
[----:B------:R1:W-:Y:S01]  /*24260*/  STL [R1+0x47f4], R10 ;  /* 0x0047f40a01007387 */ /* 0x0003e20000100800 */
[C---:B---3--:R-:W-:Y:S01]  /*24270*/  IMAD.X R2, R20.reuse, 0x1, R44, P5 ;  /* 0x0000000114027824 */ /* 0x048fe200028e062c */
[----:B0-----:R-:W-:Y:S01]  /*24280*/  IADD3 R4, P5, PT, R3, R36, RZ ;  /* 0x0000002403047210 */ /* 0x001fe20007fbe0ff */
[----:B-1----:R-:W-:-:S03]  /*24290*/  IMAD.X R10, R20, 0x1, R46, P4 ;  /* 0x00000001140a7824 */ /* 0x002fc600020e062e */
[----:B------:R0:W-:Y:S04]  /*242a0*/  STL [R1+0x47ec], R2 ;  /* 0x0047ec0201007387 */ /* 0x0001e80000100800 */
[----:B------:R1:W-:Y:S01]  /*242b0*/  STL [R1+0x47f8], R4 ;  /* 0x0047f80401007387 */ /* 0x0003e20000100800 */
[----:B0-----:R-:W-:-:S03]  /*242c0*/  IADD3 R2, P4, PT, R3, R40, RZ ;  /* 0x0000002803027210 */ /* 0x001fc60007f9e0ff */
[----:B------:R-:W-:Y:S01]  /*242d0*/  STL [R1+0x47f0], R10 ;  /* 0x0047f00a01007387 */ /* 0x000fe20000100800 */
[----:B-1----:R-:W-:-:S03]  /*242e0*/  IMAD.X R4, R20, 0x1, R12, P3 ;  /* 0x0000000114047824 */ /* 0x002fc600018e060c */
[----:B------:R0:W-:Y:S01]  /*242f0*/  STL [R1+0x47e0], R2 ;  /* 0x0047e00201007387 */ /* 0x0001e20000100800 */
[----:B------:R-:W-:-:S03]  /*24300*/  IADD3 R3, P3, PT, R5, R32, RZ ;  /* 0x0000002005037210 */ /* 0x000fc60007f7e0ff */
[----:B------:R1:W-:Y:S01]  /*24310*/  STL [R1+0x47dc], R4 ;  /* 0x0047dc0401007387 */ /* 0x0003e20000100800 */
[----:B0-----:R-:W-:-:S03]  /*24320*/  IMAD.X R2, R20, 0x1, R13, P2 ;  /* 0x0000000114027824 */ /* 0x001fc600010e060d */
[----:B------:R-:W3:Y:S01]  /*24330*/  LDL.LU R20, [R1+0x18] ;  /* 0x0000180001147983 */ /* 0x000ee20000300800 */
[----:B-1----:R-:W-:-:S03]  /*24340*/  IADD3 R4, P2, PT, R5, R34, RZ ;  /* 0x0000002205047210 */ /* 0x002fc60007f5e0ff */
        /* <DEDUP_REMOVED lines=8> */
[----:B------:R5:W-:Y:S01]  /*243d0*/  STL [R1+0x47d0], R4 ;  /* 0x0047d00401007387 */ /* 0x000be20000100800 */
[----:B0-----:R-:W-:Y:S01]  /*243e0*/  IADD3 R3, P0, PT, R5, R40, RZ ;  /* 0x0000002805037210 */ /* 0x001fe20007f1e0ff */
[----:B-1----:R-:W-:-:S04]  /*243f0*/  IMAD.X R2, R26, 0x1, R12, P5 ;  /* 0x000000011a027824 */ /* 0x002fc800028e060c */
[----:B------:R0:W-:Y:S01]  /*24400*/  STL [R1+0x47c0], R3 ;  /* 0x0047c00301007387 */ /* 0x0001e20000100800 */
[----:B-----5:R-:W-:-:S03]  /*24410*/  IADD3 R4, P5, PT, R6, R32, RZ ;  /* 0x0000002006047210 */ /* 0x020fc60007fbe0ff */
[----:B------:R1:W-:Y:S04]  /*24420*/  STL [R1+0x47bc], R2 ;  /* 0x0047bc0201007387 */ /* 0x0003e80000100800 */
[----:B------:R-:W-:Y:S04]  /*24430*/  STL [R1+0x47c4], R4 ;  /* 0x0047c40401007387 */ /* 0x000fe80000100800 */
[----:B------:R-:W5:Y:S01]  /*24440*/  LDL.LU R28, [R1+0x14] ;  /* 0x00001400011c7983 */ /* 0x000f620000300800 */
[----:B0-----:R-:W-:Y:S01]  /*24450*/  IMAD.X R3, R26, 0x1, R13, P4 ;  /* 0x000000011a037824 */ /* 0x001fe200020e060d */
[----:B-1----:R-:W-:-:S04]  /*24460*/  IADD3 R2, P4, PT, R6, R34, RZ ;  /* 0x0000002206027210 */ /* 0x002fc80007f9e0ff */
[----:B------:R2:W-:Y:S04]  /*24470*/  STL [R1+0x47a8], R3 ;  /* 0x0047a80301007387 */ /* 0x0005e80000100800 */
[----:B------:R0:W-:Y:S01]  /*24480*/  STL [R1+0x47b4], R2 ;  /* 0x0047b40201007387 */ /* 0x0001e20000100800 */
[----:B--2---:R-:W-:Y:S01]  /*24490*/  IMAD.X R3, R24, 0x1, R44, P3 ;  /* 0x0000000118037824 */ /* 0x004fe200018e062c */
[----:B0-----:R-:W-:Y:S01]  /*244a0*/  IADD3 R2, P3, PT, R6, R36, RZ ;  /* 0x0000002406027210 */ /* 0x001fe20007f7e0ff */
[----:B------:R-:W-:-:S03]  /*244b0*/  IMAD.X R4, R24, 0x1, R46, P2 ;  /* 0x0000000118047824 */ /* 0x000fc600010e062e */
[----:B------:R0:W-:Y:S04]  /*244c0*/  STL [R1+0x47ac], R3 ;  /* 0x0047ac0301007387 */ /* 0x0001e80000100800 */
[----:B------:R1:W-:Y:S04]  /*244d0*/  STL [R1+0x47b8], R2 ;  /* 0x0047b80201007387 */ /* 0x0003e80000100800 */
[----:B------:R2:W-:Y:S01]  /*244e0*/  STL [R1+0x47b0], R4 ;  /* 0x0047b00401007387 */ /* 0x0005e20000100800 */
[----:B0-----:R-:W-:-:S03]  /*244f0*/  IADD3 R3, P2, PT, R6, R40, RZ ;  /* 0x0000002806037210 */ /* 0x001fc60007f5e0ff */
[----:B------:R-:W5:Y:S01]  /*24500*/  LDL.LU R26, [R1+0xcc] ;  /* 0x0000cc00011a7983 */ /* 0x000f620000300800 */
[C---:B-1----:R-:W-:Y:S01]  /*24510*/  IMAD.X R2, R24.reuse, 0x1, R12, P1 ;  /* 0x0000000118027824 */ /* 0x042fe200008e060c */
[----:B--2---:R-:W-:Y:S02]  /*24520*/  IADD3 R4, P1, PT, R7, R32, RZ ;  /* 0x0000002007047210 */ /* 0x004fe40007f3e0ff */
[----:B------:R0:W-:Y:S04]  /*24530*/  STL [R1+0x47a0], R3 ;  /* 0x0047a00301007387 */ /* 0x0001e80000100800 */
[----:B------:R1:W-:Y:S04]  /*24540*/  STL [R1+0x479c], R2 ;  /* 0x00479c0201007387 */ /* 0x0003e80000100800 */
[----:B------:R4:W-:Y:S01]  /*24550*/  STL [R1+0x47a4], R4 ;  /* 0x0047a40401007387 */ /* 0x0009e20000100800 */
[----:B0-----:R-:W-:-:S03]  /*24560*/  IMAD.X R3, R24, 0x1, R13, P0 ;  /* 0x0000000118037824 */ /* 0x001fc600000e060d */
[----:B------:R-:W2:Y:S01]  /*24570*/  LDL.LU R24, [R1+0x10] ;  /* 0x0000100001187983 */ /* 0x000ea20000300800 */
[----:B-1----:R-:W-:-:S03]  /*24580*/  IADD3 R2, P0, PT, R7, R34, RZ ;  /* 0x0000002207027210 */ /* 0x002fc60007f1e0ff */
        /* <DEDUP_REMOVED lines=8> */
[----:B------:R0:W-:Y:S01]  /*24610*/  STL [R1+0x4790], R2 ;  /* 0x0047900201007387 */ /* 0x0001e20000100800 */
[----:B-1----:R-:W-:-:S03]  /*24620*/  IMAD.X R3, R22, 0x1, R12, P3 ;  /* 0x0000000116037824 */ /* 0x002fc600018e060c */
[----:B------:R-:W-:Y:S04]  /*24630*/  STL [R1+0x4780], R4 ;  /* 0x0047800401007387 */ /* 0x000fe80000100800 */
[----:B------:R-:W4:Y:S01]  /*24640*/  LDL.LU R31, [R1+0xd4] ;  /* 0x0000d400011f7983 */ /* 0x000f220000300800 */
[----:B0-----:R-:W-:-:S03]  /*24650*/  IADD3 R2, P3, PT, R8, R32, RZ ;  /* 0x0000002008027210 */ /* 0x001fc60007f7e0ff */
[----:B------:R0:W-:Y:S04]  /*24660*/  STL [R1+0x477c], R3 ;  /* 0x00477c0301007387 */ /* 0x0001e80000100800 */
[----:B------:R1:W-:Y:S01]  /*24670*/  STL [R1+0x4784], R2 ;  /* 0x0047840201007387 */ /* 0x0003e20000100800 */
[----:B0-----:R-:W-:-:S03]  /*24680*/  IMAD.X R3, R22, 0x1, R13, P2 ;  /* 0x0000000116037824 */ /* 0x001fc600010e060d */
[----:B------:R-:W4:Y:S01]  /*24690*/  LDL.LU R22, [R1+0xc] ;  /* 0x00000c0001167983 */ /* 0x000f220000300800 */
[----:B-1----:R-:W-:-:S03]  /*246a0*/  IADD3 R2, P2, PT, R8, R34, RZ ;  /* 0x0000002208027210 */ /* 0x002fc60007f5e0ff */
[----:B------:R3:W-:Y:S04]  /*246b0*/  STL [R1+0x4768], R3 ;  /* 0x0047680301007387 */ /* 0x0007e80000100800 */
[----:B------:R0:W-:Y:S01]  /*246c0*/  STL [R1+0x4774], R2 ;  /* 0x0047740201007387 */ /* 0x0001e20000100800 */
[----:B---3--:R-:W-:Y:S01]  /*246d0*/  IMAD.X R3, R20, 0x1, R44, P1 ;  /* 0x0000000114037824 */ /* 0x008fe200008e062c */
[----:B0-----:R-:W-:Y:S01]  /*246e0*/  IADD3 R2, P1, PT, R8, R36, RZ ;  /* 0x0000002408027210 */ /* 0x001fe20007f3e0ff */
[----:B------:R-:W-:-:S03]  /*246f0*/  IMAD.X R4, R20, 0x1, R46, P0 ;  /* 0x0000000114047824 */ /* 0x000fc600000e062e */
[----:B------:R0:W-:Y:S04]  /*24700*/  STL [R1+0x476c], R3 ;  /* 0x00476c0301007387 */ /* 0x0001e80000100800 */
[----:B------:R1:W-:Y:S04]  /*24710*/  STL [R1+0x4778], R2 ;  /* 0x0047780201007387 */ /* 0x0003e80000100800 */
[----:B------:R-:W-:Y:S01]  /*24720*/  STL [R1+0x4770], R4 ;  /* 0x0047700401007387 */ /* 0x000fe20000100800 */
[----:B0-----:R-:W-:-:S03]  /*24730*/  IADD3 R3, P0, PT, R8, R40, RZ ;  /* 0x0000002808037210 */ /* 0x001fc60007f1e0ff */
[----:B------:R-:W3:Y:S01]  /*24740*/  LDL.LU R30, [R1+0xd8] ;  /* 0x0000d800011e7983 */ /* 0x000ee20000300800 */
[----:B-1----:R-:W-:-:S03]  /*24750*/  IMAD.X R2, R20, 0x1, R12, P5 ;  /* 0x0000000114027824 */ /* 0x002fc600028e060c */
[----:B------:R0:W-:Y:S04]  /*24760*/  STL [R1+0x4760], R3 ;  /* 0x0047600301007387 */ /* 0x0001e80000100800 */
[----:B------:R1:W-:Y:S04]  /*24770*/  STL [R1+0x475c], R2 ;  /* 0x00475c0201007387 */ /* 0x0003e80000100800 */
[----:B------:R-:W3:Y:S01]  /*24780*/  LDL.LU R27, [R1+0x8] ;  /* 0x00000800011b7983 */ /* 0x000ee20000300800 */
[----:B0-----:R-:W-:Y:S01]  /*24790*/  IADD3 R3, P5, PT, R9, R32, RZ ;  /* 0x0000002009037210 */ /* 0x001fe20007fbe0ff */
[----:B-1----:R-:W-:-:S04]  /*247a0*/  IMAD.X R2, R20, 0x1, R13, P4 ;  /* 0x0000000114027824 */ /* 0x002fc800020e060d */
[----:B------:R0:W-:Y:S04]  /*247b0*/  STL [R1+0x4764], R3 ;  /* 0x0047640301007387 */ /* 0x0001e80000100800 */
[----:B------:R5:W-:Y:S01]  /*247c0*/  STL [R1+0x4748], R2 ;  /* 0x0047480201007387 */ /* 0x000be20000100800 */
[----:B0-----:R-:W-:-:S05]  /*247d0*/  IADD3 R3, P4, PT, R9, R34, RZ ;  /* 0x0000002209037210 */ /* 0x001fca0007f9e0ff */
[----:B------:R0:W-:Y:S01]  /*247e0*/  STL [R1+0x4754], R3 ;  /* 0x0047540301007387 */ /* 0x0001e20000100800 */
[----:B-----5:R-:W-:Y:S01]  /*247f0*/  IMAD.X R2, R28, 0x1, R44, P3 ;  /* 0x000000011c027824 */ /* 0x020fe200018e062c */
[----:B------:R-:W-:-:S04]  /*24800*/  IADD3 R4, P3, PT, R9, R36, RZ ;  /* 0x0000002409047210 */ /* 0x000fc80007f7e0ff */
[----:B------:R1:W-:Y:S04]  /*24810*/  STL [R1+0x474c], R2 ;  /* 0x00474c0201007387 */ /* 0x0003e80000100800 */
[----:B------:R-:W-:Y:S04]  /*24820*/  STL [R1+0x4758], R4 ;  /* 0x0047580401007387 */ /* 0x000fe80000100800 */
[----:B------:R-:W5:Y:S01]  /*24830*/  LDL.LU R29, [R1+0xec] ;  /* 0x0000ec00011d7983 */ /* 0x000f620000300800 */
[----:B0-----:R-:W-:Y:S01]  /*24840*/  IMAD.X R3, R28, 0x1, R46, P2 ;  /* 0x000000011c037824 */ /* 0x001fe200010e062e */
[----:B-1----:R-:W-:-:S04]  /*24850*/  IADD3 R2, P2, PT, R9, R40, RZ ;  /* 0x0000002809027210 */ /* 0x002fc80007f5e0ff */
[----:B------:R0:W-:Y:S04]  /*24860*/  STL [R1+0x4750], R3 ;  /* 0x0047500301007387 */ /* 0x0001e80000100800 */
[----:B------:R1:W-:Y:S04]  /*24870*/  STL [R1+0x4740], R2 ;  /* 0x0047400201007387 */ /* 0x0003e80000100800 */
[----:B------:R-:W5:Y:S01]  /*24880*/  LDL.LU R20, [R1+0x4] ;  /* 0x0000040001147983 */ /* 0x000f620000300800 */
[----:B0-----:R-:W-:-:S05]  /*24890*/  IMAD.X R3, R28, 0x1, R12, P1 ;  /* 0x000000011c037824 */ /* 0x001fca00008e060c */
[----:B------:R0:W-:Y:S01]  /*248a0*/  STL [R1+0x473c], R3 ;  /* 0x00473c0301007387 */ /* 0x0001e20000100800 */
[----:B-1----:R-:W-:Y:S01]  /*248b0*/  IADD3 R2, P1, PT, R26, R32, RZ ;  /* 0x000000201a027210 */ /* 0x002fe20007f3e0ff */
[----:B0-----:R-:W-:-:S04]  /*248c0*/  IMAD.X R3, R28, 0x1, R13, P0 ;  /* 0x000000011c037824 */ /* 0x001fc800000e060d */
[----:B------:R0:W-:Y:S04]  /*248d0*/  STL [R1+0x4744], R2 ;  /* 0x0047440201007387 */ /* 0x0001e80000100800 */
[----:B------:R1:W-:Y:S01]  /*248e0*/  STL [R1+0x471c], R3 ;  /* 0x00471c0301007387 */ /* 0x0003e20000100800 */
[----:B0-----:R-:W-:Y:S01]  /*248f0*/  IADD3 R2, P0, PT, R26, R34, RZ ;  /* 0x000000221a027210 */ /* 0x001fe20007f1e0ff */
[----:B--2---:R-:W-:Y:S01]  /*24900*/  IMAD.X R4, R24, 0x1, R44, P5 ;  /* 0x0000000118047824 */ /* 0x004fe200028e062c */
[----:B-1----:R-:W-:-:S03]  /*24910*/  IADD3 R3, P5, PT, R26, R36, RZ ;  /* 0x000000241a037210 */ /* 0x002fc60007fbe0ff */
[----:B------:R0:W-:Y:S04]  /*24920*/  STL [R1+0x472c], R2 ;  /* 0x00472c0201007387 */ /* 0x0001e80000100800 */
[----:B------:R-:W-:Y:S04]  /*24930*/  STL [R1+0x4720], R4 ;  /* 0x0047200401007387 */ /* 0x000fe80000100800 */
[----:B------:R-:W2:Y:S01]  /*24940*/  LDL.LU R28, [R1+0xf0] ;  /* 0x0000f000011c7983 */ /* 0x000ea20000300800 */
[----:B0-----:R-:W-:-:S03]  /*24950*/  IMAD.X R2, R24, 0x1, R46, P4 ;  /* 0x0000000118027824 */ /* 0x001fc600020e062e */
[----:B------:R0:W-:Y:S04]  /*24960*/  STL [R1+0x4730], R3 ;  /* 0x0047300301007387 */ /* 0x0001e80000100800 */
[----:B------:R1:W-:Y:S01]  /*24970*/  STL [R1+0x4724], R2 ;  /* 0x0047240201007387 */ /* 0x0003e20000100800 */
[----:B0-----:R-:W-:-:S03]  /*24980*/  IADD3 R3, P4, PT, R26, R40, RZ ;  /* 0x000000281a037210 */ /* 0x001fc60007f9e0ff */
[----:B------:R-:W2:Y:S01]  /*24990*/  LDL.LU R26, [R1] ;  /* 0x00000000011a7983 */ /* 0x000ea20000300800 */
[----:B-1----:R-:W-:-:S03]  /*249a0*/  IMAD.X R2, R24, 0x1, R12, P3 ;  /* 0x0000000118027824 */ /* 0x002fc600018e060c */
[----:B------:R-:W-:Y:S04]  /*249b0*/  STL [R1+0x4734], R3 ;  /* 0x0047340301007387 */ /* 0x000fe80000100800 */
[----:B------:R0:W-:Y:S02]  /*249c0*/  STL [R1+0x4728], R2 ;  /* 0x0047280201007387 */ /* 0x0001e40000100800 */
[----:B0-----:R-:W-:Y:S01]  /*249d0*/  IMAD.X R2, R24, 0x1, R13, P2 ;  /* 0x0000000118027824 */ /* 0x001fe200010e060d */
[C---:B----4-:R-:W-:Y:S02]  /*249e0*/  IADD3 R3, P3, PT, R31.reuse, R32, RZ ;  /* 0x000000201f037210 */ /* 0x050fe40007f7e0ff */
[----:B------:R-:W-:-:S03]  /*249f0*/  IADD3 R4, P2, PT, R31, R34, RZ ;  /* 0x000000221f047210 */ /* 0x000fc60007f5e0ff */
[----:B------:R0:W-:Y:S04]  /*24a00*/  STL [R1+0x4738], R3 ;  /* 0x0047380301007387 */ /* 0x0001e80000100800 */
[----:B------:R1:W-:Y:S04]  /*24a10*/  STL [R1+0x46fc], R2 ;  /* 0x0046fc0201007387 */ /* 0x0003e80000100800 */
[----:B------:R4:W-:Y:S01]  /*24a20*/  STL [R1+0x470c], R4 ;  /* 0x00470c0401007387 */ /* 0x0009e20000100800 */
[----:B0-----:R-:W-:-:S03]  /*24a30*/  IMAD.X R3, R22, 0x1, R44, P1 ;  /* 0x0000000116037824 */ /* 0x001fc600008e062c */
[----:B------:R-:W2:Y:S01]  /*24a40*/  LDL.LU R24, [R1+0xf8] ;  /* 0x0000f80001187983 */ /* 0x000ea20000300800 */
[----:B-1----:R-:W-:-:S03]  /*24a50*/  IADD3 R2, P1, PT, R31, R36, RZ ;  /* 0x000000241f027210 */ /* 0x002fc60007f3e0ff */
[----:B------:R0:W-:Y:S01]  /*24a60*/  STL [R1+0x4700], R3 ;  /* 0x0047000301007387 */ /* 0x0001e20000100800 */
[----:B----4-:R-:W-:-:S03]  /*24a70*/  IMAD.X R4, R22, 0x1, R12, P5 ;  /* 0x0000000116047824 */ /* 0x010fc600028e060c */
[----:B------:R1:W-:Y:S01]  /*24a80*/  STL [R1+0x4710], R2 ;  /* 0x0047100201007387 */ /* 0x0003e20000100800 */
[----:B0-----:R-:W-:Y:S01]  /*24a90*/  IMAD.X R3, R22, 0x1, R46, P0 ;  /* 0x0000000116037824 */ /* 0x001fe200000e062e */
[----:B-1----:R-:W-:-:S04]  /*24aa0*/  IADD3 R2, P0, PT, R31, R40, RZ ;  /* 0x000000281f027210 */ /* 0x002fc80007f1e0ff */
[----:B------:R-:W-:Y:S04]  /*24ab0*/  STL [R1+0x4704], R3 ;  /* 0x0047040301007387 */ /* 0x000fe80000100800 */
[----:B------:R0:W-:Y:S04]  /*24ac0*/  STL [R1+0x4714], R2 ;  /* 0x0047140201007387 */ /* 0x0001e80000100800 */
[----:B------:R1:W-:Y:S01]  /*24ad0*/  STL [R1+0x4708], R4 ;  /* 0x0047080401007387 */ /* 0x0003e20000100800 */
[----:B0-----:R-:W-:Y:S01]  /*24ae0*/  IMAD.X R2, R22, 0x1, R13, P4 ;  /* 0x0000000116027824 */ /* 0x001fe200020e060d */
[----:B---3--:R-:W-:-:S02]  /*24af0*/  IADD3 R3, P5, PT, R30, R32, RZ ;  /* 0x000000201e037210 */ /* 0x008fc40007fbe0ff */
[----:B-1----:R-:W-:-:S03]  /*24b00*/  IADD3 R4, P4, PT, R30, R34, RZ ;  /* 0x000000221e047210 */ /* 0x002fc60007f9e0ff */
[----:B------:R0:W-:Y:S04]  /*24b10*/  STL [R1+0x4718], R3 ;  /* 0x0047180301007387 */ /* 0x0001e80000100800 */
[----:B------:R1:W-:Y:S04]  /*24b20*/  STL [R1+0x46dc], R2 ;  /* 0x0046dc0201007387 */ /* 0x0003e80000100800 */
[----:B------:R3:W-:Y:S01]  /*24b30*/  STL [R1+0x46ec], R4 ;  /* 0x0046ec0401007387 */ /* 0x0007e20000100800 */
[----:B0-----:R-:W-:-:S03]  /*24b40*/  IMAD.X R3, R27, 0x1, R44, P3 ;  /* 0x000000011b037824 */ /* 0x001fc600018e062c */
[----:B------:R-:W4:Y:S01]  /*24b50*/  LDL.LU R22, [R1+0xfc] ;  /* 0x0000fc0001167983 */ /* 0x000f220000300800 */
[----:B-1----:R-:W-:-:S03]  /*24b60*/  IADD3 R2, P3, PT, R30, R36, RZ ;  /* 0x000000241e027210 */ /* 0x002fc60007f7e0ff */
[----:B------:R0:W-:Y:S01]  /*24b70*/  STL [R1+0x46e0], R3 ;  /* 0x0046e00301007387 */ /* 0x0001e20000100800 */
[----:B---3--:R-:W-:-:S03]  /*24b80*/  IMAD.X R4, R27, 0x1, R12, P1 ;  /* 0x000000011b047824 */ /* 0x008fc600008e060c */
[----:B------:R1:W-:Y:S01]  /*24b90*/  STL [R1+0x46f0], R2 ;  /* 0x0046f00201007387 */ /* 0x0003e20000100800 */
[----:B0-----:R-:W-:Y:S01]  /*24ba0*/  IMAD.X R3, R27, 0x1, R46, P2 ;  /* 0x000000011b037824 */ /* 0x001fe200010e062e */
[----:B-1----:R-:W-:-:S04]  /*24bb0*/  IADD3 R2, P2, PT, R30, R40, RZ ;  /* 0x000000281e027210 */ /* 0x002fc80007f5e0ff */
[----:B------:R-:W-:Y:S04]  /*24bc0*/  STL [R1+0x46e4], R3 ;  /* 0x0046e40301007387 */ /* 0x000fe80000100800 */
[----:B------:R0:W-:Y:S04]  /*24bd0*/  STL [R1+0x46f4], R2 ;  /* 0x0046f40201007387 */ /* 0x0001e80000100800 */
[----:B------:R1:W-:Y:S01]  /*24be0*/  STL [R1+0x46e8], R4 ;  /* 0x0046e80401007387 */ /* 0x0003e20000100800 */
[----:B0-----:R-:W-:Y:S01]  /*24bf0*/  IMAD.X R2, R27, 0x1, R13, P0 ;  /* 0x000000011b027824 */ /* 0x001fe200000e060d */
[----:B-----5:R-:W-:-:S02]  /*24c00*/  IADD3 R3, P1, PT, R29, R32, RZ ;  /* 0x000000201d037210 */ /* 0x020fc40007f3e0ff */
[----:B-1----:R-:W-:-:S03]  /*24c10*/  IADD3 R4, P0, PT, R29, R34, RZ ;  /* 0x000000221d047210 */ /* 0x002fc60007f1e0ff */
[----:B------:R0:W-:Y:S04]  /*24c20*/  STL [R1+0x46f8], R3 ;  /* 0x0046f80301007387 */ /* 0x0001e80000100800 */
[----:B------:R1:W-:Y:S04]  /*24c30*/  STL [R1+0x46bc], R2 ;  /* 0x0046bc0201007387 */ /* 0x0003e80000100800 */
[----:B------:R3:W-:Y:S04]  /*24c40*/  STL [R1+0x46cc], R4 ;  /* 0x0046cc0401007387 */ /* 0x0007e80000100800 */
[----:B------:R-:W5:Y:S01]  /*24c50*/  LDL.LU R27, [R1+0x108] ;  /* 0x00010800011b7983 */ /* 0x000f620000300800 */
[----:B0-----:R-:W-:Y:S01]  /*24c60*/  IMAD.X R3, R20, 0x1, R44, P5 ;  /* 0x0000000114037824 */ /* 0x001fe200028e062c */
[----:B-1----:R-:W-:-:S04]  /*24c70*/  IADD3 R2, P5, PT, R29, R36, RZ ;  /* 0x000000241d027210 */ /* 0x002fc80007fbe0ff */
        /* <DEDUP_REMOVED lines=9> */
[----:B--2---:R-:W-:-:S02]  /*24d10*/  IADD3 R3, P3, PT, R28, R32, RZ ;  /* 0x000000201c037210 */ /* 0x004fc40007f7e0ff */
[----:B-1----:R-:W-:-:S03]  /*24d20*/  IADD3 R4, P2, PT, R28, R34, RZ ;  /* 0x000000221c047210 */ /* 0x002fc60007f5e0ff */
[----:B------:R0:W-:Y:S04]  /*24d30*/  STL [R1+0x46d8], R3 ;  /* 0x0046d80301007387 */ /* 0x0001e80000100800 */
[----:B------:R1:W-:Y:S04]  /*24d40*/  STL [R1+0x469c], R2 ;  /* 0x00469c0201007387 */ /* 0x0003e80000100800 */
[----:B------:R2:W-:Y:S01]  /*24d50*/  STL [R1+0x46ac], R4 ;  /* 0x0046ac0401007387 */ /* 0x0005e20000100800 */
[----:B0-----:R-:W-:-:S03]  /*24d60*/  IMAD.X R3, R26, 0x1, R44, P1 ;  /* 0x000000011a037824 */ /* 0x001fc600008e062c */
[----:B------:R-:W3:Y:S01]  /*24d70*/  LDL.LU R20, [R1+0x10c] ;  /* 0x00010c0001147983 */ /* 0x000ee20000300800 */
[----:B-1----:R-:W-:-:S03]  /*24d80*/  IADD3 R2, P1, PT, R28, R36, RZ ;  /* 0x000000241c027210 */ /* 0x002fc60007f3e0ff */
[----:B------:R0:W-:Y:S01]  /*24d90*/  STL [R1+0x46a0], R3 ;  /* 0x0046a00301007387 */ /* 0x0001e20000100800 */
[----:B--2---:R-:W-:-:S03]  /*24da0*/  IMAD.X R4, R26, 0x1, R12, P5 ;  /* 0x000000011a047824 */ /* 0x004fc600028e060c */
[----:B------:R1:W-:Y:S01]  /*24db0*/  STL [R1+0x46b0], R2 ;  /* 0x0046b00201007387 */ /* 0x0003e20000100800 */
[----:B0-----:R-:W-:Y:S01]  /*24dc0*/  IMAD.X R3, R26, 0x1, R46, P0 ;  /* 0x000000011a037824 */ /* 0x001fe200000e062e */
[----:B-1----:R-:W-:-:S04]  /*24dd0*/  IADD3 R2, P0, PT, R28, R40, RZ ;  /* 0x000000281c027210 */ /* 0x002fc80007f1e0ff */
[----:B------:R-:W-:Y:S01]  /*24de0*/  STL [R1+0x46a4], R3 ;  /* 0x0046a40301007387 */ /* 0x000fe20000100800 */
[----:B------:R-:W-:-:S03]  /*24df0*/  SHF.R.S32.HI R61, RZ, 0x1f, R61 ;  /* 0x0000001fff3d7819 */ /* 0x000fc6000001143d */
[----:B------:R0:W-:Y:S04]  /*24e00*/  STL [R1+0x46b4], R2 ;  /* 0x0046b40201007387 */ /* 0x0001e80000100800 */
[----:B------:R1:W-:Y:S01]  /*24e10*/  STL [R1+0x46a8], R4 ;  /* 0x0046a80401007387 */ /* 0x0003e20000100800 */
[----:B0-----:R-:W-:Y:S01]  /*24e20*/  IMAD.X R2, R26, 0x1, R13, P4 ;  /* 0x000000011a027824 */ /* 0x001fe200020e060d */
[C---:B------:R-:W-:Y:S02]  /*24e30*/  IADD3 R3, P5, PT, R24.reuse, R32, RZ ;  /* 0x0000002018037210 */ /* 0x040fe40007fbe0ff */
        /* <DEDUP_REMOVED lines=17> */
[C---:B----4-:R-:W-:Y:S02]  /*24f50*/  IADD3 R3, P1, PT, R22.reuse, R32, RZ ;  /* 0x0000002016037210 */ /* 0x050fe40007f3e0ff */
        /* <DEDUP_REMOVED lines=8> */
[----:B--2---:R-:W-:-:S03]  /*24fe0*/  IMAD.X R4, R60, 0x1, R12, P3 ;  /* 0x000000013c047824 */ /* 0x004fc600018e060c */
        /* <DEDUP_REMOVED lines=13> */
[----:B------:R-:W-:-:S05]  /*250c0*/  SHF.R.S32.HI R59, RZ, 0x1f, R59 ;  /* 0x0000001fff3b7819 */ /* 0x000fca000001143b */
[----:B0-----:R-:W-:Y:S01]  /*250d0*/  IMAD.X R3, R59, 0x1, R44, P1 ;  /* 0x000000013b037824 */ /* 0x001fe200008e062c */
[----:B-1----:R-:W-:-:S04]  /*250e0*/  IADD3 R2, P1, PT, R27, R36, RZ ;  /* 0x000000241b027210 */ /* 0x002fc80007f3e0ff */
[----:B------:R0:W-:Y:S04]  /*250f0*/  STL [R1+0x4640], R3 ;  /* 0x0046400301007387 */ /* 0x0001e80000100800 */
[----:B------:R1:W-:Y:S01]  /*25100*/  STL [R1+0x4650], R2 ;  /* 0x0046500201007387 */ /* 0x0003e20000100800 */
[C---:B--2---:R-:W-:Y:S02]  /*25110*/  IMAD.X R4, R59.reuse, 0x1, R12, P5 ;  /* 0x000000013b047824 */ /* 0x044fe400028e060c */
        /* <DEDUP_REMOVED lines=9> */
[----:B------:R1:W-:Y:S01]  /*251b0*/  STL [R1+0x461c], R2 ;  /* 0x00461c0201007387 */ /* 0x0003e20000100800 */
[----:B0-----:R-:W-:-:S03]  /*251c0*/  IMAD.X R3, R49, 0x1, R44, P3 ;  /* 0x0000000131037824 */ /* 0x001fc600018e062c */
[----:B------:R0:W-:Y:S01]  /*251d0*/  STL [R1+0x462c], R4 ;  /* 0x00462c0401007387 */ /* 0x0001e20000100800 */
[----:B-1----:R-:W-:-:S03]  /*251e0*/  IADD3 R2, P3, PT, R20, R36, RZ ;  /* 0x0000002414027210 */ /* 0x002fc60007f7e0ff */
[----:B------:R-:W2:Y:S04]  /*251f0*/  LDL.LU R27, [R1+0x128] ;  /* 0x00012800011b7983 */ /* 0x000ea80000300800 */
[----:B------:R1:W-:Y:S04]  /*25200*/  STL [R1+0x4620], R3 ;  /* 0x0046200301007387 */ /* 0x0003e80000100800 */
[----:B------:R3:W-:Y:S01]  /*25210*/  STL [R1+0x4630], R2 ;  /* 0x0046300201007387 */ /* 0x0007e20000100800 */
[C---:B0-----:R-:W-:Y:S02]  /*25220*/  IMAD.X R4, R49.reuse, 0x1, R12, P1 ;  /* 0x0000000131047824 */ /* 0x041fe400008e060c */
[----:B-1----:R-:W-:Y:S01]  /*25230*/  IMAD.X R3, R49, 0x1, R46, P2 ;  /* 0x0000000131037824 */ /* 0x002fe200010e062e */
[----:B---3--:R-:W-:-:S04]  /*25240*/  IADD3 R2, P2, PT, R20, R40, RZ ;  /* 0x0000002814027210 */ /* 0x008fc80007f5e0ff */
[----:B------:R0:W-:Y:S04]  /*25250*/  STL [R1+0x4624], R3 ;  /* 0x0046240301007387 */ /* 0x0001e80000100800 */
[----:B------:R1:W-:Y:S04]  /*25260*/  STL [R1+0x4634], R2 ;  /* 0x0046340201007387 */ /* 0x0003e80000100800 */
[----:B------:R3:W-:Y:S01]  /*25270*/  STL [R1+0x4628], R4 ;  /* 0x0046280401007387 */ /* 0x0007e20000100800 */
[C---:B0-----:R-:W-:Y:S01]  /*25280*/  IADD3 R3, P1, PT, R26.reuse, R32, RZ ;  /* 0x000000201a037210 */ /* 0x041fe20007f3e0ff */
[----:B-1----:R-:W-:Y:S01]  /*25290*/  IMAD.X R2, R49, 0x1, R13, P0 ;  /* 0x0000000131027824 */ /* 0x002fe200000e060d */
[----:B---3--:R-:W-:-:S03]  /*252a0*/  IADD3 R4, P0, PT, R26, R34, RZ ;  /* 0x000000221a047210 */ /* 0x008fc60007f1e0ff */
[----:B------:R0:W-:Y:S04]  /*252b0*/  STL [R1+0x4638], R3 ;  /* 0x0046380301007387 */ /* 0x0001e80000100800 */
[----:B------:R1:W-:Y:S01]  /*252c0*/  STL [R1+0x45fc], R2 ;  /* 0x0045fc0201007387 */ /* 0x0003e20000100800 */
[----:B0-----:R-:W-:-:S03]  /*252d0*/  IMAD.X R3, R50, 0x1, R44, P5 ;  /* 0x0000000132037824 */ /* 0x001fc600028e062c */
[----:B------:R0:W-:Y:S01]  /*252e0*/  STL [R1+0x460c], R4 ;  /* 0x00460c0401007387 */ /* 0x0001e20000100800 */
[----:B-1----:R-:W-:-:S03]  /*252f0*/  IADD3 R2, P5, PT, R26, R36, RZ ;  /* 0x000000241a027210 */ /* 0x002fc60007fbe0ff */
[----:B------:R-:W3:Y:S04]  /*25300*/  LDL.LU R20, [R1+0x130] ;  /* 0x0001300001147983 */ /* 0x000ee80000300800 */
[----:B------:R1:W-:Y:S04]  /*25310*/  STL [R1+0x4600], R3 ;  /* 0x0046000301007387 */ /* 0x0003e80000100800 */
[----:B------:R1:W-:Y:S01]  /*25320*/  STL [R1+0x4610], R2 ;  /* 0x0046100201007387 */ /* 0x0003e20000100800 */
[C---:B0-----:R-:W-:Y:S02]  /*25330*/  IMAD.X R4, R50.reuse, 0x1, R12, P3 ;  /* 0x0000000132047824 */ /* 0x041fe400018e060c */
[----:B-1----:R-:W-:Y:S01]  /*25340*/  IMAD.X R3, R50, 0x1, R46, P4 ;  /* 0x0000000132037824 */ /* 0x002fe200020e062e */
[----:B------:R-:W-:-:S04]  /*25350*/  IADD3 R2, P4, PT, R26, R40, RZ ;  /* 0x000000281a027210 */ /* 0x000fc80007f9e0ff */
        /* <DEDUP_REMOVED lines=8> */
[----:B------:R1:W-:Y:S01]  /*253e0*/  STL [R1+0x45dc], R2 ;  /* 0x0045dc0201007387 */ /* 0x0003e20000100800 */
[----:B0-----:R-:W-:-:S03]  /*253f0*/  IMAD.X R3, R51, 0x1, R44, P1 ;  /* 0x0000000133037824 */ /* 0x001fc600008e062c */
[----:B------:R0:W-:Y:S01]  /*25400*/  STL [R1+0x45ec], R4 ;  /* 0x0045ec0401007387 */ /* 0x0001e20000100800 */
[----:B-1----:R-:W-:-:S03]  /*25410*/  IADD3 R2, P1, PT, R24, R36, RZ ;  /* 0x0000002418027210 */ /* 0x002fc60007f3e0ff */
[----:B------:R-:W4:Y:S04]  /*25420*/  LDL.LU R26, [R1+0x134] ;  /* 0x00013400011a7983 */ /* 0x000f280000300800 */
[----:B------:R1:W-:Y:S01]  /*25430*/  STL [R1+0x45e0], R3 ;  /* 0x0045e00301007387 */ /* 0x0003e20000100800 */
[----:B0-----:R-:W-:-:S03]  /*25440*/  IMAD.X R4, R51, 0x1, R12, P5 ;  /* 0x0000000133047824 */ /* 0x001fc600028e060c */
[----:B------:R0:W-:Y:S01]  /*25450*/  STL [R1+0x45f0], R2 ;  /* 0x0045f00201007387 */ /* 0x0001e20000100800 */
[----:B-1----:R-:W-:Y:S01]  /*25460*/  IMAD.X R3, R51, 0x1, R46, P0 ;  /* 0x0000000133037824 */ /* 0x002fe200000e062e */
[----:B0-----:R-:W-:-:S04]  /*25470*/  IADD3 R2, P0, PT, R24, R40, RZ ;  /* 0x0000002818027210 */ /* 0x001fc80007f1e0ff */
        /* <DEDUP_REMOVED lines=9> */
[----:B------:R-:W4:Y:S01]  /*25510*/  LDL.LU R24, [R1+0x138] ;  /* 0x0001380001187983 */ /* 0x000f220000300800 */
[----:B------:R-:W-:-:S05]  /*25520*/  SHF.R.S32.HI R52, RZ, 0x1f, R52 ;  /* 0x0000001fff347819 */ /* 0x000fca0000011434 */
[----:B0-----:R-:W-:Y:S01]  /*25530*/  IMAD.X R3, R52, 0x1, R44, P3 ;  /* 0x0000000134037824 */ /* 0x001fe200018e062c */
[----:B-1----:R-:W-:Y:S01]  /*25540*/  IADD3 R2, P3, PT, R22, R36, RZ ;  /* 0x0000002416027210 */ /* 0x002fe20007f7e0ff */
[----:B-----5:R-:W-:-:S03]  /*25550*/  IMAD.X R4, R52, 0x1, R46, P2 ;  /* 0x0000000134047824 */ /* 0x020fc600010e062e */
[----:B------:R0:W-:Y:S01]  /*25560*/  STL [R1+0x45c0], R3 ;  /* 0x0045c00301007387 */ /* 0x0001e20000100800 */
[----:B------:R-:W-:-:S03]  /*25570*/  SHF.R.S32.HI R53, RZ, 0x1f, R53 ;  /* 0x0000001fff357819 */ /* 0x000fc60000011435 */
[----:B------:R1:W-:Y:S04]  /*25580*/  STL [R1+0x45d0], R2 ;  /* 0x0045d00201007387 */ /* 0x0003e80000100800 */
[----:B------:R-:W-:Y:S01]  /*25590*/  STL [R1+0x45c4], R4 ;  /* 0x0045c40401007387 */ /* 0x000fe20000100800 */
[----:B0-----:R-:W-:Y:S01]  /*255a0*/  IADD3 R3, P2, PT, R22, R40, RZ ;  /* 0x0000002816037210 */ /* 0x001fe20007f5e0ff */
[----:B-1----:R-:W-:-:S04]  /*255b0*/  IMAD.X R2, R52, 0x1, R12, P1 ;  /* 0x0000000134027824 */ /* 0x002fc800008e060c */
[----:B------:R0:W-:Y:S04]  /*255c0*/  STL [R1+0x45d4], R3 ;  /* 0x0045d40301007387 */ /* 0x0001e80000100800 */
[----:B------:R1:W-:Y:S01]  /*255d0*/  STL [R1+0x45c8], R2 ;  /* 0x0045c80201007387 */ /* 0x0003e20000100800 */
[----:B0-----:R-:W-:Y:S01]  /*255e0*/  IMAD.X R3, R52, 0x1, R13, P0 ;  /* 0x0000000134037824 */ /* 0x001fe200000e060d */
[C---:B--2---:R-:W-:Y:S02]  /*255f0*/  IADD3 R4, P1, PT, R27.reuse, R32, RZ ;  /* 0x000000201b047210 */ /* 0x044fe40007f3e0ff */
[----:B-1----:R-:W-:-:S03]  /*25600*/  IADD3 R2, P0, PT, R27, R34, RZ ;  /* 0x000000221b027210 */ /* 0x002fc60007f1e0ff */
[----:B------:R0:W-:Y:S04]  /*25610*/  STL [R1+0x45d8], R4 ;  /* 0x0045d80401007387 */ /* 0x0001e80000100800 */
[----:B------:R1:W-:Y:S01]  /*25620*/  STL [R1+0x459c], R3 ;  /* 0x00459c0301007387 */ /* 0x0003e20000100800 */
[----:B0-----:R-:W-:-:S03]  /*25630*/  IMAD.X R4, R53, 0x1, R44, P5 ;  /* 0x0000000135047824 */ /* 0x001fc600028e062c */
[----:B------:R0:W-:Y:S01]  /*25640*/  STL [R1+0x45ac], R2 ;  /* 0x0045ac0201007387 */ /* 0x0001e20000100800 */
[----:B-1----:R-:W-:-:S03]  /*25650*/  IADD3 R3, P5, PT, R27, R36, RZ ;  /* 0x000000241b037210 */ /* 0x002fc60007fbe0ff */
[----:B------:R1:W-:Y:S04]  /*25660*/  STL [R1+0x45a0], R4 ;  /* 0x0045a00401007387 */ /* 0x0003e80000100800 */
[----:B------:R-:W2:Y:S01]  /*25670*/  LDL.LU R22, [R1+0x14c] ;  /* 0x00014c0001167983 */ /* 0x000ea20000300800 */
[----:B0-----:R-:W-:Y:S01]  /*25680*/  IMAD.X R2, R53, 0x1, R46, P4 ;  /* 0x0000000135027824 */ /* 0x001fe200020e062e */
[----:B-1----:R-:W-:Y:S02]  /*25690*/  IADD3 R4, P4, PT, R27, R40, RZ ;  /* 0x000000281b047210 */ /* 0x002fe40007f9e0ff */
[----:B------:R0:W-:Y:S01]  /*256a0*/  STL [R1+0x45b0], R3 ;  /* 0x0045b00301007387 */ /* 0x0001e20000100800 */
[----:B------:R-:W-:-:S03]  /*256b0*/  SHF.R.S32.HI R54, RZ, 0x1f, R54 ;  /* 0x0000001fff367819 */ /* 0x000fc60000011436 */
[----:B------:R-:W-:Y:S04]  /*256c0*/  STL [R1+0x45a4], R2 ;  /* 0x0045a40201007387 */ /* 0x000fe80000100800 */
[----:B------:R1:W-:Y:S01]  /*256d0*/  STL [R1+0x45b4], R4 ;  /* 0x0045b40401007387 */ /* 0x0003e20000100800 */
[----:B0-----:R-:W-:-:S05]  /*256e0*/  IMAD.X R3, R53, 0x1, R12, P3 ;  /* 0x0000000135037824 */ /* 0x001fca00018e060c */
[----:B------:R0:W-:Y:S01]  /*256f0*/  STL [R1+0x45a8], R3 ;  /* 0x0045a80301007387 */ /* 0x0001e20000100800 */
[----:B-1----:R-:W-:Y:S01]  /*25700*/  IMAD.X R4, R53, 0x1, R13, P2 ;  /* 0x0000000135047824 */ /* 0x002fe200010e060d */
[C---:B---3--:R-:W-:Y:S02]  /*25710*/  IADD3 R2, P3, PT, R20.reuse, R32, RZ ;  /* 0x0000002014027210 */ /* 0x048fe40007f7e0ff */
[----:B0-----:R-:W-:-:S03]  /*25720*/  IADD3 R3, P2, PT, R20, R34, RZ ;  /* 0x0000002214037210 */ /* 0x001fc60007f5e0ff */
[----:B------:R0:W-:Y:S04]  /*25730*/  STL [R1+0x45b8], R2 ;  /* 0x0045b80201007387 */ /* 0x0001e80000100800 */
[----:B------:R1:W-:Y:S01]  /*25740*/  STL [R1+0x457c], R4 ;  /* 0x00457c0401007387 */ /* 0x0003e20000100800 */
[----:B0-----:R-:W-:-:S03]  /*25750*/  IMAD.X R2, R54, 0x1, R44, P1 ;  /* 0x0000000136027824 */ /* 0x001fc600008e062c */
[----:B------:R0:W-:Y:S01]  /*25760*/  STL [R1+0x458c], R3 ;  /* 0x00458c0301007387 */ /* 0x0001e20000100800 */
[----:B-1----:R-:W-:-:S03]  /*25770*/  IADD3 R4, P1, PT, R20, R36, RZ ;  /* 0x0000002414047210 */ /* 0x002fc60007f3e0ff */
[----:B------:R1:W-:Y:S04]  /*25780*/  STL [R1+0x4580], R2 ;  /* 0x0045800201007387 */ /* 0x0003e80000100800 */
[----:B------:R3:W-:Y:S01]  /*25790*/  STL [R1+0x4590], R4 ;  /* 0x0045900401007387 */ /* 0x0007e20000100800 */
[----:B0-----:R-:W-:Y:S01]  /*257a0*/  IMAD.X R3, R54, 0x1, R46, P0 ;  /* 0x0000000136037824 */ /* 0x001fe200000e062e */
[----:B-1----:R-:W-:Y:S02]  /*257b0*/  IADD3 R2, P0, PT, R20, R40, RZ ;  /* 0x0000002814027210 */ /* 0x002fe40007f1e0ff */
[----:B------:R-:W5:Y:S01]  /*257c0*/  LDL.LU R20, [R1+0x150] ;  /* 0x0001500001147983 */ /* 0x000f620000300800 */
[----:B---3--:R-:W-:-:S03]  /*257d0*/  IMAD.X R4, R54, 0x1, R12, P5 ;  /* 0x0000000136047824 */ /* 0x008fc600028e060c */
[----:B------:R-:W-:Y:S04]  /*257e0*/  STL [R1+0x4584], R3 ;  /* 0x0045840301007387 */ /* 0x000fe80000100800 */
[----:B------:R0:W-:Y:S04]  /*257f0*/  STL [R1+0x4594], R2 ;  /* 0x0045940201007387 */ /* 0x0001e80000100800 */
[----:B------:R1:W-:Y:S01]  /*25800*/  STL [R1+0x4588], R4 ;  /* 0x0045880401007387 */ /* 0x0003e20000100800 */
[----:B0-----:R-:W-:Y:S01]  /*25810*/  IMAD.X R2, R54, 0x1, R13, P4 ;  /* 0x0000000136027824 */ /* 0x001fe200020e060d */
[----:B----4-:R-:W-:-:S02]  /*25820*/  IADD3 R3, P5, PT, R26, R32, RZ ;  /* 0x000000201a037210 */ /* 0x010fc40007fbe0ff */
[----:B-1----:R-:W-:-:S03]  /*25830*/  IADD3 R4, P4, PT, R26, R34, RZ ;  /* 0x000000221a047210 */ /* 0x002fc60007f9e0ff */
[----:B------:R0:W-:Y:S04]  /*25840*/  STL [R1+0x4598], R3 ;  /* 0x0045980301007387 */ /* 0x0001e80000100800 */
[----:B------:R1:W-:Y:S04]  /*25850*/  STL [R1+0x455c], R2 ;  /* 0x00455c0201007387 */ /* 0x0003e80000100800 */
[----:B------:R3:W-:Y:S01]  /*25860*/  STL [R1+0x456c], R4 ;  /* 0x00456c0401007387 */ /* 0x0007e20000100800 */
[----:B0-----:R-:W-:Y:S01]  /*25870*/  IMAD.X R3, R55, 0x1, R44, P3 ;  /* 0x0000000137037824 */ /* 0x001fe200018e062c */
[----:B-1----:R-:W-:-:S04]  /*25880*/  IADD3 R2, P3, PT, R26, R36, RZ ;  /* 0x000000241a027210 */ /* 0x002fc80007f7e0ff */
[----:B------:R0:W-:Y:S01]  /*25890*/  STL [R1+0x4560], R3 ;  /* 0x0045600301007387 */ /* 0x0001e20000100800 */
[----:B---3--:R-:W-:-:S03]  /*258a0*/  IMAD.X R4, R55, 0x1, R46, P2 ;  /* 0x0000000137047824 */ /* 0x008fc600010e062e */
[----:B------:R1:W-:Y:S04]  /*258b0*/  STL [R1+0x4570], R2 ;  /* 0x0045700201007387 */ /* 0x0003e80000100800 */
[----:B------:R3:W-:Y:S01]  /*258c0*/  STL [R1+0x4564], R4 ;  /* 0x0045640401007387 */ /* 0x0007e20000100800 */
[----:B0-----:R-:W-:-:S03]  /*258d0*/  IADD3 R3, P2, PT, R26, R40, RZ ;  /* 0x000000281a037210 */ /* 0x001fc60007f5e0ff */
[----:B------:R-:W4:Y:S01]  /*258e0*/  LDL.LU R30, [R1+0x154] ;  /* 0x00015400011e7983 */ /* 0x000f220000300800 */
[----:B-1----:R-:W-:-:S03]  /*258f0*/  IMAD.X R2, R55, 0x1, R12, P1 ;  /* 0x0000000137027824 */ /* 0x002fc600008e060c */
[----:B------:R0:W-:Y:S04]  /*25900*/  STL [R1+0x4574], R3 ;  /* 0x0045740301007387 */ /* 0x0001e80000100800 */
[----:B------:R1:W-:Y:S01]  /*25910*/  STL [R1+0x4568], R2 ;  /* 0x0045680201007387 */ /* 0x0003e20000100800 */
[----:B---3--:R-:W-:-:S05]  /*25920*/  IADD3 R4, P1, PT, R24, R32, RZ ;  /* 0x0000002018047210 */ /* 0x008fca0007f3e0ff */
[----:B------:R3:W-:Y:S04]  /*25930*/  STL [R1+0x4578], R4 ;  /* 0x0045780401007387 */ /* 0x0007e80000100800 */
[----:B------:R-:W4:Y:S01]  /*25940*/  LDL.LU R29, [R1+0xd0] ;  /* 0x0000d000011d7983 */ /* 0x000f220000300800 */
[----:B0-----:R-:W-:Y:S01]  /*25950*/  IMAD.X R3, R55, 0x1, R13, P0 ;  /* 0x0000000137037824 */ /* 0x001fe200000e060d */
[----:B------:R-:W-:Y:S02]  /*25960*/  SHF.R.S32.HI R56, RZ, 0x1f, R56 ;  /* 0x0000001fff387819 */ /* 0x000fe40000011438 */
[----:B-1----:R-:W-:Y:S02]  /*25970*/  IADD3 R2, P0, PT, R24, R34, RZ ;  /* 0x0000002218027210 */ /* 0x002fe40007f1e0ff */
[----:B------:R0:W-:Y:S01]  /*25980*/  STL [R1+0x453c], R3 ;  /* 0x00453c0301007387 */ /* 0x0001e20000100800 */
[----:B---3--:R-:W-:-:S03]  /*25990*/  IMAD.X R4, R56, 0x1, R46, P4 ;  /* 0x0000000138047824 */ /* 0x008fc600020e062e */
[----:B------:R1:W-:Y:S01]  /*259a0*/  STL [R1+0x454c], R2 ;  /* 0x00454c0201007387 */ /* 0x0003e20000100800 */
[----:B0-----:R-:W-:Y:S01]  /*259b0*/  IMAD.X R3, R56, 0x1, R44, P5 ;  /* 0x0000000138037824 */ /* 0x001fe200028e062c */
[----:B-1----:R-:W-:-:S04]  /*259c0*/  IADD3 R2, P5, PT, R24, R36, RZ ;  /* 0x0000002418027210 */ /* 0x002fc80007fbe0ff */
[----:B------:R0:W-:Y:S04]  /*259d0*/  STL [R1+0x4540], R3 ;  /* 0x0045400301007387 */ /* 0x0001e80000100800 */
[----:B------:R1:W-:Y:S04]  /*259e0*/  STL [R1+0x4550], R2 ;  /* 0x0045500201007387 */ /* 0x0003e80000100800 */
[----:B------:R-:W-:Y:S01]  /*259f0*/  STL [R1+0x4544], R4 ;  /* 0x0045440401007387 */ /* 0x000fe20000100800 */
[----:B0-----:R-:W-:-:S03]  /*25a00*/  IADD3 R3, P4, PT, R24, R40, RZ ;  /* 0x0000002818037210 */ /* 0x001fc60007f9e0ff */
[----:B------:R-:W3:Y:S01]  /*25a10*/  LDL.LU R28, [R1+0x158] ;  /* 0x00015800011c7983 */ /* 0x000ee20000300800 */
[----:B-1----:R-:W-:-:S03]  /*25a20*/  IMAD.X R2, R56, 0x1, R12, P3 ;  /* 0x0000000138027824 */ /* 0x002fc600018e060c */
[----:B------:R0:W-:Y:S01]  /*25a30*/  STL [R1+0x4554], R3 ;  /* 0x0045540301007387 */ /* 0x0001e20000100800 */
[----:B------:R-:W-:-:S03]  /*25a40*/  SHF.R.S32.HI R57, RZ, 0x1f, R57 ;  /* 0x0000001fff397819 */ /* 0x000fc60000011439 */
[----:B------:R1:W-:Y:S01]  /*25a50*/  STL [R1+0x4548], R2 ;  /* 0x0045480201007387 */ /* 0x0003e20000100800 */
[----:B0-----:R-:W-:Y:S01]  /*25a60*/  IMAD.X R3, R56, 0x1, R13, P2 ;  /* 0x0000000138037824 */ /* 0x001fe200010e060d */
[C---:B--2---:R-:W-:Y:S02]  /*25a70*/  IADD3 R4, P3, PT, R22.reuse, R32, RZ ;  /* 0x0000002016047210 */ /* 0x044fe40007f7e0ff */
[----:B-1----:R-:W-:-:S03]  /*25a80*/  IADD3 R2, P2, PT, R22, R34, RZ ;  /* 0x0000002216027210 */ /* 0x002fc60007f5e0ff */
[----:B------:R0:W-:Y:S04]  /*25a90*/  STL [R1+0x4558], R4 ;  /* 0x0045580401007387 */ /* 0x0001e80000100800 */
[----:B------:R-:W2:Y:S04]  /*25aa0*/  LDL.LU R27, [R1+0xdc] ;  /* 0x0000dc00011b7983 */ /* 0x000ea80000300800 */
[----:B------:R1:W-:Y:S01]  /*25ab0*/  STL [R1+0x451c], R3 ;  /* 0x00451c0301007387 */ /* 0x0003e20000100800 */
[----:B0-----:R-:W-:-:S03]  /*25ac0*/  IMAD.X R4, R57, 0x1, R46, P0 ;  /* 0x0000000139047824 */ /* 0x001fc600000e062e */
[----:B------:R0:W-:Y:S01]  /*25ad0*/  STL [R1+0x452c], R2 ;  /* 0x00452c0201007387 */ /* 0x0001e20000100800 */
[----:B-1----:R-:W-:Y:S01]  /*25ae0*/  IMAD.X R3, R57, 0x1, R44, P1 ;  /* 0x0000000139037824 */ /* 0x002fe200008e062c */
[----:B0-----:R-:W-:-:S04]  /*25af0*/  IADD3 R2, P1, PT, R22, R36, RZ ;  /* 0x0000002416027210 */ /* 0x001fc80007f3e0ff */
[----:B------:R0:W-:Y:S04]  /*25b00*/  STL [R1+0x4520], R3 ;  /* 0x0045200301007387 */ /* 0x0001e80000100800 */
[----:B------:R1:W-:Y:S04]  /*25b10*/  STL [R1+0x4530], R2 ;  /* 0x0045300201007387 */ /* 0x0003e80000100800 */
[----:B------:R-:W-:Y:S01]  /*25b20*/  STL [R1+0x4524], R4 ;  /* 0x0045240401007387 */ /* 0x000fe20000100800 */
[----:B0-----:R-:W-:-:S03]  /*25b30*/  IADD3 R3, P0, PT, R22, R40, RZ ;  /* 0x0000002816037210 */ /* 0x001fc60007f1e0ff */
[----:B------:R-:W2:Y:S01]  /*25b40*/  LDL.LU R26, [R1+0x15c] ;  /* 0x00015c00011a7983 */ /* 0x000ea20000300800 */
[----:B-1----:R-:W-:-:S03]  /*25b50*/  IMAD.X R2, R57, 0x1, R12, P5 ;  /* 0x0000000139027824 */ /* 0x002fc600028e060c */
[----:B------:R0:W-:Y:S01]  /*25b60*/  STL [R1+0x4534], R3 ;  /* 0x0045340301007387 */ /* 0x0001e20000100800 */
[----:B------:R-:W-:-:S03]  /*25b70*/  SHF.R.S32.HI R58, RZ, 0x1f, R58 ;  /* 0x0000001fff3a7819 */ /* 0x000fc6000001143a */
[----:B------:R1:W-:Y:S01]  /*25b80*/  STL [R1+0x4528], R2 ;  /* 0x0045280201007387 */ /* 0x0003e20000100800 */
[----:B0-----:R-:W-:Y:S01]  /*25b90*/  IMAD.X R3, R57, 0x1, R13, P4 ;  /* 0x0000000139037824 */ /* 0x001fe200020e060d */
[C---:B-----5:R-:W-:Y:S02]  /*25ba0*/  IADD3 R4, P5, PT, R20.reuse, R32, RZ ;  /* 0x0000002014047210 */ /* 0x060fe40007fbe0ff */
[----:B-1----:R-:W-:-:S03]  /*25bb0*/  IADD3 R2, P4, PT, R20, R34, RZ ;  /* 0x0000002214027210 */ /* 0x002fc60007f9e0ff */
[----:B------:R0:W-:Y:S04]  /*25bc0*/  STL [R1+0x4538], R4 ;  /* 0x0045380401007387 */ /* 0x0001e80000100800 */
[----:B------:R-:W5:Y:S04]  /*25bd0*/  LDL.LU R24, [R1+0xe0] ;  /* 0x0000e00001187983 */ /* 0x000f680000300800 */
[----:B------:R1:W-:Y:S01]  /*25be0*/  STL [R1+0x44fc], R3 ;  /* 0x0044fc0301007387 */ /* 0x0003e20000100800 */
[----:B0-----:R-:W-:-:S03]  /*25bf0*/  IMAD.X R4, R58, 0x1, R46, P2 ;  /* 0x000000013a047824 */ /* 0x001fc600010e062e */
[----:B------:R0:W-:Y:S01]  /*25c00*/  STL [R1+0x450c], R2 ;  /* 0x00450c0201007387 */ /* 0x0001e20000100800 */
[----:B-1----:R-:W-:Y:S01]  /*25c10*/  IMAD.X R3, R58, 0x1, R44, P3 ;  /* 0x000000013a037824 */ /* 0x002fe200018e062c */
[----:B0-----:R-:W-:-:S04]  /*25c20*/  IADD3 R2, P3, PT, R20, R36, RZ ;  /* 0x0000002414027210 */ /* 0x001fc80007f7e0ff */
[----:B------:R0:W-:Y:S04]  /*25c30*/  STL [R1+0x4500], R3 ;  /* 0x0045000301007387 */ /* 0x0001e80000100800 */
[----:B------:R1:W-:Y:S04]  /*25c40*/  STL [R1+0x4510], R2 ;  /* 0x0045100201007387 */ /* 0x0003e80000100800 */
[----:B------:R4:W-:Y:S01]  /*25c50*/  STL [R1+0x4504], R4 ;  /* 0x0045040401007387 */ /* 0x0009e20000100800 */
[----:B0-----:R-:W-:-:S03]  /*25c60*/  IADD3 R3, P2, PT, R20, R40, RZ ;  /* 0x0000002814037210 */ /* 0x001fc60007f5e0ff */
[----:B------:R-:W5:Y:S01]  /*25c70*/  LDL.LU R22, [R1+0x16c] ;  /* 0x00016c0001167983 */ /* 0x000f620000300800 */
[----:B-1----:R-:W-:-:S03]  /*25c80*/  IMAD.X R2, R58, 0x1, R12, P1 ;  /* 0x000000013a027824 */ /* 0x002fc600008e060c */
[----:B------:R0:W-:Y:S04]  /*25c90*/  STL [R1+0x4514], R3 ;  /* 0x0045140301007387 */ /* 0x0001e80000100800 */
[----:B------:R1:W-:Y:S01]  /*25ca0*/  STL [R1+0x4508], R2 ;  /* 0x0045080201007387 */ /* 0x0003e20000100800 */
[----:B----4-:R-:W-:Y:S01]  /*25cb0*/  IADD3 R4, P1, PT, R30, R32, RZ ;  /* 0x000000201e047210 */ /* 0x010fe20007f3e0ff */
[----:B0-----:R-:W-:Y:S01]  /*25cc0*/  IMAD.X R3, R58, 0x1, R13, P0 ;  /* 0x000000013a037824 */ /* 0x001fe200000e060d */
[----:B-1----:R-:W-:-:S03]  /*25cd0*/  IADD3 R2, P0, PT, R30, R34, RZ ;  /* 0x000000221e027210 */ /* 0x002fc60007f1e0ff */
[----:B------:R-:W-:Y:S04]  /*25ce0*/  STL [R1+0x4518], R4 ;  /* 0x0045180401007387 */ /* 0x000fe80000100800 */
[----:B------:R-:W4:Y:S04]  /*25cf0*/  LDL.LU R20, [R1+0xe4] ;  /* 0x0000e40001147983 */ /* 0x000f280000300800 */
[----:B------:R0:W-:Y:S04]  /*25d00*/  STL [R1+0x2cc0], R3 ;  /* 0x002cc00301007387 */ /* 0x0001e80000100800 */
[----:B------:R1:W-:Y:S01]  /*25d10*/  STL [R1+0x2cdc], R2 ;  /* 0x002cdc0201007387 */ /* 0x0003e20000100800 */
[C---:B0-----:R-:W-:Y:S01]  /*25d20*/  IMAD.X R3, R29.reuse, 0x1, R44, P5 ;  /* 0x000000011d037824 */ /* 0x041fe200028e062c */
[----:B-1----:R-:W-:Y:S01]  /*25d30*/  IADD3 R2, P5, PT, R30, R36, RZ ;  /* 0x000000241e027210 */ /* 0x002fe20007fbe0ff */
[----:B------:R-:W-:-:S03]  /*25d40*/  IMAD.X R4, R29, 0x1, R46, P4 ;  /* 0x000000011d047824 */ /* 0x000fc600020e062e */
[----:B------:R0:W-:Y:S04]  /*25d50*/  STL [R1+0x2cc4], R3 ;  /* 0x002cc40301007387 */ /* 0x0001e80000100800 */
[----:B------:R1:W-:Y:S04]  /*25d60*/  STL [R1+0x2ce4], R2 ;  /* 0x002ce40201007387 */ /* 0x0003e80000100800 */
[----:B------:R3:W-:Y:S01]  /*25d70*/  STL [R1+0x2cc8], R4 ;  /* 0x002cc80401007387 */ /* 0x0007e20000100800 */
[----:B0-----:R-:W-:-:S03]  /*25d80*/  IADD3 R3, P4, PT, R30, R40, RZ ;  /* 0x000000281e037210 */ /* 0x001fc60007f9e0ff */
[----:B------:R-:W4:Y:S01]  /*25d90*/  LDL.LU R30, [R1+0x170] ;  /* 0x00017000011e7983 */ /* 0x000f220000300800 */
[----:B-1----:R-:W-:-:S03]  /*25da0*/  IMAD.X R2, R29, 0x1, R12, P3 ;  /* 0x000000011d027824 */ /* 0x002fc600018e060c */
[----:B------:R0:W-:Y:S04]  /*25db0*/  STL [R1+0x2cec], R3 ;  /* 0x002cec0301007387 */ /* 0x0001e80000100800 */
[----:B------:R1:W-:Y:S01]  /*25dc0*/  STL [R1+0x2ccc], R2 ;  /* 0x002ccc0201007387 */ /* 0x0003e20000100800 */
[C---:B---3--:R-:W-:Y:S01]  /*25dd0*/  IADD3 R4, P3, PT, R28.reuse, R32, RZ ;  /* 0x000000201c047210 */ /* 0x048fe20007f7e0ff */
[----:B0-----:R-:W-:Y:S01]  /*25de0*/  IMAD.X R3, R29, 0x1, R13, P2 ;  /* 0x000000011d037824 */ /* 0x001fe200010e060d */
[----:B-1----:R-:W-:-:S03]  /*25df0*/  IADD3 R2, P2, PT, R28, R34, RZ ;  /* 0x000000221c027210 */ /* 0x002fc60007f5e0ff */
[----:B------:R-:W-:Y:S04]  /*25e00*/  STL [R1+0x2cf4], R4 ;  /* 0x002cf40401007387 */ /* 0x000fe80000100800 */
[----:B------:R-:W3:Y:S04]  /*25e10*/  LDL.LU R29, [R1+0xe8] ;  /* 0x0000e800011d7983 */ /* 0x000ee80000300800 */
[----:B------:R2:W-:Y:S04]  /*25e20*/  STL [R1+0x2cd0], R3 ;  /* 0x002cd00301007387 */ /* 0x0005e80000100800 */
[----:B------:R0:W-:Y:S01]  /*25e30*/  STL [R1+0x2cfc], R2 ;  /* 0x002cfc0201007387 */ /* 0x0001e20000100800 */
[C---:B--2---:R-:W-:Y:S01]  /*25e40*/  IMAD.X R3, R27.reuse, 0x1, R44, P1 ;  /* 0x000000011b037824 */ /* 0x044fe200008e062c */
[----:B0-----:R-:W-:Y:S01]  /*25e50*/  IADD3 R2, P1, PT, R28, R36, RZ ;  /* 0x000000241c027210 */ /* 0x001fe20007f3e0ff */
[----:B------:R-:W-:-:S03]  /*25e60*/  IMAD.X R4, R27, 0x1, R46, P0 ;  /* 0x000000011b047824 */ /* 0x000fc600000e062e */
[----:B------:R0:W-:Y:S04]  /*25e70*/  STL [R1+0x2cd4], R3 ;  /* 0x002cd40301007387 */ /* 0x0001e80000100800 */
[----:B------:R1:W-:Y:S04]  /*25e80*/  STL [R1+0x2d04], R2 ;  /* 0x002d040201007387 */ /* 0x0003e80000100800 */
[----:B------:R2:W-:Y:S01]  /*25e90*/  STL [R1+0x2cd8], R4 ;  /* 0x002cd80401007387 */ /* 0x0005e20000100800 */
[----:B0-----:R-:W-:-:S03]  /*25ea0*/  IADD3 R3, P0, PT, R28, R40, RZ ;  /* 0x000000281c037210 */ /* 0x001fc60007f1e0ff */
[----:B------:R-:W3:Y:S01]  /*25eb0*/  LDL.LU R28, [R1+0x174] ;  /* 0x00017400011c7983 */ /* 0x000ee20000300800 */
[----:B-1----:R-:W-:-:S03]  /*25ec0*/  IMAD.X R2, R27, 0x1, R12, P5 ;  /* 0x000000011b027824 */ /* 0x002fc600028e060c */
[----:B------:R0:W-:Y:S04]  /*25ed0*/  STL [R1+0x2d0c], R3 ;  /* 0x002d0c0301007387 */ /* 0x0001e80000100800 */
[----:B------:R1:W-:Y:S01]  /*25ee0*/  STL [R1+0x2ce0], R2 ;  /* 0x002ce00201007387 */ /* 0x0003e20000100800 */
[C---:B--2---:R-:W-:Y:S01]  /*25ef0*/  IADD3 R4, P5, PT, R26.reuse, R32, RZ ;  /* 0x000000201a047210 */ /* 0x044fe20007fbe0ff */
[----:B0-----:R-:W-:Y:S01]  /*25f00*/  IMAD.X R3, R27, 0x1, R13, P4 ;  /* 0x000000011b037824 */ /* 0x001fe200020e060d */
[----:B-1----:R-:W-:-:S03]  /*25f10*/  IADD3 R2, P4, PT, R26, R34, RZ ;  /* 0x000000221a027210 */ /* 0x002fc60007f9e0ff */
[----:B------:R-:W-:Y:S04]  /*25f20*/  STL [R1+0x2d14], R4 ;  /* 0x002d140401007387 */ /* 0x000fe80000100800 */
[----:B------:R-:W2:Y:S04]  /*25f30*/  LDL.LU R27, [R1+0xf4] ;  /* 0x0000f400011b7983 */ /* 0x000ea80000300800 */
[----:B------:R5:W-:Y:S04]  /*25f40*/  STL [R1+0x2ce8], R3 ;  /* 0x002ce80301007387 */ /* 0x000be80000100800 */
[----:B------:R0:W-:Y:S01]  /*25f50*/  STL [R1+0x2d1c], R2 ;  /* 0x002d1c0201007387 */ /* 0x0001e20000100800 */
[----:B-----5:R-:W-:Y:S01]  /*25f60*/  IMAD.X R3, R24, 0x1, R44, P3 ;  /* 0x0000000118037824 */ /* 0x020fe200018e062c */
[----:B0-----:R-:W-:Y:S01]  /*25f70*/  IADD3 R2, P3, PT, R26, R36, RZ ;  /* 0x000000241a027210 */ /* 0x001fe20007f7e0ff */
[----:B------:R-:W-:-:S03]  /*25f80*/  IMAD.X R4, R24, 0x1, R46, P2 ;  /* 0x0000000118047824 */ /* 0x000fc600010e062e */
[----:B------:R0:W-:Y:S04]  /*25f90*/  STL [R1+0x2cf0], R3 ;  /* 0x002cf00301007387 */ /* 0x0001e80000100800 */
[----:B------:R1:W-:Y:S04]  /*25fa0*/  STL [R1+0x2d24], R2 ;  /* 0x002d240201007387 */ /* 0x0003e80000100800 */
[----:B------:R5:W-:Y:S01]  /*25fb0*/  STL [R1+0x2cf8], R4 ;  /* 0x002cf80401007387 */ /* 0x000be20000100800 */
[----:B0-----:R-:W-:-:S03]  /*25fc0*/  IADD3 R3, P2, PT, R26, R40, RZ ;  /* 0x000000281a037210 */ /* 0x001fc60007f5e0ff */
[----:B------:R-:W2:Y:S01]  /*25fd0*/  LDL.LU R26, [R1+0x178] ;  /* 0x00017800011a7983 */ /* 0x000ea20000300800 */
[----:B-1----:R-:W-:-:S03]  /*25fe0*/  IMAD.X R2, R24, 0x1, R12, P1 ;  /* 0x0000000118027824 */ /* 0x002fc600008e060c */
[----:B------:R0:W-:Y:S04]  /*25ff0*/  STL [R1+0x2d2c], R3 ;  /* 0x002d2c0301007387 */ /* 0x0001e80000100800 */
[----:B------:R1:W-:Y:S01]  /*26000*/  STL [R1+0x2d00], R2 ;  /* 0x002d000201007387 */ /* 0x0003e20000100800 */
[----:B-----5:R-:W-:Y:S01]  /*26010*/  IADD3 R4, P1, PT, R22, R32, RZ ;  /* 0x0000002016047210 */ /* 0x020fe20007f3e0ff */
[----:B0-----:R-:W-:Y:S01]  /*26020*/  IMAD.X R3, R24, 0x1, R13, P0 ;  /* 0x0000000118037824 */ /* 0x001fe200000e060d */
[----:B-1----:R-:W-:-:S03]  /*26030*/  IADD3 R2, P0, PT, R22, R34, RZ ;  /* 0x0000002216027210 */ /* 0x002fc60007f1e0ff */
[----:B------:R-:W-:Y:S04]  /*26040*/  STL [R1+0x2d34], R4 ;  /* 0x002d340401007387 */ /* 0x000fe80000100800 */
[----:B------:R-:W5:Y:S04]  /*26050*/  LDL.LU R24, [R1+0x100] ;  /* 0x0001000001187983 */ /* 0x000f680000300800 */
[----:B------:R4:W-:Y:S04]  /*26060*/  STL [R1+0x2d08], R3 ;  /* 0x002d080301007387 */ /* 0x0009e80000100800 */
[----:B------:R0:W-:Y:S01]  /*26070*/  STL [R1+0x2d3c], R2 ;  /* 0x002d3c0201007387 */ /* 0x0001e20000100800 */
[----:B----4-:R-:W-:-:S02]  /*26080*/  IMAD.X R3, R20, 0x1, R44, P5 ;  /* 0x0000000114037824 */ /* 0x010fc400028e062c */
[----:B------:R-:W-:Y:S01]  /*26090*/  IMAD.X R4, R20, 0x1, R46, P4 ;  /* 0x0000000114047824 */ /* 0x000fe200020e062e */
[C---:B0-----:R-:W-:Y:S02]  /*260a0*/  IADD3 R2, P5, PT, R22.reuse, R36, RZ ;  /* 0x0000002416027210 */ /* 0x041fe40007fbe0ff */
        /* <DEDUP_REMOVED lines=8> */
[----:B0-----:R-:W-:Y:S01]  /*26130*/  IMAD.X R3, R20, 0x1, R13, P2 ;  /* 0x0000000114037824 */ /* 0x001fe200010e060d */
[----:B------:R-:W-:-:S05]  /*26140*/  IADD3 R4, P3, PT, R30, R32, RZ ;  /* 0x000000201e047210 */ /* 0x000fca0007f7e0ff */
[----:B------:R-:W-:Y:S04]  /*26150*/  STL [R1+0x2d54], R4 ;  /* 0x002d540401007387 */ /* 0x000fe80000100800 */
[----:B------:R-:W4:Y:S01]  /*26160*/  LDL.LU R20, [R1+0x104] ;  /* 0x0001040001147983 */ /* 0x000f220000300800 */
[----:B-1----:R-:W-:-:S03]  /*26170*/  IADD3 R2, P2, PT, R30, R34, RZ ;  /* 0x000000221e027210 */ /* 0x002fc60007f5e0ff */
[----:B------:R3:W-:Y:S04]  /*26180*/  STL [R1+0x2d28], R3 ;  /* 0x002d280301007387 */ /* 0x0007e80000100800 */
[----:B------:R0:W-:Y:S01]  /*26190*/  STL [R1+0x2d5c], R2 ;  /* 0x002d5c0201007387 */ /* 0x0001e20000100800 */
[C---:B---3--:R-:W-:Y:S01]  /*261a0*/  IMAD.X R3, R29.reuse, 0x1, R44, P1 ;  /* 0x000000011d037824 */ /* 0x048fe200008e062c */
        /* <DEDUP_REMOVED lines=10> */
[----:B0-----:R-:W-:Y:S01]  /*26250*/  IMAD.X R3, R29, 0x1, R13, P4 ;  /* 0x000000011d037824 */ /* 0x001fe200020e060d */
[C---:B------:R-:W-:Y:S02]  /*26260*/  IADD3 R4, P5, PT, R28.reuse, R32, RZ ;  /* 0x000000201c047210 */ /* 0x040fe40007fbe0ff */
[----:B-1----:R-:W-:-:S03]  /*26270*/  IADD3 R2, P4, PT, R28, R34, RZ ;  /* 0x000000221c027210 */ /* 0x002fc60007f9e0ff */
[----:B------:R-:W-:Y:S04]  /*26280*/  STL [R1+0x2d74], R4 ;  /* 0x002d740401007387 */ /* 0x000fe80000100800 */
[----:B------:R-:W3:Y:S04]  /*26290*/  LDL.LU R29, [R1+0x118] ;  /* 0x00011800011d7983 */ /* 0x000ee80000300800 */
[----:B------:R2:W-:Y:S04]  /*262a0*/  STL [R1+0x2d48], R3 ;  /* 0x002d480301007387 */ /* 0x0005e80000100800 */
[----:B------:R0:W-:Y:S01]  /*262b0*/  STL [R1+0x2d7c], R2 ;  /* 0x002d7c0201007387 */ /* 0x0001e20000100800 */
[----:B--2---:R-:W-:-:S02]  /*262c0*/  IMAD.X R3, R27, 0x1, R44, P3 ;  /* 0x000000011b037824 */ /* 0x004fc400018e062c */
[----:B------:R-:W-:Y:S01]  /*262d0*/  IMAD.X R4, R27, 0x1, R46, P2 ;  /* 0x000000011b047824 */ /* 0x000fe200010e062e */
[C---:B0-----:R-:W-:Y:S02]  /*262e0*/  IADD3 R2, P3, PT, R28.reuse, R36, RZ ;  /* 0x000000241c027210 */ /* 0x041fe40007f7e0ff */
        /* <DEDUP_REMOVED lines=8> */
[----:B0-----:R-:W-:Y:S01]  /*26370*/  IMAD.X R3, R27, 0x1, R13, P0 ;  /* 0x000000011b037824 */ /* 0x001fe200000e060d */
[C---:B------:R-:W-:Y:S02]  /*26380*/  IADD3 R4, P1, PT, R26.reuse, R32, RZ ;  /* 0x000000201a047210 */ /* 0x040fe40007f3e0ff */
[----:B-1----:R-:W-:-:S03]  /*26390*/  IADD3 R2, P0, PT, R26, R34, RZ ;  /* 0x000000221a027210 */ /* 0x002fc60007f1e0ff */
[----:B------:R-:W-:Y:S04]  /*263a0*/  STL [R1+0x2d94], R4 ;  /* 0x002d940401007387 */ /* 0x000fe80000100800 */
[----:B------:R-:W2:Y:S04]  /*263b0*/  LDL.LU R27, [R1+0x11c] ;  /* 0x00011c00011b7983 */ /* 0x000ea80000300800 */
[----:B------:R5:W-:Y:S04]  /*263c0*/  STL [R1+0x2d68], R3 ;  /* 0x002d680301007387 */ /* 0x000be80000100800 */
[----:B------:R0:W-:Y:S01]  /*263d0*/  STL [R1+0x2d9c], R2 ;  /* 0x002d9c0201007387 */ /* 0x0001e20000100800 */
[----:B-----5:R-:W-:-:S02]  /*263e0*/  IMAD.X R3, R24, 0x1, R44, P5 ;  /* 0x0000000118037824 */ /* 0x020fc400028e062c */
[----:B------:R-:W-:Y:S01]  /*263f0*/  IMAD.X R4, R24, 0x1, R46, P4 ;  /* 0x0000000118047824 */ /* 0x000fe200020e062e */
[C---:B0-----:R-:W-:Y:S02]  /*26400*/  IADD3 R2, P5, PT, R26.reuse, R36, RZ ;  /* 0x000000241a027210 */ /* 0x041fe40007fbe0ff */
        /* <DEDUP_REMOVED lines=15> */
[----:B0-----:R-:W-:Y:S01]  /*26500*/  IMAD.X R3, R20, 0x1, R44, P1 ;  /* 0x0000000114037824 */ /* 0x001fe200008e062c */
        /* <DEDUP_REMOVED lines=10> */
[----:B---3--:R-:W-:Y:S01]  /*265b0*/  IADD3 R4, P5, PT, R30, R32, RZ ;  /* 0x000000201e047210 */ /* 0x008fe20007fbe0ff */
[----:B0-----:R-:W-:Y:S01]  /*265c0*/  IMAD.X R3, R20, 0x1, R13, P4 ;  /* 0x0000000114037824 */ /* 0x001fe200020e060d */
[----:B-1----:R-:W-:-:S03]  /*265d0*/  IADD3 R2, P4, PT, R30, R34, RZ ;  /* 0x000000221e027210 */ /* 0x002fc60007f9e0ff */
[----:B------:R-:W-:Y:S04]  /*265e0*/  STL [R1+0x2dd4], R4 ;  /* 0x002dd40401007387 */ /* 0x000fe80000100800 */
[----:B------:R-:W3:Y:S04]  /*265f0*/  LDL.LU R20, [R1+0x12c] ;  /* 0x00012c0001147983 */ /* 0x000ee80000300800 */
        /* <DEDUP_REMOVED lines=31> */
[C---:B-----5:R-:W-:Y:S01]  /*267f0*/  IADD3 R4, P3, PT, R26.reuse, R32, RZ ;  /* 0x000000201a047210 */ /* 0x060fe20007f7e0ff */
        /* <DEDUP_REMOVED lines=71> */
[C---:B----4-:R-:W-:Y:S01]  /*26c70*/  IADD3 R4, P5, PT, R26.reuse, R32, RZ ;  /* 0x000000201a047210 */ /* 0x050fe20007fbe0ff */
        /* <DEDUP_REMOVED lines=35> */
[----:B--2---:R-:W-:Y:S01]  /*26eb0*/  IADD3 R4, P3, PT, R30, R32, RZ ;  /* 0x000000201e047210 */ /* 0x004fe20007f7e0ff */
        /* <DEDUP_REMOVED lines=3059> */
[----:B----4-:R-:W-:-:S05]  /*32df0*/  IADD3 R4, P1, PT, R26, R32, RZ ;  /* 0x000000201a047210 */ /* 0x010fca0007f3e0ff */
[----:B------:R-:W-:Y:S04]  /*32e00*/  STL [R1+0x43f4], R4 ;  /* 0x0043f40401007387 */ /* 0x000fe80000100800 */
[----:B------:R-:W4:Y:S01]  /*32e10*/  LDL.LU R28, [R1+0x714] ;  /* 0x00071400011c7983 */ /* 0x000f220000300800 */
[----:B0-----:R-:W-:Y:S01]  /*32e20*/  IMAD.X R3, R27, 0x1, R13, P0 ;  /* 0x000000011b037824 */ /* 0x001fe200000e060d */
[----:B-1----:R-:W-:-:S04]  /*32e30*/  IADD3 R2, P0, PT, R26, R34, RZ ;  /* 0x000000221a027210 */ /* 0x002fc80007f1e0ff */
[----:B------:R3:W-:Y:S04]  /*32e40*/  STL [R1+0x43c8], R3 ;  /* 0x0043c80301007387 */ /* 0x0007e80000100800 */
[----:B------:R0:W-:Y:S01]  /*32e50*/  STL [R1+0x43fc], R2 ;  /* 0x0043fc0201007387 */ /* 0x0001e20000100800 */
[C---:B---3--:R-:W-:Y:S02]  /*32e60*/  IMAD.X R3, R24.reuse, 0x1, R44, P5 ;  /* 0x0000000118037824 */ /* 0x048fe400028e062c */
[----:B------:R-:W-:Y:S01]  /*32e70*/  IMAD.X R4, R24, 0x1, R46, P4 ;  /* 0x0000000118047824 */ /* 0x000fe200020e062e */
[C---:B0-----:R-:W-:Y:S02]  /*32e80*/  IADD3 R2, P5, PT, R26.reuse, R36, RZ ;  /* 0x000000241a027210 */ /* 0x041fe40007fbe0ff */
[----:B------:R0:W-:Y:S04]  /*32e90*/  STL [R1+0x43d0], R3 ;  /* 0x0043d00301007387 */ /* 0x0001e80000100800 */
[----:B------:R1:W-:Y:S04]  /*32ea0*/  STL [R1+0x4404], R2 ;  /* 0x0044040201007387 */ /* 0x0003e80000100800 */
[----:B------:R-:W-:Y:S01]  /*32eb0*/  STL [R1+0x43d8], R4 ;  /* 0x0043d80401007387 */ /* 0x000fe20000100800 */
[----:B0-----:R-:W-:-:S03]  /*32ec0*/  IADD3 R3, P4, PT, R26, R40, RZ ;  /* 0x000000281a037210 */ /* 0x001fc60007f9e0ff */
[----:B------:R-:W3:Y:S01]  /*32ed0*/  LDL.LU R27, [R1+0x6ac] ;  /* 0x0006ac00011b7983 */ /* 0x000ee20000300800 */
[----:B-1----:R-:W-:-:S03]  /*32ee0*/  IMAD.X R2, R24, 0x1, R12, P3 ;  /* 0x0000000118027824 */ /* 0x002fc600018e060c */
[----:B------:R-:W-:Y:S04]  /*32ef0*/  STL [R1+0x440c], R3 ;  /* 0x00440c0301007387 */ /* 0x000fe80000100800 */
[----:B------:R0:W-:Y:S04]  /*32f00*/  STL [R1+0x43e0], R2 ;  /* 0x0043e00201007387 */ /* 0x0001e80000100800 */
[----:B------:R-:W3:Y:S01]  /*32f10*/  LDL.LU R26, [R1+0x718] ;  /* 0x00071800011a7983 */ /* 0x000ee20000300800 */
[----:B0-----:R-:W-:Y:S01]  /*32f20*/  IMAD.X R2, R24, 0x1, R13, P2 ;  /* 0x0000000118027824 */ /* 0x001fe200010e060d */
[----:B------:R-:W-:-:S05]  /*32f30*/  IADD3 R3, P3, PT, R22, R32, RZ ;  /* 0x0000002016037210 */ /* 0x000fca0007f7e0ff */
[----:B------:R0:W-:Y:S04]  /*32f40*/  STL [R1+0x4414], R3 ;  /* 0x0044140301007387 */ /* 0x0001e80000100800 */
[----:B------:R2:W-:Y:S01]  /*32f50*/  STL [R1+0x43e8], R2 ;  /* 0x0043e80201007387 */ /* 0x0005e20000100800 */
[----:B0-----:R-:W-:Y:S01]  /*32f60*/  IADD3 R3, P2, PT, R22, R34, RZ ;  /* 0x0000002216037210 */ /* 0x001fe20007f5e0ff */
[----:B--2---:R-:W-:Y:S01]  /*32f70*/  IMAD.X R2, R20, 0x1, R44, P1 ;  /* 0x0000000114027824 */ /* 0x004fe200008e062c */
[----:B------:R-:W-:-:S03]  /*32f80*/  IADD3 R4, P1, PT, R22, R36, RZ ;  /* 0x0000002416047210 */ /* 0x000fc60007f3e0ff */
[----:B------:R0:W-:Y:S04]  /*32f90*/  STL [R1+0x441c], R3 ;  /* 0x00441c0301007387 */ /* 0x0001e80000100800 */
[----:B------:R1:W-:Y:S04]  /*32fa0*/  STL [R1+0x43f0], R2 ;  /* 0x0043f00201007387 */ /* 0x0003e80000100800 */
[----:B------:R2:W-:Y:S01]  /*32fb0*/  STL [R1+0x4424], R4 ;  /* 0x0044240401007387 */ /* 0x0005e20000100800 */
[----:B0-----:R-:W-:-:S03]  /*32fc0*/  IMAD.X R3, R20, 0x1, R46, P0 ;  /* 0x0000000114037824 */ /* 0x001fc600000e062e */
[----:B------:R-:W3:Y:S01]  /*32fd0*/  LDL.LU R24, [R1+0x6b4] ;  /* 0x0006b40001187983 */ /* 0x000ee20000300800 */
[----:B-1----:R-:W-:-:S03]  /*32fe0*/  IADD3 R2, P0, PT, R22, R40, RZ ;  /* 0x0000002816027210 */ /* 0x002fc60007f1e0ff */
[----:B------:R-:W-:Y:S01]  /*32ff0*/  STL [R1+0x43f8], R3 ;  /* 0x0043f80301007387 */ /* 0x000fe20000100800 */
[----:B--2---:R-:W-:-:S03]  /*33000*/  IMAD.X R4, R20, 0x1, R12, P5 ;  /* 0x0000000114047824 */ /* 0x004fc600028e060c */
[----:B------:R0:W-:Y:S04]  /*33010*/  STL [R1+0x442c], R2 ;  /* 0x00442c0201007387 */ /* 0x0001e80000100800 */
[----:B------:R-:W-:Y:S04]  /*33020*/  STL [R1+0x4400], R4 ;  /* 0x0044000401007387 */ /* 0x000fe80000100800 */
[----:B------:R-:W2:Y:S01]  /*33030*/  LDL.LU R22, [R1+0x71c] ;  /* 0x00071c0001167983 */ /* 0x000ea20000300800 */
[----:B0-----:R-:W-:Y:S01]  /*33040*/  IMAD.X R2, R20, 0x1, R13, P4 ;  /* 0x0000000114027824 */ /* 0x001fe200020e060d */
[----:B------:R-:W-:-:S05]  /*33050*/  IADD3 R3, P5, PT, R31, R32, RZ ;  /* 0x000000201f037210 */ /* 0x000fca0007fbe0ff */
[----:B------:R0:W-:Y:S04]  /*33060*/  STL [R1+0x4434], R3 ;  /* 0x0044340301007387 */ /* 0x0001e80000100800 */
[----:B------:R1:W-:Y:S01]  /*33070*/  STL [R1+0x4408], R2 ;  /* 0x0044080201007387 */ /* 0x0003e20000100800 */
[C---:B0-----:R-:W-:Y:S01]  /*33080*/  IADD3 R3, P4, PT, R31.reuse, R34, RZ ;  /* 0x000000221f037210 */ /* 0x041fe20007f9e0ff */
[----:B-----5:R-:W-:Y:S01]  /*33090*/  IMAD.X R4, R30, 0x1, R44, P3 ;  /* 0x000000011e047824 */ /* 0x020fe200018e062c */
[----:B-1----:R-:W-:-:S03]  /*330a0*/  IADD3 R2, P3, PT, R31, R36, RZ ;  /* 0x000000241f027210 */ /* 0x002fc60007f7e0ff */
[----:B------:R0:W-:Y:S04]  /*330b0*/  STL [R1+0x443c], R3 ;  /* 0x00443c0301007387 */ /* 0x0001e80000100800 */
[----:B------:R1:W-:Y:S04]  /*330c0*/  STL [R1+0x4410], R4 ;  /* 0x0044100401007387 */ /* 0x0003e80000100800 */
[----:B------:R-:W5:Y:S01]  /*330d0*/  LDL.LU R20, [R1+0x6bc] ;  /* 0x0006bc0001147983 */ /* 0x000f620000300800 */
[----:B0-----:R-:W-:-:S03]  /*330e0*/  IMAD.X R3, R30, 0x1, R46, P2 ;  /* 0x000000011e037824 */ /* 0x001fc600010e062e */
[----:B------:R0:W-:Y:S01]  /*330f0*/  STL [R1+0x4444], R2 ;  /* 0x0044440201007387 */ /* 0x0001e20000100800 */
[----:B-1----:R-:W-:-:S03]  /*33100*/  IMAD.X R4, R30, 0x1, R12, P1 ;  /* 0x000000011e047824 */ /* 0x002fc600008e060c */
[----:B------:R1:W-:Y:S01]  /*33110*/  STL [R1+0x4418], R3 ;  /* 0x0044180301007387 */ /* 0x0003e20000100800 */
[----:B0-----:R-:W-:-:S05]  /*33120*/  IADD3 R2, P2, PT, R31, R40, RZ ;  /* 0x000000281f027210 */ /* 0x001fca0007f5e0ff */
[----:B------:R0:W-:Y:S01]  /*33130*/  STL [R1+0x444c], R2 ;  /* 0x00444c0201007387 */ /* 0x0001e20000100800 */
[----:B-1----:R-:W-:-:S03]  /*33140*/  IADD3 R3, P1, PT, R29, R32, RZ ;  /* 0x000000201d037210 */ /* 0x002fc60007f3e0ff */
[----:B------:R1:W-:Y:S04]  /*33150*/  STL [R1+0x4420], R4 ;  /* 0x0044200401007387 */ /* 0x0003e80000100800 */
[----:B------:R-:W5:Y:S01]  /*33160*/  LDL.LU R37, [R1+0x720] ;  /* 0x0007200001257983 */ /* 0x000f620000300800 */
[----:B0-----:R-:W-:Y:S01]  /*33170*/  IMAD.X R2, R30, 0x1, R13, P0 ;  /* 0x000000011e027824 */ /* 0x001fe200000e060d */
[C---:B-1----:R-:W-:Y:S02]  /*33180*/  IADD3 R4, P0, PT, R29.reuse, R34, RZ ;  /* 0x000000221d047210 */ /* 0x042fe40007f1e0ff */
        /* <DEDUP_REMOVED lines=8> */
[----:B------:R3:W-:Y:S04]  /*33210*/  STL [R1+0x4438], R4 ;  /* 0x0044380401007387 */ /* 0x0007e80000100800 */
[----:B------:R-:W4:Y:S01]  /*33220*/  LDL.LU R35, [R1+0x6c4] ;  /* 0x0006c40001237983 */ /* 0x000f220000300800 */
[----:B0-----:R-:W-:Y:S01]  /*33230*/  IADD3 R3, P4, PT, R29, R40, RZ ;  /* 0x000000281d037210 */ /* 0x001fe20007f9e0ff */
[----:B-1----:R-:W-:-:S04]  /*33240*/  IMAD.X R2, R28, 0x1, R12, P3 ;  /* 0x000000011c027824 */ /* 0x002fc800018e060c */
[----:B------:R-:W-:Y:S04]  /*33250*/  STL [R1+0x4474], R3 ;  /* 0x0044740301007387 */ /* 0x000fe80000100800 */
[----:B------:R0:W-:Y:S01]  /*33260*/  STL [R1+0x4440], R2 ;  /* 0x0044400201007387 */ /* 0x0001e20000100800 */
[C---:B---3--:R-:W-:Y:S01]  /*33270*/  IADD3 R4, P3, PT, R27.reuse, R32, RZ ;  /* 0x000000201b047210 */ /* 0x048fe20007f7e0ff */
[----:B0-----:R-:W-:Y:S01]  /*33280*/  IMAD.X R2, R28, 0x1, R13, P2 ;  /* 0x000000011c027824 */ /* 0x001fe200010e060d */
[----:B------:R-:W-:-:S03]  /*33290*/  IADD3 R3, P2, PT, R27, R34, RZ ;  /* 0x000000221b037210 */ /* 0x000fc60007f5e0ff */
[----:B------:R0:W-:Y:S04]  /*332a0*/  STL [R1+0x447c], R4 ;  /* 0x00447c0401007387 */ /* 0x0001e80000100800 */
[----:B------:R1:W-:Y:S01]  /*332b0*/  STL [R1+0x4448], R2 ;  /* 0x0044480201007387 */ /* 0x0003e20000100800 */
[----:B0-----:R-:W-:-:S03]  /*332c0*/  IMAD.X R4, R26, 0x1, R44, P1 ;  /* 0x000000011a047824 */ /* 0x001fc600008e062c */
[----:B------:R0:W-:Y:S01]  /*332d0*/  STL [R1+0x4484], R3 ;  /* 0x0044840301007387 */ /* 0x0001e20000100800 */
[----:B-1----:R-:W-:-:S03]  /*332e0*/  IADD3 R2, P1, PT, R27, R36, RZ ;  /* 0x000000241b027210 */ /* 0x002fc60007f3e0ff */
[----:B------:R1:W-:Y:S04]  /*332f0*/  STL [R1+0x4458], R4 ;  /* 0x0044580401007387 */ /* 0x0003e80000100800 */
[----:B------:R-:W3:Y:S01]  /*33300*/  LDL.LU R33, [R1+0x724] ;  /* 0x0007240001217983 */ /* 0x000ee20000300800 */
[----:B0-----:R-:W-:-:S03]  /*33310*/  IMAD.X R3, R26, 0x1, R46, P0 ;  /* 0x000000011a037824 */ /* 0x001fc600000e062e */
[----:B------:R0:W-:Y:S01]  /*33320*/  STL [R1+0x448c], R2 ;  /* 0x00448c0201007387 */ /* 0x0001e20000100800 */
[----:B-1----:R-:W-:-:S03]  /*33330*/  IMAD.X R4, R26, 0x1, R12, P5 ;  /* 0x000000011a047824 */ /* 0x002fc600028e060c */
[----:B------:R-:W-:Y:S01]  /*33340*/  STL [R1+0x4460], R3 ;  /* 0x0044600301007387 */ /* 0x000fe20000100800 */
[----:B0-----:R-:W-:-:S05]  /*33350*/  IADD3 R2, P0, PT, R27, R40, RZ ;  /* 0x000000281b027210 */ /* 0x001fca0007f1e0ff */
[----:B------:R0:W-:Y:S04]  /*33360*/  STL [R1+0x4494], R2 ;  /* 0x0044940201007387 */ /* 0x0001e80000100800 */
[----:B------:R-:W-:Y:S04]  /*33370*/  STL [R1+0x4468], R4 ;  /* 0x0044680401007387 */ /* 0x000fe80000100800 */
        /* <DEDUP_REMOVED lines=11> */
[----:B0-----:R-:W-:Y:S01]  /*33430*/  IMAD.X R3, R22, 0x1, R46, P2 ;  /* 0x0000000116037824 */ /* 0x001fe200010e062e */
[----:B-1----:R-:W-:-:S04]  /*33440*/  IADD3 R2, P2, PT, R24, R40, RZ ;  /* 0x0000002818027210 */ /* 0x002fc80007f5e0ff */
[----:B------:R-:W-:Y:S01]  /*33450*/  STL [R1+0x4480], R3 ;  /* 0x0044800301007387 */ /* 0x000fe20000100800 */
[----:B--2---:R-:W-:-:S03]  /*33460*/  IMAD.X R4, R22, 0x1, R12, P1 ;  /* 0x0000000116047824 */ /* 0x004fc600008e060c */
[----:B------:R0:W-:Y:S04]  /*33470*/  STL [R1+0x44b4], R2 ;  /* 0x0044b40201007387 */ /* 0x0001e80000100800 */
[----:B------:R-:W-:Y:S04]  /*33480*/  STL [R1+0x4488], R4 ;  /* 0x0044880401007387 */ /* 0x000fe80000100800 */
[----:B------:R-:W2:Y:S01]  /*33490*/  LDL R30, [R1+0x1f00] ;  /* 0x001f0000011e7983 */ /* 0x000ea20000100800 */
[----:B0-----:R-:W-:Y:S01]  /*334a0*/  IMAD.X R2, R22, 0x1, R13, P0 ;  /* 0x0000000116027824 */ /* 0x001fe200000e060d */
[----:B-----5:R-:W-:-:S05]  /*334b0*/  IADD3 R3, P1, PT, R20, R32, RZ ;  /* 0x0000002014037210 */ /* 0x020fca0007f3e0ff */
[----:B------:R0:W-:Y:S04]  /*334c0*/  STL [R1+0x44bc], R3 ;  /* 0x0044bc0301007387 */ /* 0x0001e80000100800 */
[----:B------:R1:W-:Y:S04]  /*334d0*/  STL [R1+0x4490], R2 ;  /* 0x0044900201007387 */ /* 0x0003e80000100800 */
[----:B------:R-:W5:Y:S01]  /*334e0*/  LDL R29, [R1+0x1efc] ;  /* 0x001efc00011d7983 */ /* 0x000f620000100800 */
[----:B0-----:R-:W-:-:S05]  /*334f0*/  IADD3 R3, P0, PT, R20, R34, RZ ;  /* 0x0000002214037210 */ /* 0x001fca0007f1e0ff */
[----:B------:R0:W-:Y:S04]  /*33500*/  STL [R1+0x44c4], R3 ;  /* 0x0044c40301007387 */ /* 0x0001e80000100800 */
[----:B------:R-:W5:Y:S01]  /*33510*/  LDL R28, [R1+0x1ef8] ;  /* 0x001ef800011c7983 */ /* 0x000f620000100800 */
[----:B-1----:R-:W-:Y:S01]  /*33520*/  IMAD.X R2, R37, 0x1, R44, P5 ;  /* 0x0000000125027824 */ /* 0x002fe200028e062c */
[----:B0-----:R-:W-:-:S04]  /*33530*/  IADD3 R3, P5, PT, R20, R36, RZ ;  /* 0x0000002414037210 */ /* 0x001fc80007fbe0ff */
[----:B------:R0:W-:Y:S04]  /*33540*/  STL [R1+0x4498], R2 ;  /* 0x0044980201007387 */ /* 0x0001e80000100800 */
[----:B------:R-:W5:Y:S01]  /*33550*/  LDL R27, [R1+0x1ef4] ;  /* 0x001ef400011b7983 */ /* 0x000f620000100800 */
[C---:B0-----:R-:W-:Y:S01]  /*33560*/  IMAD.X R2, R37.reuse, 0x1, R46, P4 ;  /* 0x0000000125027824 */ /* 0x041fe200020e062e */
[----:B------:R-:W-:Y:S02]  /*33570*/  IADD3 R4, P4, PT, R20, R40, RZ ;  /* 0x0000002814047210 */ /* 0x000fe40007f9e0ff */
[----:B------:R0:W-:Y:S04]  /*33580*/  STL [R1+0x44cc], R3 ;  /* 0x0044cc0301007387 */ /* 0x0001e80000100800 */
[----:B------:R4:W-:Y:S01]  /*33590*/  STL [R1+0x44a0], R2 ;  /* 0x0044a00201007387 */ /* 0x0009e20000100800 */
[----:B0-----:R-:W-:-:S03]  /*335a0*/  IMAD.X R3, R37, 0x1, R12, P3 ;  /* 0x0000000125037824 */ /* 0x001fc600018e060c */
[----:B------:R0:W-:Y:S04]  /*335b0*/  STL [R1+0x44d0], R4 ;  /* 0x0044d00401007387 */ /* 0x0001e80000100800 */
[----:B------:R-:W5:Y:S04]  /*335c0*/  LDL R26, [R1+0x1ee4] ;  /* 0x001ee400011a7983 */ /* 0x000f680000100800 */
[----:B------:R1:W-:Y:S04]  /*335d0*/  STL [R1+0x44a8], R3 ;  /* 0x0044a80301007387 */ /* 0x0003e80000100800 */
[----:B------:R-:W5:Y:S01]  /*335e0*/  LDL R24, [R1+0x1ee8] ;  /* 0x001ee80001187983 */ /* 0x000f620000100800 */
[----:B----4-:R-:W-:-:S05]  /*335f0*/  IADD3 R2, P3, PT, R35, R32, RZ ;  /* 0x0000002023027210 */ /* 0x010fca0007f7e0ff */
[----:B------:R3:W-:Y:S04]  /*33600*/  STL [R1+0x44d4], R2 ;  /* 0x0044d40201007387 */ /* 0x0007e80000100800 */
[----:B------:R-:W4:Y:S04]  /*33610*/  LDL R22, [R1+0x1eec] ;  /* 0x001eec0001167983 */ /* 0x000f280000100800 */
[----:B------:R-:W4:Y:S01]  /*33620*/  LDL R20, [R1+0x1ef0] ;  /* 0x001ef00001147983 */ /* 0x000f220000100800 */
[----:B0-----:R-:W-:Y:S01]  /*33630*/  IMAD.X R4, R37, 0x1, R13, P2 ;  /* 0x0000000125047824 */ /* 0x001fe200010e060d */
[----:B-1----:R-:W-:-:S04]  /*33640*/  IADD3 R3, P2, PT, R35, R34, RZ ;  /* 0x0000002223037210 */ /* 0x002fc80007f5e0ff */
[----:B------:R0:W-:Y:S04]  /*33650*/  STL [R1+0x44b0], R4 ;  /* 0x0044b00401007387 */ /* 0x0001e80000100800 */
[----:B------:R1:W-:Y:S01]  /*33660*/  STL [R1+0x44d8], R3 ;  /* 0x0044d80301007387 */ /* 0x0003e20000100800 */
[----:B---3--:R-:W-:Y:S01]  /*33670*/  IMAD.X R2, R33, 0x1, R44, P1 ;  /* 0x0000000121027824 */ /* 0x008fe200008e062c */
[----:B0-----:R-:W-:Y:S01]  /*33680*/  IADD3 R4, P1, PT, R35, R36, RZ ;  /* 0x0000002423047210 */ /* 0x001fe20007f3e0ff */
[----:B-1----:R-:W-:-:S03]  /*33690*/  IMAD.X R3, R33, 0x1, R46, P0 ;  /* 0x0000000121037824 */ /* 0x002fc600000e062e */
[----:B------:R0:W-:Y:S04]  /*336a0*/  STL [R1+0x44b8], R2 ;  /* 0x0044b80201007387 */ /* 0x0001e80000100800 */
[----:B------:R1:W-:Y:S04]  /*336b0*/  STL [R1+0x44dc], R4 ;  /* 0x0044dc0401007387 */ /* 0x0003e80000100800 */
[----:B------:R3:W-:Y:S01]  /*336c0*/  STL [R1+0x44c0], R3 ;  /* 0x0044c00301007387 */ /* 0x0007e20000100800 */
[----:B0-----:R-:W-:Y:S01]  /*336d0*/  IADD3 R2, P0, PT, R35, R40, RZ ;  /* 0x0000002823027210 */ /* 0x001fe20007f1e0ff */
[----:B-1----:R-:W-:-:S04]  /*336e0*/  IMAD.X R4, R33, 0x1, R12, P5 ;  /* 0x0000000121047824 */ /* 0x002fc800028e060c */
[----:B------:R0:W-:Y:S04]  /*336f0*/  STL [R1+0x44e0], R2 ;  /* 0x0044e00201007387 */ /* 0x0001e80000100800 */
[----:B------:R1:W-:Y:S01]  /*33700*/  STL [R1+0x44c8], R4 ;  /* 0x0044c80401007387 */ /* 0x0003e20000100800 */
[----:B---3--:R-:W-:Y:S01]  /*33710*/  IADD3 R3, P5, PT, R31, R32, RZ ;  /* 0x000000201f037210 */ /* 0x008fe20007fbe0ff */
[----:B0-----:R-:W-:-:S04]  /*33720*/  IMAD.X R2, R33, 0x1, R13, P4 ;  /* 0x0000000121027824 */ /* 0x001fc800020e060d */
[----:B------:R0:W-:Y:S01]  /*33730*/  STL [R1+0x2cbc], R3 ;  /* 0x002cbc0301007387 */ /* 0x0001e20000100800 */
[----:B-1----:R-:W-:-:S03]  /*33740*/  IADD3 R4, P4, PT, R31, R34, RZ ;  /* 0x000000221f047210 */ /* 0x002fc60007f9e0ff */
[----:B------:R1:W-:Y:S01]  /*33750*/  STL [R1+0x2cb8], R2 ;  /* 0x002cb80201007387 */ /* 0x0003e20000100800 */
[----:B0-----:R-:W-:-:S03]  /*33760*/  IMAD.X R3, R0, 0x1, R44, P3 ;  /* 0x0000000100037824 */ /* 0x001fc600018e062c */
[----:B------:R0:W-:Y:S01]  /*33770*/  STL [R1+0x2cb4], R4 ;  /* 0x002cb40401007387 */ /* 0x0001e20000100800 */
[----:B-1----:R-:W-:-:S03]  /*33780*/  IADD3 R2, P3, PT, R31, R36, RZ ;  /* 0x000000241f027210 */ /* 0x002fc60007f7e0ff */
[----:B------:R1:W-:Y:S01]  /*33790*/  STL [R1+0x2cb0], R3 ;  /* 0x002cb00301007387 */ /* 0x0003e20000100800 */
[----:B0-----:R-:W-:-:S03]  /*337a0*/  IMAD.X R4, R0, 0x1, R46, P2 ;  /* 0x0000000100047824 */ /* 0x001fc600010e062e */
[----:B------:R0:W-:Y:S01]  /*337b0*/  STL [R1+0x2cac], R2 ;  /* 0x002cac0201007387 */ /* 0x0001e20000100800 */
[----:B-1----:R-:W-:-:S03]  /*337c0*/  IADD3 R3, P2, PT, R31, R40, RZ ;  /* 0x000000281f037210 */ /* 0x002fc60007f5e0ff */
[----:B------:R1:W-:Y:S04]  /*337d0*/  STL [R1+0x2ca8], R4 ;  /* 0x002ca80401007387 */ /* 0x0003e80000100800 */
[----:B------:R2:W-:Y:S01]  /*337e0*/  STL [R1+0x2c9c], R3 ;  /* 0x002c9c0301007387 */ /* 0x0005e20000100800 */
[----:B0-----:R-:W-:Y:S01]  /*337f0*/  SHF.R.S32.HI R2, RZ, 0x1f, R31 ;  /* 0x0000001fff027819 */ /* 0x001fe2000001141f */
[C---:B-1----:R-:W-:Y:S02]  /*33800*/  IMAD.X R4, R0.reuse, 0x1, R12, P1 ;  /* 0x0000000100047824 */ /* 0x042fe400008e060c */
[----:B------:R-:W-:-:S03]  /*33810*/  IMAD.X R5, R0, 0x1, R13, P0 ;  /* 0x0000000100057824 */ /* 0x000fc600000e060d */
[----:B------:R-:W-:Y:S04]  /*33820*/  STL [R1+0x2c94], R4 ;  /* 0x002c940401007387 */ /* 0x000fe80000100800 */
[----:B------:R-:W3:Y:S01]  /*33830*/  LDL.LU R0, [R1+0x5750] ;  /* 0x0057500001007983 */ /* 0x000ee20000300800 */
[----:B--2---:R-:W-:-:S05]  /*33840*/  IADD3 R3, P1, PT, R30, UR6, RZ ;  /* 0x000000061e037c10 */ /* 0x004fca000ff3e0ff */
[----:B------:R0:W-:Y:S04]  /*33850*/  STL [R1+0x2ca0], R3 ;  /* 0x002ca00301007387 */ /* 0x0001e80000100800 */
[----:B------:R1:W-:Y:S01]  /*33860*/  STL [R1+0x2c98], R5 ;  /* 0x002c980501007387 */ /* 0x0003e20000100800 */
[----:B0-----:R-:W-:Y:S01]  /*33870*/  IMAD.X R3, R2, 0x1, R44, P5 ;  /* 0x0000000102037824 */ /* 0x001fe200028e062c */
[----:B-----5:R-:W-:Y:S01]  /*33880*/  IADD3 R4, P0, PT, R29, UR6, RZ ;  /* 0x000000061d047c10 */ /* 0x020fe2000ff1e0ff */
[----:B------:R-:W-:-:S04]  /*33890*/  USHF.R.S32.HI UR38, URZ, 0x1f, UR6 ;  /* 0x0000001fff267899 */ /* 0x000fc80008011406 */
[----:B------:R0:W-:Y:S04]  /*338a0*/  STL [R1+0x2ca4], R4 ;  /* 0x002ca40401007387 */ /* 0x0001e80000100800 */
[----:B------:R2:W-:Y:S01]  /*338b0*/  STL [R1+0x2c8c], R3 ;  /* 0x002c8c0301007387 */ /* 0x0005e20000100800 */
[----:B-1----:R-:W-:Y:S01]  /*338c0*/  IADD3 R5, P5, PT, R28, UR6, RZ ;  /* 0x000000061c057c10 */ /* 0x002fe2000ffbe0ff */
[----:B0-----:R-:W-:-:S04]  /*338d0*/  IMAD.X R4, R2, 0x1, R46, P4 ;  /* 0x0000000102047824 */ /* 0x001fc800020e062e */
[----:B------:R-:W-:Y:S01]  /*338e0*/  STL [R1+0x2c90], R5 ;  /* 0x002c900501007387 */ /* 0x000fe20000100800 */
[----:B--2---:R-:W-:-:S03]  /*338f0*/  IADD3 R3, P4, PT, R27, UR6, RZ ;  /* 0x000000061b037c10 */ /* 0x004fc6000ff9e0ff */
[----:B------:R0:W-:Y:S01]  /*33900*/  STL [R1+0x2c84], R4 ;  /* 0x002c840401007387 */ /* 0x0001e20000100800 */
[----:B------:R-:W1:Y:S03]  /*33910*/  LDCU UR6, c[0x0][0x3a8] ;  /* 0x00007500ff0677ac */ /* 0x000e660008000800 */
[----:B------:R2:W-:Y:S01]  /*33920*/  STL [R1+0x2c88], R3 ;  /* 0x002c880301007387 */ /* 0x0005e20000100800 */
[C---:B0-----:R-:W-:Y:S02]  /*33930*/  IMAD.X R4, R2.reuse, 0x1, R12, P3 ;  /* 0x0000000102047824 */ /* 0x041fe400018e060c */
[----:B--2---:R-:W-:-:S03]  /*33940*/  IMAD.X R3, R2, 0x1, R13, P2 ;  /* 0x0000000102037824 */ /* 0x004fc600010e060d */
[----:B------:R0:W-:Y:S04]  /*33950*/  STL [R1+0x2c80], R4 ;  /* 0x002c800401007387 */ /* 0x0001e80000100800 */
[----:B------:R-:W-:Y:S01]  /*33960*/  STL [R1+0x244c], R3 ;  /* 0x00244c0301007387 */ /* 0x000fe20000100800 */
[----:B------:R-:W-:-:S05]  /*33970*/  IADD3.X R2, PT, PT, R26, UR38, RZ, P1, !PT ;  /* 0x000000261a027c10 */ /* 0x000fca0008ffe4ff */
[----:B------:R-:W-:Y:S01]  /*33980*/  STL [R1+0x2450], R2 ;  /* 0x0024500201007387 */ /* 0x000fe20000100800 */
[----:B0-----:R-:W-:-:S05]  /*33990*/  IADD3.X R4, PT, PT, R24, UR38, RZ, P0, !PT ;  /* 0x0000002618047c10 */ /* 0x001fca00087fe4ff */
[----:B------:R0:W-:Y:S02]  /*339a0*/  STL [R1+0x2454], R4 ;  /* 0x0024540401007387 */ /* 0x0001e40000100800 */
[----:B0-----:R-:W-:Y:S02]  /*339b0*/  IADD3 R4, P1, PT, R29, UR7, RZ ;  /* 0x000000071d047c10 */ /* 0x001fe4000ff3e0ff */
[----:B----4-:R-:W-:Y:S02]  /*339c0*/  IADD3.X R3, PT, PT, R22, UR38, RZ, P5, !PT ;  /* 0x0000002616037c10 */ /* 0x010fe4000affe4ff */
[----:B------:R-:W-:-:S03]  /*339d0*/  IADD3.X R2, PT, PT, R20, UR38, RZ, P4, !PT ;  /* 0x0000002614027c10 */ /* 0x000fc6000a7fe4ff */
[----:B------:R0:W-:Y:S01]  /*339e0*/  STL [R1+0x2458], R3 ;  /* 0x0024580301007387 */ /* 0x0001e20000100800 */
[----:B------:R-:W-:-:S03]  /*339f0*/  USHF.R.S32.HI UR38, URZ, 0x1f, UR7 ;  /* 0x0000001fff267899 */ /* 0x000fc60008011407 */
[----:B------:R2:W-:Y:S01]  /*33a00*/  STL [R1+0x245c], R2 ;  /* 0x00245c0201007387 */ /* 0x0005e20000100800 */
[----:B0-----:R-:W-:Y:S02]  /*33a10*/  IADD3 R3, P0, PT, R30, UR7, RZ ;  /* 0x000000071e037c10 */ /* 0x001fe4000ff1e0ff */
[----:B--2---:R-:W-:-:S03]  /*33a20*/  IADD3 R2, P2, PT, R28, UR7, RZ ;  /* 0x000000071c027c10 */ /* 0x004fc6000ff5e0ff */
[----:B------:R0:W-:Y:S04]  /*33a30*/  STL [R1+0x2464], R3 ;  /* 0x0024640301007387 */ /* 0x0001e80000100800 */
[----:B------:R2:W-:Y:S04]  /*33a40*/  STL [R1+0x246c], R4 ;  /* 0x00246c0401007387 */ /* 0x0005e80000100800 */
[----:B------:R4:W-:Y:S01]  /*33a50*/  STL [R1+0x2474], R2 ;  /* 0x0024740201007387 */ /* 0x0009e20000100800 */
[----:B0-----:R-:W-:Y:S01]  /*33a60*/  IADD3 R3, P3, PT, R27, UR7, RZ ;  /* 0x000000071b037c10 */ /* 0x001fe2000ff7e0ff */
[----:B------:R-:W0:Y:S01]  /*33a70*/  LDCU UR7, c[0x0][0x3a8] ;  /* 0x00007500ff0777ac */ /* 0x000e220008000800 */
[----:B--2---:R-:W-:-:S02]  /*33a80*/  IADD3.X R4, PT, PT, R24, UR38, RZ, P1, !PT ;  /* 0x0000002618047c10 */ /* 0x004fc40008ffe4ff */
[----:B----4-:R-:W-:Y:S01]  /*33a90*/  IADD3.X R2, PT, PT, R26, UR38, RZ, P0, !PT ;  /* 0x000000261a027c10 */ /* 0x010fe200087fe4ff */
[----:B------:R2:W-:Y:S04]  /*33aa0*/  STL [R1+0x247c], R3 ;  /* 0x00247c0301007387 */ /* 0x0005e80000100800 */
[----:B------:R4:W-:Y:S01]  /*33ab0*/  STL [R1+0x2460], R2 ;  /* 0x0024600201007387 */ /* 0x0009e20000100800 */
[----:B--2---:R-:W-:-:S03]  /*33ac0*/  IADD3.X R3, PT, PT, R22, UR38, RZ, P2, !PT ;  /* 0x0000002616037c10 */ /* 0x004fc600097fe4ff */
[----:B------:R-:W-:Y:S01]  /*33ad0*/  STL [R1+0x2468], R4 ;  /* 0x0024680401007387 */ /* 0x000fe20000100800 */
[----:B----4-:R-:W-:-:S03]  /*33ae0*/  IADD3.X R2, PT, PT, R20, UR38, RZ, P3, !PT ;  /* 0x0000002614027c10 */ /* 0x010fc60009ffe4ff */
[----:B------:R-:W-:Y:S04]  /*33af0*/  STL [R1+0x2470], R3 ;  /* 0x0024700301007387 */ /* 0x000fe80000100800 */
[----:B------:R2:W-:Y:S04]  /*33b00*/  STL [R1+0x2478], R2 ;  /* 0x0024780201007387 */ /* 0x0005e80000100800 */
        /* <DEDUP_REMOVED lines=1015> */
[----:B------:R-:W-:Y:S01]  /*37a80*/  STL [R1+0xcf8], RZ ;  /* 0x000cf8ff01007387 */ /* 0x000fe20000100800 */
[----:B--2---:R-:W-:-:S03]  /*37a90*/  IADD3 R2, P6, PT, R30, UR9, RZ ;  /* 0x000000091e027c10 */ /* 0x004fc6000ffde0ff */
[----:B------:R-:W-:Y:S04]  /*37aa0*/  STL [R1+0xcfc], RZ ;  /* 0x000cfcff01007387 */ /* 0x000fe80000100800 */
[----:B------:R-:W-:Y:S04]  /*37ab0*/  STL [R1+0xce0], RZ ;  /* 0x000ce0ff01007387 */ /* 0x000fe80000100800 */
[----:B------:R-:W-:Y:S04]  /*37ac0*/  STL [R1+0xce4], RZ ;  /* 0x000ce4ff01007387 */ /* 0x000fe80000100800 */
[----:B------:R-:W-:Y:S01]  /*37ad0*/  STL [R1+0xce8], RZ ;  /* 0x000ce8ff01007387 */ /* 0x000fe20000100800 */
[----:B------:R-:W-:-:S03]  /*37ae0*/  IADD3 R4, P1, PT, R29, UR9, RZ ;  /* 0x000000091d047c10 */ /* 0x000fc6000ff3e0ff */
[----:B------:R-:W-:Y:S01]  /*37af0*/  STL [R1+0xcec], RZ ;  /* 0x000cecff01007387 */ /* 0x000fe20000100800 */
[----:B------:R-:W-:-:S03]  /*37b00*/  IADD3 R3, P2, PT, R28, UR9, RZ ;  /* 0x000000091c037c10 */ /* 0x000fc6000ff5e0ff */
[----:B------:R-:W-:Y:S04]  /*37b10*/  STL [R1+0xcd0], RZ ;  /* 0x000cd0ff01007387 */ /* 0x000fe80000100800 */
[----:B------:R-:W-:Y:S04]  /*37b20*/  STL [R1+0xcd4], RZ ;  /* 0x000cd4ff01007387 */ /* 0x000fe80000100800 */
[----:B------:R-:W-:Y:S04]  /*37b30*/  STL [R1+0xcd8], RZ ;  /* 0x000cd8ff01007387 */ /* 0x000fe80000100800 */
[----:B------:R2:W-:Y:S04]  /*37b40*/  STL [R1+0x2484], R2 ;  /* 0x0024840201007387 */ /* 0x0005e80000100800 */
[----:B------:R4:W-:Y:S01]  /*37b50*/  STL [R1+0x248c], R4 ;  /* 0x00248c0401007387 */ /* 0x0009e20000100800 */
[----:B--2---:R-:W-:-:S03]  /*37b60*/  IADD3 R2, P5, PT, R27, UR9, RZ ;  /* 0x000000091b027c10 */ /* 0x004fc6000ffbe0ff */
[----:B------:R2:W-:Y:S01]  /*37b70*/  STL [R1+0x2494], R3 ;  /* 0x0024940301007387 */ /* 0x0005e20000100800 */
[----:B------:R-:W-:-:S03]  /*37b80*/  USHF.R.S32.HI UR9, URZ, 0x1f, UR9 ;  /* 0x0000001fff097899 */ /* 0x000fc60008011409 */
[----:B------:R5:W-:Y:S01]  /*37b90*/  STL [R1+0x249c], R2 ;  /* 0x00249c0201007387 */ /* 0x000be20000100800 */
[----:B----4-:R-:W-:Y:S02]  /*37ba0*/  IADD3 R4, P3, PT, R28, UR43, RZ ;  /* 0x0000002b1c047c10 */ /* 0x010fe4000ff7e0ff */
[----:B--2---:R-:W-:Y:S01]  /*37bb0*/  IADD3 R3, P4, PT, R30, UR43, RZ ;  /* 0x0000002b1e037c10 */ /* 0x004fe2000ff9e0ff */
[----:B------:R-:W-:Y:S01]  /*37bc0*/  STL [R1+0xcdc], RZ ;  /* 0x000cdcff01007387 */ /* 0x000fe20000100800 */
[----:B-----5:R-:W-:-:S03]  /*37bd0*/  IADD3 R2, P0, PT, R29, UR43, RZ ;  /* 0x0000002b1d027c10 */ /* 0x020fc6000ff1e0ff */
[----:B------:R2:W-:Y:S04]  /*37be0*/  STL [R1+0x24a4], R3 ;  /* 0x0024a40301007387 */ /* 0x0005e80000100800 */
[----:B------:R4:W-:Y:S01]  /*37bf0*/  STL [R1+0x24ac], R2 ;  /* 0x0024ac0201007387 */ /* 0x0009e20000100800 */
[----:B--2---:R-:W-:-:S03]  /*37c00*/  IADD3.X R3, PT, PT, R26, UR9, RZ, P6, !PT ;  /* 0x000000091a037c10 */ /* 0x004fc6000b7fe4ff */
[----:B------:R2:W-:Y:S01]  /*37c10*/  STL [R1+0x24b4], R4 ;  /* 0x0024b40401007387 */ /* 0x0005e20000100800 */
[----:B----4-:R-:W-:-:S03]  /*37c20*/  IADD3 R2, P6, PT, R27, UR43, RZ ;  /* 0x0000002b1b027c10 */ /* 0x010fc6000ffde0ff */
[----:B------:R4:W-:Y:S04]  /*37c30*/  STL [R1+0x2480], R3 ;  /* 0x0024800301007387 */ /* 0x0009e80000100800 */
[----:B------:R5:W-:Y:S01]  /*37c40*/  STL [R1+0x24bc], R2 ;  /* 0x0024bc0201007387 */ /* 0x000be20000100800 */
[----:B--2---:R-:W-:Y:S02]  /*37c50*/  IADD3.X R4, PT, PT, R24, UR9, RZ, P1, !PT ;  /* 0x0000000918047c10 */ /* 0x004fe40008ffe4ff */
[----:B----4-:R-:W-:-:S03]  /*37c60*/  IADD3.X R3, PT, PT, R22, UR9, RZ, P2, !PT ;  /* 0x0000000916037c10 */ /* 0x010fc600097fe4ff */
[----:B------:R-:W-:Y:S01]  /*37c70*/  STL [R1+0x2488], R4 ;  /* 0x0024880401007387 */ /* 0x000fe20000100800 */
[----:B-----5:R-:W-:-:S03]  /*37c80*/  IADD3.X R2, PT, PT, R20, UR9, RZ, P5, !PT ;  /* 0x0000000914027c10 */ /* 0x020fc6000affe4ff */
[----:B------:R2:W-:Y:S01]  /*37c90*/  STL [R1+0x2490], R3 ;  /* 0x0024900301007387 */ /* 0x0005e20000100800 */
[----:B------:R-:W-:-:S03]  /*37ca0*/  USHF.R.S32.HI UR43, URZ, 0x1f, UR43 ;  /* 0x0000001fff2b7899 */ /* 0x000fc6000801142b */
[----:B------:R4:W-:Y:S01]  /*37cb0*/  STL [R1+0x2498], R2 ;  /* 0x0024980201007387 */ /* 0x0009e20000100800 */
[----:B--2---:R-:W-:Y:S02]  /*37cc0*/  IADD3 R3, P5, PT, R30, UR44, RZ ;  /* 0x0000002c1e037c10 */ /* 0x004fe4000ffbe0ff */
[----:B----4-:R-:W-:-:S03]  /*37cd0*/  IADD3 R2, P1, PT, R29, UR44, RZ ;  /* 0x0000002c1d027c10 */ /* 0x010fc6000ff3e0ff */
[----:B------:R2:W-:Y:S01]  /*37ce0*/  STL [R1+0x24c4], R3 ;  /* 0x0024c40301007387 */ /* 0x0005e20000100800 */
[----:B------:R-:W-:-:S03]  /*37cf0*/  IADD3 R4, P2, PT, R28, UR44, RZ ;  /* 0x0000002c1c047c10 */ /* 0x000fc6000ff5e0ff */
        /* <DEDUP_REMOVED lines=55> */
[----:B------:R4:W-:Y:S01]  /*38070*/  STL [R1+0x2500], R3 ;  /* 0x0025000301007387 */ /* 0x0009e20000100800 */
[----:B------:R-:W-:-:S03]  /*38080*/  USHF.R.S32.HI UR38, URZ, 0x1f, UR45 ;  /* 0x0000001fff267899 */ /* 0x000fc6000801142d */
[----:B------:R5:W-:Y:S01]  /*38090*/  STL [R1+0x253c], R2 ;  /* 0x00253c0201007387 */ /* 0x000be20000100800 */
[----:B--2---:R-:W-:Y:S02]  /*380a0*/  IADD3.X R4, PT, PT, R24, UR43, RZ, P1, !PT ;  /* 0x0000002b18047c10 */ /* 0x004fe40008ffe4ff */
[----:B----4-:R-:W-:-:S03]  /*380b0*/  IADD3.X R3, PT, PT, R22, UR43, RZ, P2, !PT ;  /* 0x0000002b16037c10 */ /* 0x010fc600097fe4ff */
[----:B------:R2:W-:Y:S01]  /*380c0*/  STL [R1+0x2508], R4 ;  /* 0x0025080401007387 */ /* 0x0005e20000100800 */
[----:B-----5:R-:W-:Y:S01]  /*380d0*/  IADD3.X R2, PT, PT, R20, UR43, RZ, P6, !PT ;  /* 0x0000002b14027c10 */ /* 0x020fe2000b7fe4ff */
[----:B------:R-:W-:Y:S02]  /*380e0*/  ULEA.HI UR38, UR38, UR45, URZ, 0x7 ;  /* 0x0000002d26267291 */ /* 0x000fe4000f8f38ff */
[----:B------:R4:W-:Y:S01]  /*380f0*/  STL [R1+0x2510], R3 ;  /* 0x0025100301007387 */ /* 0x0009e20000100800 */
[----:B------:R-:W-:-:S03]  /*38100*/  USHF.R.S32.HI UR45, URZ, 0x1f, UR69 ;  /* 0x0000001fff2d7899 */ /* 0x000fc60008011445 */
[----:B------:R5:W-:Y:S01]  /*38110*/  STL [R1+0x2518], R2 ;  /* 0x0025180201007387 */ /* 0x000be20000100800 */
[----:B--2---:R-:W-:Y:S02]  /*38120*/  IADD3 R4, P2, PT, R28, UR49, RZ ;  /* 0x000000311c047c10 */ /* 0x004fe4000ff5e0ff */
[----:B----4-:R-:W-:Y:S02]  /*38130*/  IADD3 R3, P6, PT, R30, UR49, RZ ;  /* 0x000000311e037c10 */ /* 0x010fe4000ffde0ff */
        /* <DEDUP_REMOVED lines=435> */
[----:B------:R3:W-:Y:S01]  /*39c70*/  STL [R1+0x2848], R4 ;  /* 0x0028480401007387 */ /* 0x0007e20000100800 */
[----:B-----5:R-:W-:-:S03]  /*39c80*/  IADD3.X R2, PT, PT, R20, UR9, RZ, P5, !PT ;  /* 0x0000000914027c10 */ /* 0x020fc6000affe4ff */
[----:B------:R2:W-:Y:S04]  /*39c90*/  STL [R1+0x2850], R3 ;  /* 0x0028500301007387 */ /* 0x0005e80000100800 */
[----:B------:R4:W-:Y:S01]  /*39ca0*/  STL [R1+0x2858], R2 ;  /* 0x0028580201007387 */ /* 0x0009e20000100800 */
[----:B------:R-:W-:Y:S02]  /*39cb0*/  USHF.R.S32.HI UR71, URZ, 0x1f, UR72 ;  /* 0x0000001fff477899 */ /* 0x000fe40008011448 */
[----:B------:R-:W-:Y:S02]  /*39cc0*/  USHF.R.S32.HI UR39, URZ, 0x1f, UR39 ;  /* 0x0000001fff277899 */ /* 0x000fe40008011427 */
[----:B------:R-:W-:Y:S02]  /*39cd0*/  USHF.R.S32.HI UR65, URZ, 0x1f, UR74 ;  /* 0x0000001fff417899 */ /* 0x000fe4000801144a */
[----:B------:R-:W-:-:S02]  /*39ce0*/  USHF.R.S32.HI UR73, URZ, 0x1f, UR10 ;  /* 0x0000001fff497899 */ /* 0x000fc4000801140a */
[----:B------:R-:W-:Y:S02]  /*39cf0*/  USHF.R.S32.HI UR53, URZ, 0x1f, UR22 ;  /* 0x0000001fff357899 */ /* 0x000fe40008011416 */
[----:B------:R-:W-:Y:S02]  /*39d00*/  USHF.R.S32.HI UR46, URZ, 0x1f, UR23 ;  /* 0x0000001fff2e7899 */ /* 0x000fe40008011417 */
        /* <DEDUP_REMOVED lines=28> */
[----:B------:R-:W-:Y:S01]  /*39ed0*/  USHF.R.S32.HI UR38, URZ, 0x7, UR38 ;  /* 0x00000007ff267899 */ /* 0x000fe20008011426 */
[----:B------:R-:W5:Y:S01]  /*39ee0*/  LDL R31, [R1+0xbf8] ;  /* 0x000bf800011f7983 */ /* 0x000f620000100800 */
[C---:B---3--:R-:W-:Y:S02]  /*39ef0*/  LOP3.LUT R4, R0.reuse, 0x20, RZ, 0x3c, !PT ;  /* 0x0000002000047812 */ /* 0x048fe400078e3cff */
[C---:B--2---:R-:W-:Y:S02]  /*39f00*/  LOP3.LUT R3, R0.reuse, 0x40, RZ, 0x3c, !PT ;  /* 0x0000004000037812 */ /* 0x044fe400078e3cff */
[----:B----4-:R-:W-:Y:S02]  /*39f10*/  LOP3.LUT R2, R0, 0x60, RZ, 0x3c, !PT ;  /* 0x0000006000027812 */ /* 0x010fe400078e3cff */
[----:B------:R-:W-:Y:S02]  /*39f20*/  IADD3 R3, P5, PT, R30, UR74, RZ ;  /* 0x0000004a1e037c10 */ /* 0x000fe4000ffbe0ff */
[----:B------:R-:W-:-:S02]  /*39f30*/  IADD3 R2, P2, PT, R29, UR74, RZ ;  /* 0x0000004a1d027c10 */ /* 0x000fc4000ff5e0ff */
[----:B-----5:R-:W-:-:S05]  /*39f40*/  LOP3.LUT R4, R31, 0x40, RZ, 0x3c, !PT ;  /* 0x000000401f047812 */ /* 0x020fca00078e3cff */
[----:B------:R2:W-:Y:S04]  /*39f50*/  STL [R1+0x574c], R4 ;  /* 0x00574c0401007387 */ /* 0x0005e80000100800 */
[----:B------:R3:W-:Y:S04]  /*39f60*/  STL [R1+0x2884], R3 ;  /* 0x0028840301007387 */ /* 0x0007e80000100800 */
[----:B------:R4:W-:Y:S01]  /*39f70*/  STL [R1+0x288c], R2 ;  /* 0x00288c0201007387 */ /* 0x0009e20000100800 */
[----:B--2---:R-:W-:Y:S02]  /*39f80*/  IADD3 R4, P1, PT, R28, UR74, RZ ;  /* 0x0000004a1c047c10 */ /* 0x004fe4000ff3e0ff */
[----:B---3--:R-:W-:-:S03]  /*39f90*/  IADD3.X R3, PT, PT, R26, UR71, RZ, P0, !PT ;  /* 0x000000471a037c10 */ /* 0x008fc600087fe4ff */
[----:B------:R2:W-:Y:S01]  /*39fa0*/  STL [R1+0x2894], R4 ;  /* 0x0028940401007387 */ /* 0x0005e20000100800 */
[----:B----4-:R-:W-:-:S03]  /*39fb0*/  IADD3 R2, P0, PT, R27, UR74, RZ ;  /* 0x0000004a1b027c10 */ /* 0x010fc6000ff1e0ff */
[----:B------:R3:W-:Y:S04]  /*39fc0*/  STL [R1+0x2860], R3 ;  /* 0x0028600301007387 */ /* 0x0007e80000100800 */
[----:B------:R4:W-:Y:S01]  /*39fd0*/  STL [R1+0x289c], R2 ;  /* 0x00289c0201007387 */ /* 0x0009e20000100800 */
[----:B--2---:R-:W-:Y:S02]  /*39fe0*/  IADD3.X R4, PT, PT, R24, UR71, RZ, P4, !PT ;  /* 0x0000004718047c10 */ /* 0x004fe4000a7fe4ff */
[----:B---3--:R-:W-:-:S03]  /*39ff0*/  IADD3 R3, P4, PT, R30, UR10, RZ ;  /* 0x0000000a1e037c10 */ /* 0x008fc6000ff9e0ff */
[----:B------:R2:W-:Y:S01]  /*3a000*/  STL [R1+0x2868], R4 ;  /* 0x0028680401007387 */ /* 0x0005e20000100800 */
[----:B----4-:R-:W-:-:S03]  /*3a010*/  IADD3.X R2, PT, PT, R22, UR71, RZ, P3, !PT ;  /* 0x0000004716027c10 */ /* 0x010fc60009ffe4ff */
        /* <DEDUP_REMOVED lines=485> */
[----:B-1----:R-:W-:-:S03]  /*3be70*/  IADD3 R2, P5, PT, R28, UR6, RZ ;  /* 0x000000061c027c10 */ /* 0x002fc6000ffbe0ff */
[----:B------:R0:W-:Y:S04]  /*3be80*/  STL [R1+0x2c38], R3 ;  /* 0x002c380301007387 */ /* 0x0001e80000100800 */
[----:B------:R1:W-:Y:S01]  /*3be90*/  STL [R1+0x2c74], R2 ;  /* 0x002c740201007387 */ /* 0x0003e20000100800 */
[----:B--2---:R-:W-:Y:S02]  /*3bea0*/  IADD3.X R4, PT, PT, R26, UR75, RZ, P2, !PT ;  /* 0x0000004b1a047c10 */ /* 0x004fe400097fe4ff */
[----:B0-----:R-:W-:-:S03]  /*3beb0*/  IADD3 R3, P2, PT, R27, UR7, RZ ;  /* 0x000000071b037c10 */ /* 0x001fc6000ff5e0ff */
[----:B------:R0:W-:Y:S01]  /*3bec0*/  STL [R1+0x2c40], R4 ;  /* 0x002c400401007387 */ /* 0x0001e20000100800 */
[----:B-1----:R-:W-:-:S03]  /*3bed0*/  IADD3.X R2, PT, PT, R24, UR75, RZ, P1, !PT ;  /* 0x0000004b18027c10 */ /* 0x002fc60008ffe4ff */
[----:B------:R1:W-:Y:S04]  /*3bee0*/  STL [R1+0x2c7c], R3 ;  /* 0x002c7c0301007387 */ /* 0x0003e80000100800 */
[----:B------:R2:W-:Y:S01]  /*3bef0*/  STL [R1+0x2c48], R2 ;  /* 0x002c480201007387 */ /* 0x0005e20000100800 */
[----:B0-----:R-:W-:Y:S02]  /*3bf00*/  IADD3.X R4, PT, PT, R22, UR75, RZ, P0, !PT ;  /* 0x0000004b16047c10 */ /* 0x001fe400087fe4ff */
[----:B-1----:R-:W-:-:S03]  /*3bf10*/  IADD3.X R3, PT, PT, R20, UR75, RZ, P4, !PT ;  /* 0x0000004b14037c10 */ /* 0x002fc6000a7fe4ff */
[----:B------:R0:W-:Y:S01]  /*3bf20*/  STL [R1+0x2c50], R4 ;  /* 0x002c500401007387 */ /* 0x0001e20000100800 */
[----:B--2---:R-:W-:-:S03]  /*3bf30*/  IADD3.X R2, PT, PT, R26, UR39, RZ, P3, !PT ;  /* 0x000000271a027c10 */ /* 0x004fc60009ffe4ff */
[----:B------:R1:W-:Y:S04]  /*3bf40*/  STL [R1+0x2c58], R3 ;  /* 0x002c580301007387 */ /* 0x0003e80000100800 */
[----:B------:R2:W-:Y:S01]  /*3bf50*/  STL [R1+0x2c60], R2 ;  /* 0x002c600201007387 */ /* 0x0005e20000100800 */
[----:B0-----:R-:W-:Y:S02]  /*3bf60*/  IADD3.X R4, PT, PT, R24, UR39, RZ, P6, !PT ;  /* 0x0000002718047c10 */ /* 0x001fe4000b7fe4ff */
[----:B-1----:R-:W-:-:S03]  /*3bf70*/  IADD3.X R3, PT, PT, R22, UR39, RZ, P5, !PT ;  /* 0x0000002716037c10 */ /* 0x002fc6000affe4ff */
[----:B------:R0:W-:Y:S01]  /*3bf80*/  STL [R1+0x2c68], R4 ;  /* 0x002c680401007387 */ /* 0x0001e20000100800 */
[----:B--2---:R-:W-:-:S05]  /*3bf90*/  IADD3.X R2, PT, PT, R20, UR39, RZ, P2, !PT ;  /* 0x0000002714027c10 */ /* 0x004fca00097fe4ff */
[----:B------:R0:W-:Y:S04]  /*3bfa0*/  STL [R1+0x2c78], R2 ;  /* 0x002c780201007387 */ /* 0x0001e80000100800 */
[----:B------:R0:W-:Y:S02]  /*3bfb0*/  STL [R1+0x2c70], R3 ;  /* 0x002c700301007387 */ /* 0x0001e40000100800 */
.L_x_1:
[----:B-1----:R-:W2:Y:S01]  /*3bfc0*/  LDL R5, [R1+0x1ef0] ;  /* 0x001ef00001057983 */ /* 0x002ea20000100800 */
[----:B0-----:R-:W0:Y:S03]  /*3bfd0*/  LDC R2, c[0x0][0x3a0] ;  /* 0x0000e800ff027b82 */ /* 0x001e260000000800 */
[----:B--2---:R1:W-:Y:S04]  /*3bfe0*/  STL [R1+0x6d94], R5 ;  /* 0x006d940501007387 */ /* 0x0043e80000100800 */
[----:B------:R-:W2:Y:S04]  /*3bff0*/  LDL R4, [R1+0x1ef4] ;  /* 0x001ef40001047983 */ /* 0x000ea80000100800 */
[----:B-1----:R-:W0:Y:S04]  /*3c000*/  LDL R5, [R1+0x2348] ;  /* 0x0023480001057983 */ /* 0x002e280000100800 */
[----:B------:R-:W-:Y:S04]  /*3c010*/  STL [R1+0x67a8], R31 ;  /* 0x0067a81f01007387 */ /* 0x000fe80000100800 */
        /* <DEDUP_REMOVED lines=188> */
[----:B------:R1:W-:Y:S04]  /*3cbe0*/  STL [R1+0x6d90], R31 ;  /* 0x006d901f01007387 */ /* 0x0003e80000100800 */
        /* <DEDUP_REMOVED lines=244> */
[----:B-----5:R-:W-:Y:S04]  /*3db30*/  STL [R1+0x5770], R0 ;  /* 0x0057700001007387 */ /* 0x020fe80000100800 */
        /* <DEDUP_REMOVED lines=466> */
[----:B------:R-:W-:Y:S01]  /*3f860*/  STL [R1+0x660c], R0 ;  /* 0x00660c0001007387 */ /* 0x000fe20000100800 */
[----:B0-----:R-:W-:-:S03]  /*3f870*/  IMAD R2, R5, -0x80, R2 ;  /* 0xffffff8005027824 */ /* 0x001fc600078e0202 */
[----:B------:R-:W-:Y:S04]  /*3f880*/  STL [R1+0x6614], R0 ;  /* 0x0066140001007387 */ /* 0x000fe80000100800 */
[----:B------:R-:W-:Y:S04]  /*3f890*/  STL [R1+0x661c], R0 ;  /* 0x00661c0001007387 */ /* 0x000fe80000100800 */
[----:B------:R-:W-:Y:S04]  /*3f8a0*/  STL [R1+0x6624], R0 ;  /* 0x0066240001007387 */ /* 0x000fe80000100800 */
[----:B------:R-:W-:Y:S04]  /*3f8b0*/  STL [R1+0x6628], R0 ;  /* 0x0066280001007387 */ /* 0x000fe80000100800 */
[----:B------:R-:W2:Y:S01]  /*3f8c0*/  LDL.LU R5, [R1+0x6d94] ;  /* 0x006d940001057983 */ /* 0x000ea20000300800 */
[----:B------:R-:W-:-:S02]  /*3f8d0*/  ISETP.GT.AND P1, PT, R2, RZ, PT ;  /* 0x000000ff0200720c */ /* 0x000fc40003f24270 */
[----:B-1----:R-:W-:-:S11]  /*3f8e0*/  PRMT R31, RZ, 0x7610, R31 ;  /* 0x00007610ff1f7816 */ /* 0x002fd6000000001f */
[----:B--2---:R-:W2:Y:S04]  /*3f8f0*/  @P1 LDG.E.U8 R31, desc[UR40][R4.64] ;  /* 0x00000028041f1981 */ /* 0x004ea8000c1e1100 */
[----:B--2---:R0:W-:Y:S04]  /*3f900*/  STL [R1+0x720], R31 ;  /* 0x0007201f01007387 */ /* 0x0041e80000100800 */
[----:B0-----:R-:W2:Y:S04]  /*3f910*/  LDL.LU R31, [R1+0x6d90] ;  /* 0x006d9000011f7983 */ /* 0x001ea80000300800 */
[----:B------:R-:W3:Y:S04]  /*3f920*/  LDL R4, [R1+0x1eec] ;  /* 0x001eec0001047983 */ /* 0x000ee80000100800 */
[----:B------:R-:W3:Y:S01]  /*3f930*/  LDL R5, [R1+0x1ef8] ;  /* 0x001ef80001057983 */ /* 0x000ee20000100800 */
[----:B------:R-:W-:-:S02]  /*3f940*/  PRMT R30, RZ, 0x7610, R30 ;  /* 0x00007610ff1e7816 */ /* 0x000fc4000000001e */
[----:B---3--:R-:W-:-:S04]  /*3f950*/  @P1 LOP3.LUT R5, R5, R4, RZ, 0x3c, !PT ;  /* 0x0000000405051212 */ /* 0x008fc800078e3cff */
[----:B------:R-:W-:-:S04]  /*3f960*/  @P1 LOP3.LUT R4, R5, R4, RZ, 0x3c, !PT ;  /* 0x0000000405041212 */ /* 0x000fc800078e3cff */
[----:B------:R-:W-:-:S05]  /*3f970*/  @P1 LOP3.LUT R5, R5, R4, RZ, 0x3c, !PT ;  /* 0x0000000405051212 */ /* 0x000fca00078e3cff */
[----:B------:R-:W3:Y:S04]  /*3f980*/  @P1 LDG.E.U8 R30, desc[UR40][R4.64] ;  /* 0x00000028041e1981 */ /* 0x000ee8000c1e1100 */
[----:B---3--:R0:W-:Y:S04]  /*3f990*/  STL [R1+0x71c], R30 ;  /* 0x00071c1e01007387 */ /* 0x0081e80000100800 */
[----:B0-----:R-:W3:Y:S04]  /*3f9a0*/  LDL.LU R30, [R1+0x6d8c] ;  /* 0x006d8c00011e7983 */ /* 0x001ee80000300800 */
[----:B------:R-:W4:Y:S04]  /*3f9b0*/  LDL R4, [R1+0x1ee8] ;  /* 0x001ee80001047983 */ /* 0x000f280000100800 */
[----:B------:R-:W4:Y:S01]  /*3f9c0*/  LDL R5, [R1+0x1efc] ;  /* 0x001efc0001057983 */ /* 0x000f220000100800 */
[----:B--2---:R-:W-:-:S02]  /*3f9d0*/  PRMT R31, RZ, 0x7610, R31 ;  /* 0x00007610ff1f7816 */ /* 0x004fc4000000001f */
[----:B----4-:R-:W-:-:S04]  /*3f9e0*/  @P1 LOP3.LUT R5, R5, R4, RZ, 0x3c, !PT ;  /* 0x0000000405051212 */ /* 0x010fc800078e3cff */
[----:B------:R-:W-:-:S04]  /*3f9f0*/  @P1 LOP3.LUT R4, R5, R4, RZ, 0x3c, !PT ;  /* 0x0000000405041212 */ /* 0x000fc800078e3cff */
[----:B------:R-:W-:-:S05]  /*3fa00*/  @P1 LOP3.LUT R5, R5, R4, RZ, 0x3c, !PT ;  /* 0x0000000405051212 */ /* 0x000fca00078e3cff */
[----:B------:R-:W2:Y:S04]  /*3fa10*/  @P1 LDG.E.U8 R31, desc[UR40][R4.64] ;  /* 0x00000028041f1981 */ /* 0x000ea8000c1e1100 */
[----:B--2---:R0:W-:Y:S04]  /*3fa20*/  STL [R1+0x718], R31 ;  /* 0x0007181f01007387 */ /* 0x0041e80000100800 */
[----:B0-----:R-:W2:Y:S04]  /*3fa30*/  LDL.LU R31, [R1+0x6d88] ;  /* 0x006d8800011f7983 */ /* 0x001ea80000300800 */
[----:B------:R-:W4:Y:S04]  /*3fa40*/  LDL R4, [R1+0x1ee4] ;  /* 0x001ee40001047983 */ /* 0x000f280000100800 */
[----:B------:R-:W4:Y:S01]  /*3fa50*/  LDL R5, [R1+0x1f00] ;  /* 0x001f000001057983 */ /* 0x000f220000100800 */
[----:B---3--:R-:W-:-:S02]  /*3fa60*/  PRMT R30, RZ, 0x7610, R30 ;  /* 0x00007610ff1e7816 */ /* 0x008fc4000000001e */
[----:B----4-:R-:W-:-:S04]  /*3fa70*/  @P1 LOP3.LUT R5, R5, R4, RZ, 0x3c, !PT ;  /* 0x0000000405051212 */ /* 0x010fc800078e3cff */
[----:B------:R-:W-:-:S04]  /*3fa80*/  @P1 LOP3.LUT R4, R5, R4, RZ, 0x3c, !PT ;  /* 0x0000000405041212 */ /* 0x000fc800078e3cff */
[----:B------:R-:W-:-:S05]  /*3fa90*/  @P1 LOP3.LUT R5, R5, R4, RZ, 0x3c, !PT ;  /* 0x0000000405051212 */ /* 0x000fca00078e3cff */
[----:B------:R-:W3:Y:S01]  /*3faa0*/  @P1 LDG.E.U8 R30, desc[UR40][R4.64] ;  /* 0x00000028041e1981 */ /* 0x000ee2000c1e1100 */
[----:B------:R-:W-:-:S03]  /*3fab0*/  ISETP.GT.AND P2, PT, R2, 0x1, PT ;  /* 0x000000010200780c */ /* 0x000fc60003f44270 */
        /* <DEDUP_REMOVED lines=3482> */
[----:B------:R-:W-:-:S02]  /*4d460*/  PRMT R27, RZ, 0x7610, R27 ;  /* 0x00007610ff1b7816 */ /* 0x000fc4000000001b */
[----:B----4-:R-:W-:-:S04]  /*4d470*/  @P2 LOP3.LUT R5, R5, R4, RZ, 0x3c, !PT ;  /* 0x0000000405052212 */ /* 0x010fc800078e3cff */
[----:B------:R-:W-:-:S04]  /*4d480*/  @P2 LOP3.LUT R4, R5, R4, RZ, 0x3c, !PT ;  /* 0x0000000405042212 */ /* 0x000fc800078e3cff */
[----:B------:R-:W-:-:S05]  /*4d490*/  @P2 LOP3.LUT R5, R5, R4, RZ, 0x3c, !PT ;  /* 0x0000000405052212 */ /* 0x000fca00078e3cff */
[----:B------:R-:W4:Y:S04]  /*4d4a0*/  @P2 LDG.E.U8 R27, desc[UR40][R4.64] ;  /* 0x00000028041b2981 */ /* 0x000f28000c1e1100 */
[----:B----4-:R0:W-:Y:S04]  /*4d4b0*/  STL [R1+0x130], R27 ;  /* 0x0001301b01007387 */ /* 0x0101e80000100800 */
[----:B0-----:R-:W4:Y:S04]  /*4d4c0*/  LDL.LU R27, [R1+0x67a0] ;  /* 0x0067a000011b7983 */ /* 0x001f280000300800 */
[----:B------:R-:W2:Y:S04]  /*4d4d0*/  LDL R4, [R1+0x509c] ;  /* 0x00509c0001047983 */ /* 0x000ea80000100800 */
[----:B------:R-:W2:Y:S01]  /*4d4e0*/  LDL R5, [R1+0x50a0] ;  /* 0x0050a00001057983 */ /* 0x000ea20000100800 */
[----:B------:R-:W-:-:S02]  /*4d4f0*/  PRMT R26, RZ, 0x7610, R26 ;  /* 0x00007610ff1a7816 */ /* 0x000fc4000000001a */
[----:B--2---:R-:W-:-:S04]  /*4d500*/  @P2 LOP3.LUT R5, R5, R4, RZ, 0x3c, !PT ;  /* 0x0000000405052212 */ /* 0x004fc800078e3cff */
[----:B------:R-:W-:-:S04]  /*4d510*/  @P2 LOP3.LUT R4, R5, R4, RZ, 0x3c, !PT ;  /* 0x0000000405042212 */ /* 0x000fc800078e3cff */
[----:B------:R-:W-:-:S05]  /*4d520*/  @P2 LOP3.LUT R5, R5, R4, RZ, 0x3c, !PT ;  /* 0x0000000405052212 */ /* 0x000fca00078e3cff */
[----:B------:R-:W2:Y:S04]  /*4d530*/  @P2 LDG.E.U8 R26, desc[UR40][R4.64] ;  /* 0x00000028041a2981 */ /* 0x000ea8000c1e1100 */
[----:B--2---:R0:W-:Y:S04]  /*4d540*/  STL [R1+0x12c], R26 ;  /* 0x00012c1a01007387 */ /* 0x0041e80000100800 */
[----:B0-----:R-:W2:Y:S04]  /*4d550*/  LDL.LU R26, [R1+0x679c] ;  /* 0x00679c00011a7983 */ /* 0x001ea80000300800 */
        /* <DEDUP_REMOVED lines=15> */
[----:B------:R-:W2:Y:S01]  /*4d650*/  @P2 LDG.E.U8 R23, desc[UR40][R4.64] ;  /* 0x0000002804172981 */ /* 0x000ea2000c1e1100 */
[----:B------:R-:W-:-:S03]  /*4d660*/  ISETP.GT.AND P1, PT, R2, 0x60, PT ;  /* 0x000000600200780c */ /* 0x000fc60003f24270 */
        /* <DEDUP_REMOVED lines=415> */
[----:B------:R0:W2:Y:S04]  /*4f060*/  @P2 LDG.E.U8 R31, desc[UR40][R4.64] ;  /* 0x00000028041f2981 */ /* 0x0000a8000c1e1100 */
[----:B------:R-:W0:Y:S04]  /*4f070*/  LDL R4, [R1+0x4f1c] ;  /* 0x004f1c0001047983 */ /* 0x000e280000100800 */
[----:B------:R-:W0:Y:S01]  /*4f080*/  LDL R5, [R1+0x4f20] ;  /* 0x004f200001057983 */ /* 0x000e220000100800 */
[----:B------:R-:W-:Y:S02]  /*4f090*/  PRMT R48, RZ, 0x7610, R48 ;  /* 0x00007610ff307816 */ /* 0x000fe40000000030 */
[----:B0-----:R-:W-:-:S04]  /*4f0a0*/  @P2 LOP3.LUT R5, R5, R4, RZ, 0x3c, !PT ;  /* 0x0000000405052212 */ /* 0x001fc800078e3cff */
[----:B------:R-:W-:-:S04]  /*4f0b0*/  @P2 LOP3.LUT R4, R5, R4, RZ, 0x3c, !PT ;  /* 0x0000000405042212 */ /* 0x000fc800078e3cff */
[----:B------:R-:W-:-:S05]  /*4f0c0*/  @P2 LOP3.LUT R5, R5, R4, RZ, 0x3c, !PT ;  /* 0x0000000405052212 */ /* 0x000fca00078e3cff */
[----:B------:R-:W3:Y:S04]  /*4f0d0*/  @P2 LDG.E.U8 R48, desc[UR40][R4.64] ;  /* 0x0000002804302981 */ /* 0x000ee8000c1e1100 */
[----:B--2---:R0:W-:Y:S04]  /*4f0e0*/  STL [R1+0x70], R31 ;  /* 0x0000701f01007387 */ /* 0x0041e80000100800 */
[----:B0-----:R-:W2:Y:S04]  /*4f0f0*/  LDL R31, [R1+0x4ef8] ;  /* 0x004ef800011f7983 */ /* 0x001ea80000100800 */
[----:B---3--:R0:W-:Y:S04]  /*4f100*/  STL [R1+0x6c], R48 ;  /* 0x00006c3001007387 */ /* 0x0081e80000100800 */
[----:B0-----:R-:W3:Y:S04]  /*4f110*/  LDL.LU R48, [R1+0x66e0] ;  /* 0x0066e00001307983 */ /* 0x001ee80000300800 */
        /* <DEDUP_REMOVED lines=35> */
[----:B------:R-:W-:-:S03]  /*4f350*/  PRMT R56, RZ, 0x7610, R56 ;  /* 0x00007610ff387816 */ /* 0x000fc60000000038 */
[----:B--2---:R0:W-:Y:S04]  /*4f360*/  STL [R1+0x5c], R55 ;  /* 0x00005c3701007387 */ /* 0x0041e80000100800 */
[----:B0-----:R-:W2:Y:S04]  /*4f370*/  LDL.LU R55, [R1+0x66d0] ;  /* 0x0066d00001377983 */ /* 0x001ea80000300800 */
[----:B------:R-:W2:Y:S01]  /*4f380*/  LDL R5, [R1+0x4ef4] ;  /* 0x004ef40001057983 */ /* 0x000ea20000100800 */
[----:B------:R-:W-:-:S03]  /*4f390*/  @P1 IMAD.MOV.U32 R4, RZ, RZ, R31 ;  /* 0x000000ffff041224 */ /* 0x000fc600078e001f */
[----:B------:R-:W3:Y:S04]  /*4f3a0*/  LDL R31, [R1+0x4ed8] ;  /* 0x004ed800011f7983 */ /* 0x000ee80000100800 */
[----:B--2---:R-:W2:Y:S04]  /*4f3b0*/  @P1 LDG.E.U8 R56, desc[UR40][R4.64] ;  /* 0x0000002804381981 */ /* 0x004ea8000c1e1100 */
        /* <DEDUP_REMOVED lines=11> */
[----:B------:R-:W-:Y:S02]  /*4f470*/  ISETP.GT.AND P2, PT, R2, 0x6d, PT ;  /* 0x0000006d0200780c */ /* 0x000fe40003f44270 */
[----:B----4-:R-:W-:-:S11]  /*4f480*/  PRMT R27, RZ, 0x7610, R27 ;  /* 0x00007610ff1b7816 */ /* 0x010fd6000000001b */
[----:B0-----:R-:W-:-:S04]  /*4f490*/  @P2 LOP3.LUT R5, R5, R4, RZ, 0x3c, !PT ;  /* 0x0000000405052212 */ /* 0x001fc800078e3cff */
[----:B------:R-:W-:-:S04]  /*4f4a0*/  @P2 LOP3.LUT R4, R5, R4, RZ, 0x3c, !PT ;  /* 0x0000000405042212 */ /* 0x000fc800078e3cff */
[----:B------:R-:W-:Y:S01]  /*4f4b0*/  @P2 LOP3.LUT R5, R5, R4, RZ, 0x3c, !PT ;  /* 0x0000000405052212 */ /* 0x000fe200078e3cff */
[----:B--2---:R0:W-:Y:S04]  /*4f4c0*/  STL [R1+0x54], R30 ;  /* 0x0000541e01007387 */ /* 0x0041e80000100800 */
[----:B------:R1:W2:Y:S01]  /*4f4d0*/  @P2 LDG.E.U8 R27, desc[UR40][R4.64] ;  /* 0x00000028041b2981 */ /* 0x0002a2000c1e1100 */
[----:B------:R-:W-:-:S03]  /*4f4e0*/  PRMT R26, RZ, 0x7610, R26 ;  /* 0x00007610ff1a7816 */ /* 0x000fc6000000001a */
[----:B0-----:R-:W4:Y:S04]  /*4f4f0*/  LDL R30, [R1+0x4ed0] ;  /* 0x004ed000011e7983 */ /* 0x001f280000100800 */
[----:B------:R-:W1:Y:S04]  /*4f500*/  LDL R4, [R1+0x4edc] ;  /* 0x004edc0001047983 */ /* 0x000e680000100800 */
[----:B------:R-:W1:Y:S02]  /*4f510*/  LDL R5, [R1+0x4ee0] ;  /* 0x004ee00001057983 */ /* 0x000e640000100800 */
[----:B-1----:R-:W-:-:S04]  /*4f520*/  @P2 LOP3.LUT R5, R5, R4, RZ, 0x3c, !PT ;  /* 0x0000000405052212 */ /* 0x002fc800078e3cff */
[----:B------:R-:W-:-:S04]  /*4f530*/  @P2 LOP3.LUT R4, R5, R4, RZ, 0x3c, !PT ;  /* 0x0000000405042212 */ /* 0x000fc800078e3cff */
[----:B------:R-:W-:Y:S01]  /*4f540*/  @P2 LOP3.LUT R5, R5, R4, RZ, 0x3c, !PT ;  /* 0x0000000405052212 */ /* 0x000fe200078e3cff */
[----:B--2---:R0:W-:Y:S04]  /*4f550*/  STL [R1+0x50], R27 ;  /* 0x0000501b01007387 */ /* 0x0041e80000100800 */
[----:B------:R3:W2:Y:S01]  /*4f560*/  @P2 LDG.E.U8 R26, desc[UR40][R4.64] ;  /* 0x00000028041a2981 */ /* 0x0006a2000c1e1100 */
[----:B------:R-:W-:-:S03]  /*4f570*/  PRMT R25, RZ, 0x7610, R25 ;  /* 0x00007610ff197816 */ /* 0x000fc60000000019 */
[----:B0-----:R-:W4:Y:S04]  /*4f580*/  LDL R27, [R1+0x4ec8] ;  /* 0x004ec800011b7983 */ /* 0x001f280000100800 */
[----:B------:R-:W4:Y:S01]  /*4f590*/  LDL R5, [R1+0x4ed4] ;  /* 0x004ed40001057983 */ /* 0x000f220000100800 */
[----:B---3--:R-:W-:-:S03]  /*4f5a0*/  @P2 IMAD.MOV.U32 R4, RZ, RZ, R31 ;  /* 0x000000ffff042224 */ /* 0x008fc600078e001f */
[----:B--2---:R0:W-:Y:S01]  /*4f5b0*/  STL [R1+0x4c], R26 ;  /* 0x00004c1a01007387 */ /* 0x0041e20000100800 */
[----:B------:R-:W-:-:S03]  /*4f5c0*/  PRMT R23, RZ, 0x7610, R23 ;  /* 0x00007610ff177816 */ /* 0x000fc60000000017 */
[----:B------:R-:W2:Y:S04]  /*4f5d0*/  LDL R31, [R1+0x4e84] ;  /* 0x004e8400011f7983 */ /* 0x000ea80000100800 */
[----:B----4-:R1:W3:Y:S04]  /*4f5e0*/  @P2 LDG.E.U8 R25, desc[UR40][R4.64] ;  /* 0x0000002804192981 */ /* 0x0102e8000c1e1100 */
[----:B0-----:R-:W4:Y:S04]  /*4f5f0*/  LDL R26, [R1+0x4ec0] ;  /* 0x004ec000011a7983 */ /* 0x001f280000100800 */
[----:B------:R-:W2:Y:S01]  /*4f600*/  LDL R5, [R1+0x4ecc] ;  /* 0x004ecc0001057983 */ /* 0x000ea20000100800 */
[----:B-1----:R-:W-:Y:S01]  /*4f610*/  @P2 IMAD.MOV.U32 R4, RZ, RZ, R30 ;  /* 0x000000ffff042224 */ /* 0x002fe200078e001e */
[----:B------:R-:W-:-:S02]  /*4f620*/  ISETP.GT.AND P1, PT, R2, 0x6e, PT ;  /* 0x0000006e0200780c */ /* 0x000fc40003f24270 */
[----:B---3--:R0:W-:Y:S01]  /*4f630*/  STL [R1+0x48], R25 ;  /* 0x0000481901007387 */ /* 0x0081e20000100800 */
[----:B------:R-:W-:-:S03]  /*4f640*/  PRMT R12, RZ, 0x7610, R12 ;  /* 0x00007610ff0c7816 */ /* 0x000fc6000000000c */
[----:B------:R-:W3:Y:S04]  /*4f650*/  LDL R30, [R1+0x4e7c] ;  /* 0x004e7c00011e7983 */ /* 0x000ee80000100800 */
[----:B--2---:R1:W2:Y:S04]  /*4f660*/  @P2 LDG.E.U8 R23, desc[UR40][R4.64] ;  /* 0x0000002804172981 */ /* 0x0042a8000c1e1100 */
[----:B0-----:R-:W2:Y:S04]  /*4f670*/  LDL R25, [R1+0x4e88] ;  /* 0x004e880001197983 */ /* 0x001ea80000100800 */
[----:B------:R-:W2:Y:S01]  /*4f680*/  LDL R5, [R1+0x4ec4] ;  /* 0x004ec40001057983 */ /* 0x000ea20000100800 */
[----:B-1----:R-:W-:-:S05]  /*4f690*/  @P1 IMAD.MOV.U32 R4, RZ, RZ, R27 ;  /* 0x000000ffff041224 */ /* 0x002fca00078e001b */
[----:B--2---:R4:W2:Y:S04]  /*4f6a0*/  @P1 LDG.E.U8 R12, desc[UR40][R4.64] ;  /* 0x00000028040c1981 */ /* 0x0048a8000c1e1100 */
[----:B------:R0:W-:Y:S04]  /*4f6b0*/  STL [R1+0x44], R23 ;  /* 0x0000441701007387 */ /* 0x0001e80000100800 */
[----:B------:R-:W3:Y:S04]  /*4f6c0*/  LDL R27, [R1+0x4e74] ;  /* 0x004e7400011b7983 */ /* 0x000ee80000100800 */
[----:B------:R-:W3:Y:S04]  /*4f6d0*/  LDL R5, [R1+0x4ebc] ;  /* 0x004ebc0001057983 */ /* 0x000ee80000100800 */
[----:B0-----:R-:W3:Y:S01]  /*4f6e0*/  LDL R23, [R1+0x4e80] ;  /* 0x004e800001177983 */ /* 0x001ee20000100800 */
[----:B------:R-:W-:-:S02]  /*4f6f0*/  ISETP.GT.AND P3, PT, R2, 0x70, PT ;  /* 0x000000700200780c */ /* 0x000fc40003f64270 */
[----:B------:R-:W-:Y:S01]  /*4f700*/  PRMT R15, RZ, 0x7610, R15 ;  /* 0x00007610ff0f7816 */ /* 0x000fe2000000000f */
[----:B----4-:R-:W-:Y:S01]  /*4f710*/  @P1 IMAD.MOV.U32 R4, RZ, RZ, R26 ;  /* 0x000000ffff041224 */ /* 0x010fe200078e001a */
[----:B------:R-:W-:Y:S01]  /*4f720*/  PRMT R24, RZ, 0x7610, R24 ;  /* 0x00007610ff187816 */ /* 0x000fe20000000018 */
[----:B--2---:R0:W-:Y:S01]  /*4f730*/  STL [R1+0x40], R12 ;  /* 0x0000400c01007387 */ /* 0x0041e20000100800 */
[----:B------:R-:W-:Y:S02]  /*4f740*/  PRMT R13, RZ, 0x7610, R13 ;  /* 0x00007610ff0d7816 */ /* 0x000fe4000000000d */
[----:B------:R-:W-:Y:S01]  /*4f750*/  PRMT R0, RZ, 0x7610, R0 ;  /* 0x00007610ff007816 */ /* 0x000fe20000000000 */
[----:B------:R-:W2:Y:S04]  /*4f760*/  LDL R26, [R1+0x4e6c] ;  /* 0x004e6c00011a7983 */ /* 0x000ea80000100800 */
[----:B0-----:R-:W4:Y:S04]  /*4f770*/  LDL R12, [R1+0x4e78] ;  /* 0x004e7800010c7983 */ /* 0x001f280000100800 */
[----:B---3--:R0:W3:Y:S02]  /*4f780*/  @P1 LDG.E.U8 R15, desc[UR40][R4.64] ;  /* 0x00000028040f1981 */ /* 0x0080e4000c1e1100 */
[----:B0-----:R-:W-:-:S02]  /*4f790*/  @P3 IMAD.MOV.U32 R4, RZ, RZ, R25 ;  /* 0x000000ffff043224 */ /* 0x001fc400078e0019 */
[----:B------:R-:W-:-:S05]  /*4f7a0*/  @P3 IMAD.MOV.U32 R5, RZ, RZ, R31 ;  /* 0x000000ffff053224 */ /* 0x000fca00078e001f */
[----:B------:R0:W2:Y:S02]  /*4f7b0*/  @P3 LDG.E.U8 R24, desc[UR40][R4.64] ;  /* 0x0000002804183981 */ /* 0x0000a4000c1e1100 */
[----:B0-----:R-:W-:Y:S02]  /*4f7c0*/  @P3 IMAD.MOV.U32 R4, RZ, RZ, R23 ;  /* 0x000000ffff043224 */ /* 0x001fe400078e0017 */
[----:B------:R-:W-:-:S05]  /*4f7d0*/  @P3 IMAD.MOV.U32 R5, RZ, RZ, R30 ;  /* 0x000000ffff053224 */ /* 0x000fca00078e001e */
[----:B------:R0:W2:Y:S02]  /*4f7e0*/  @P3 LDG.E.U8 R13, desc[UR40][R4.64] ;  /* 0x00000028040d3981 */ /* 0x0000a4000c1e1100 */
[----:B0-----:R-:W-:Y:S02]  /*4f7f0*/  @P3 IMAD.MOV.U32 R5, RZ, RZ, R27 ;  /* 0x000000ffff053224 */ /* 0x001fe400078e001b */
[----:B----4-:R-:W-:-:S05]  /*4f800*/  @P3 IMAD.MOV.U32 R4, RZ, RZ, R12 ;  /* 0x000000ffff043224 */ /* 0x010fca00078e000c */
[----:B------:R0:W4:Y:S04]  /*4f810*/  @P3 LDG.E.U8 R0, desc[UR40][R4.64] ;  /* 0x0000002804003981 */ /* 0x000128000c1e1100 */
[----:B---3--:R1:W-:Y:S04]  /*4f820*/  STL [R1+0x3c], R15 ;  /* 0x00003c0f01007387 */ /* 0x0083e80000100800 */
[----:B------:R-:W3:Y:S04]  /*4f830*/  LDL R25, [R1+0x4e04] ;  /* 0x004e040001197983 */ /* 0x000ee80000100800 */
[----:B-1----:R-:W3:Y:S04]  /*4f840*/  LDL R15, [R1+0x4e70] ;  /* 0x004e7000010f7983 */ /* 0x002ee80000100800 */
[----:B--2---:R1:W-:Y:S04]  /*4f850*/  STL [R1+0x18], R24 ;  /* 0x0000181801007387 */ /* 0x0043e80000100800 */
[----:B------:R-:W2:Y:S04]  /*4f860*/  LDL R23, [R1+0x4dfc] ;  /* 0x004dfc0001177983 */ /* 0x000ea80000100800 */
[----:B-1----:R-:W2:Y:S04]  /*4f870*/  LDL R24, [R1+0x4e08] ;  /* 0x004e080001187983 */ /* 0x002ea80000100800 */
[----:B------:R1:W-:Y:S04]  /*4f880*/  STL [R1+0x14], R13 ;  /* 0x0000140d01007387 */ /* 0x0003e80000100800 */
[----:B------:R-:W2:Y:S04]  /*4f890*/  LDL R12, [R1+0x4df4] ;  /* 0x004df400010c7983 */ /* 0x000ea80000100800 */
[----:B-1----:R-:W2:Y:S01]  /*4f8a0*/  LDL R13, [R1+0x4e00] ;  /* 0x004e0000010d7983 */ /* 0x002ea20000100800 */
[----:B------:R-:W-:-:S02]  /*4f8b0*/  ISETP.GT.AND P2, PT, R2, 0x74, PT ;  /* 0x000000740200780c */ /* 0x000fc40003f44270 */
[----:B------:R-:W-:Y:S01]  /*4f8c0*/  PRMT R20, RZ, 0x7610, R20 ;  /* 0x00007610ff147816 */ /* 0x000fe20000000014 */
[----:B0-----:R-:W-:Y:S01]  /*4f8d0*/  @P3 IMAD.MOV.U32 R5, RZ, RZ, R26 ;  /* 0x000000ffff053224 */ /* 0x001fe200078e001a */
[----:B------:R-:W-:Y:S01]  /*4f8e0*/  PRMT R45, RZ, 0x7610, R45 ;  /* 0x00007610ff2d7816 */ /* 0x000fe2000000002d */
[----:B----4-:R0:W-:Y:S04]  /*4f8f0*/  STL [R1+0x10], R0 ;  /* 0x0000100001007387 */ /* 0x0101e80000100800 */
[----:B0-----:R-:W4:Y:S01]  /*4f900*/  LDL R0, [R1+0x4df8] ;  /* 0x004df80001007983 */ /* 0x001f220000100800 */
[----:B---3--:R-:W-:Y:S01]  /*4f910*/  @P3 IMAD.MOV.U32 R4, RZ, RZ, R15 ;  /* 0x000000ffff043224 */ /* 0x008fe200078e000f */
[----:B------:R-:W-:Y:S02]  /*4f920*/  PRMT R43, RZ, 0x7610, R43 ;  /* 0x00007610ff2b7816 */ /* 0x000fe4000000002b */
[----:B------:R-:W-:Y:S01]  /*4f930*/  PRMT R41, RZ, 0x7610, R41 ;  /* 0x00007610ff297816 */ /* 0x000fe20000000029 */
[----:B------:R-:W3:Y:S04]  /*4f940*/  LDL R15, [R1+0x4df0] ;  /* 0x004df000010f7983 */ /* 0x000ee80000100800 */
[----:B------:R2:W3:Y:S02]  /*4f950*/  @P3 LDG.E.U8 R20, desc[UR40][R4.64] ;  /* 0x0000002804143981 */ /* 0x0004e4000c1e1100 */
[----:B--2---:R-:W-:-:S02]  /*4f960*/  @P2 IMAD.MOV.U32 R4, RZ, RZ, R24 ;  /* 0x000000ffff042224 */ /* 0x004fc400078e0018 */
        /* <DEDUP_REMOVED lines=9> */
[----:B-1----:R-:W3:Y:S04]  /*4fa00*/  LDL R20, [R1+0x4dec] ;  /* 0x004dec0001147983 */ /* 0x002ee80000100800 */
[----:B--2---:R-:W-:Y:S04]  /*4fa10*/  STL [R1+0x669c], R45 ;  /* 0x00669c2d01007387 */ /* 0x004fe80000100800 */
[----:B------:R-:W2:Y:S04]  /*4fa20*/  LDL R23, [R1+0x4d84] ;  /* 0x004d840001177983 */ /* 0x000ea80000100800 */
[----:B------:R-:W2:Y:S01]  /*4fa30*/  LDL R13, [R1+0x4d88] ;  /* 0x004d8800010d7983 */ /* 0x000ea20000100800 */
[----:B------:R-:W-:-:S03]  /*4fa40*/  ISETP.GT.AND P3, PT, R2, 0x78, PT ;  /* 0x000000780200780c */ /* 0x000fc60003f64270 */
[----:B------:R-:W-:Y:S04]  /*4fa50*/  STL [R1+0x66a0], R43 ;  /* 0x0066a02b01007387 */ /* 0x000fe80000100800 */
[----:B------:R-:W2:Y:S04]  /*4fa60*/  LDL R12, [R1+0x4d7c] ;  /* 0x004d7c00010c7983 */ /* 0x000ea80000100800 */
[----:B------:R-:W2:Y:S01]  /*4fa70*/  LDL R0, [R1+0x4d80] ;  /* 0x004d800001007983 */ /* 0x000ea20000100800 */
[----:B------:R-:W-:Y:S01]  /*4fa80*/  PRMT R39, RZ, 0x7610, R39 ;  /* 0x00007610ff277816 */ /* 0x000fe20000000027 */
[----:B0-----:R-:W-:Y:S01]  /*4fa90*/  @P2 IMAD.MOV.U32 R4, RZ, RZ, R15 ;  /* 0x000000ffff042224 */ /* 0x001fe200078e000f */
[----:B------:R-:W-:Y:S01]  /*4faa0*/  PRMT R10, RZ, 0x7610, R10 ;  /* 0x00007610ff0a7816 */ /* 0x000fe2000000000a */
[----:B----4-:R-:W-:Y:S04]  /*4fab0*/  STL [R1+0x66a4], R41 ;  /* 0x0066a42901007387 */ /* 0x010fe80000100800 */
[----:B------:R-:W4:Y:S04]  /*4fac0*/  LDL R25, [R1+0x4d74] ;  /* 0x004d740001197983 */ /* 0x000f280000100800 */
[----:B------:R-:W4:Y:S04]  /*4fad0*/  LDL R24, [R1+0x4d78] ;  /* 0x004d780001187983 */ /* 0x000f280000100800 */
[----:B------:R-:W4:Y:S01]  /*4fae0*/  LDL R15, [R1+0x4d70] ;  /* 0x004d7000010f7983 */ /* 0x000f220000100800 */
[----:B---3--:R-:W-:-:S03]  /*4faf0*/  @P2 IMAD.MOV.U32 R5, RZ, RZ, R20 ;  /* 0x000000ffff052224 */ /* 0x008fc600078e0014 */
[----:B------:R-:W3:Y:S04]  /*4fb00*/  LDL R20, [R1+0x4d6c] ;  /* 0x004d6c0001147983 */ /* 0x000ee80000100800 */
[----:B------:R2:W3:Y:S02]  /*4fb10*/  @P2 LDG.E.U8 R39, desc[UR40][R4.64] ;  /* 0x0000002804272981 */ /* 0x0004e4000c1e1100 */
[----:B--2---:R-:W-:Y:S02]  /*4fb20*/  @P3 IMAD.MOV.U32 R4, RZ, RZ, R13 ;  /* 0x000000ffff043224 */ /* 0x004fe400078e000d */
[----:B------:R-:W-:-:S05]  /*4fb30*/  @P3 IMAD.MOV.U32 R5, RZ, RZ, R23 ;  /* 0x000000ffff053224 */ /* 0x000fca00078e0017 */
[----:B------:R0:W2:Y:S01]  /*4fb40*/  @P3 LDG.E.U8 R10, desc[UR40][R4.64] ;  /* 0x00000028040a3981 */ /* 0x0000a2000c1e1100 */
[----:B------:R-:W-:Y:S02]  /*4fb50*/  PRMT R9, RZ, 0x7610, R9 ;  /* 0x00007610ff097816 */ /* 0x000fe40000000009 */
[----:B------:R-:W-:Y:S01]  /*4fb60*/  PRMT R8, RZ, 0x7610, R8 ;  /* 0x00007610ff087816 */ /* 0x000fe20000000008 */
[----:B0-----:R-:W-:Y:S02]  /*4fb70*/  @P3 IMAD.MOV.U32 R4, RZ, RZ, R0 ;  /* 0x000000ffff043224 */ /* 0x001fe400078e0000 */
[----:B------:R-:W-:-:S05]  /*4fb80*/  @P3 IMAD.MOV.U32 R5, RZ, RZ, R12 ;  /* 0x000000ffff053224 */ /* 0x000fca00078e000c */
[----:B------:R4:W2:Y:S01]  /*4fb90*/  @P3 LDG.E.U8 R9, desc[UR40][R4.64] ;  /* 0x0000002804093981 */ /* 0x0008a2000c1e1100 */
[----:B------:R-:W-:Y:S01]  /*4fba0*/  PRMT R7, RZ, 0x7610, R7 ;  /* 0x00007610ff077816 */ /* 0x000fe20000000007 */
[----:B----4-:R-:W-:Y:S02]  /*4fbb0*/  @P3 IMAD.MOV.U32 R5, RZ, RZ, R25 ;  /* 0x000000ffff053224 */ /* 0x010fe400078e0019 */
[----:B------:R-:W-:-:S05]  /*4fbc0*/  @P3 IMAD.MOV.U32 R4, RZ, RZ, R24 ;  /* 0x000000ffff043224 */ /* 0x000fca00078e0018 */
[----:B------:R0:W4:Y:S02]  /*4fbd0*/  @P3 LDG.E.U8 R8, desc[UR40][R4.64] ;  /* 0x0000002804083981 */ /* 0x000124000c1e1100 */
[----:B0-----:R-:W-:Y:S02]  /*4fbe0*/  @P3 IMAD.MOV.U32 R4, RZ, RZ, R15 ;  /* 0x000000ffff043224 */ /* 0x001fe400078e000f */
[----:B---3--:R-:W-:Y:S01]  /*4fbf0*/  @P3 IMAD.MOV.U32 R5, RZ, RZ, R20 ;  /* 0x000000ffff053224 */ /* 0x008fe200078e0014 */
[----:B------:R-:W-:Y:S04]  /*4fc00*/  STL [R1+0x66a8], R39 ;  /* 0x0066a82701007387 */ /* 0x000fe80000100800 */
[----:B------:R0:W3:Y:S04]  /*4fc10*/  @P3 LDG.E.U8 R7, desc[UR40][R4.64] ;  /* 0x0000002804073981 */ /* 0x0000e8000c1e1100 */
[----:B--2---:R-:W-:Y:S04]  /*4fc20*/  STL [R1+0x66ac], R10 ;  /* 0x0066ac0a01007387 */ /* 0x004fe80000100800 */
[----:B------:R-:W2:Y:S04]  /*4fc30*/  LDL R13, [R1+0x4d04] ;  /* 0x004d0400010d7983 */ /* 0x000ea80000100800 */
[----:B------:R-:W2:Y:S04]  /*4fc40*/  LDL R12, [R1+0x4d08] ;  /* 0x004d0800010c7983 */ /* 0x000ea80000100800 */
[----:B------:R-:W2:Y:S04]  /*4fc50*/  LDL R23, [R1+0x4cfc] ;  /* 0x004cfc0001177983 */ /* 0x000ea80000100800 */
[----:B------:R-:W2:Y:S01]  /*4fc60*/  LDL R0, [R1+0x4d00] ;  /* 0x004d000001007983 */ /* 0x000ea20000100800 */
[----:B------:R-:W-:-:S03]  /*4fc70*/  ISETP.GT.AND P4, PT, R2, 0x7c, PT ;  /* 0x0000007c0200780c */ /* 0x000fc60003f84270 */
[----:B------:R-:W-:Y:S01]  /*4fc80*/  STL [R1+0x66b0], R9 ;  /* 0x0066b00901007387 */ /* 0x000fe20000100800 */
[----:B------:R-:W-:Y:S02]  /*4fc90*/  PRMT R6, RZ, 0x7610, R6 ;  /* 0x00007610ff067816 */ /* 0x000fe40000000006 */
[----:B0-----:R-:W-:Y:S01]  /*4fca0*/  PRMT R5, RZ, 0x7610, R5 ;  /* 0x00007610ff057816 */ /* 0x001fe20000000005 */
[----:B----4-:R0:W-:Y:S04]  /*4fcb0*/  STL [R1+0x66b4], R8 ;  /* 0x0066b40801007387 */ /* 0x0101e80000100800 */
[----:B------:R-:W4:Y:S04]  /*4fcc0*/  LDL R20, [R1+0x4cf4] ;  /* 0x004cf40001147983 */ /* 0x000f280000100800 */
[----:B------:R-:W4:Y:S04]  /*4fcd0*/  LDL R15, [R1+0x4cf8] ;  /* 0x004cf800010f7983 */ /* 0x000f280000100800 */
[----:B0-----:R-:W4:Y:S04]  /*4fce0*/  LDL R8, [R1+0x4cf0] ;  /* 0x004cf00001087983 */ /* 0x001f280000100800 */
[----:B---3--:R0:W-:Y:S04]  /*4fcf0*/  STL [R1+0x66b8], R7 ;  /* 0x0066b80701007387 */ /* 0x0081e80000100800 */
[----:B------:R-:W3:Y:S04]  /*4fd00*/  LDL R9, [R1+0x4cec] ;  /* 0x004cec0001097983 */ /* 0x000ee80000100800 */
[----:B--2---:R1:W2:Y:S02]  /*4fd10*/  @P4 LDG.E.U8 R6, desc[UR40][R12.64] ;  /* 0x000000280c064981 */ /* 0x0042a4000c1e1100 */
[----:B-1----:R-:W-:-:S02]  /*4fd20*/  @P4 IMAD.MOV.U32 R12, RZ, RZ, R0 ;  /* 0x000000ffff0c4224 */ /* 0x002fc400078e0000 */
[----:B------:R-:W-:-:S05]  /*4fd30*/  @P4 IMAD.MOV.U32 R13, RZ, RZ, R23 ;  /* 0x000000ffff0d4224 */ /* 0x000fca00078e0017 */
[----:B------:R4:W2:Y:S01]  /*4fd40*/  @P4 LDG.E.U8 R5, desc[UR40][R12.64] ;  /* 0x000000280c054981 */ /* 0x0008a2000c1e1100 */
[----:B------:R-:W1:Y:S01]  /*4fd50*/  S2R R3, SR_TID.X ;  /* 0x0000000000037919 */ /* 0x000e620000002100 */
[----:B------:R-:W-:Y:S02]  /*4fd60*/  PRMT R4, RZ, 0x7610, R4 ;  /* 0x00007610ff047816 */ /* 0x000fe40000000004 */
[----:B-1----:R-:W-:-:S04]  /*4fd70*/  LOP3.LUT R3, R3, 0x1f, RZ, 0xc0, !PT ;  /* 0x0000001f03037812 */ /* 0x002fc800078ec0ff */
[----:B------:R-:W-:Y:S02]  /*4fd80*/  ISETP.GE.AND P0, PT, R3, R2, PT ;  /* 0x000000020300720c */ /* 0x000fe40003f06270 */
[----:B------:R-:W-:Y:S01]  /*4fd90*/  PRMT R3, RZ, 0x7610, R3 ;  /* 0x00007610ff037816 */ /* 0x000fe20000000003 */
[----:B----4-:R-:W-:Y:S02]  /*4fda0*/  @P4 IMAD.MOV.U32 R13, RZ, RZ, R20 ;  /* 0x000000ffff0d4224 */ /* 0x010fe400078e0014 */
[----:B------:R-:W-:-:S05]  /*4fdb0*/  @P4 IMAD.MOV.U32 R12, RZ, RZ, R15 ;  /* 0x000000ffff0c4224 */ /* 0x000fca00078e000f */
[----:B------:R1:W4:Y:S02]  /*4fdc0*/  @P4 LDG.E.U8 R4, desc[UR40][R12.64] ;  /* 0x000000280c044981 */ /* 0x000324000c1e1100 */
[----:B-1----:R-:W-:Y:S02]  /*4fdd0*/  @P4 IMAD.MOV.U32 R12, RZ, RZ, R8 ;  /* 0x000000ffff0c4224 */ /* 0x002fe400078e0008 */
[----:B---3--:R-:W-:-:S05]  /*4fde0*/  @P4 IMAD.MOV.U32 R13, RZ, RZ, R9 ;  /* 0x000000ffff0d4224 */ /* 0x008fca00078e0009 */
[----:B------:R-:W3:Y:S04]  /*4fdf0*/  @P4 LDG.E.U8 R3, desc[UR40][R12.64] ;  /* 0x000000280c034981 */ /* 0x000ee8000c1e1100 */
[----:B--2---:R-:W-:Y:S04]  /*4fe00*/  STL [R1+0x66bc], R6 ;  /* 0x0066bc0601007387 */ /* 0x004fe80000100800 */
[----:B------:R-:W2:Y:S04]  /*4fe10*/  LDL R23, [R1+0x4eb4] ;  /* 0x004eb40001177983 */ /* 0x000ea80000100800 */
[----:B------:R-:W2:Y:S04]  /*4fe20*/  LDL R0, [R1+0x4eb8] ;  /* 0x004eb80001007983 */ /* 0x000ea80000100800 */
[----:B------:R1:W-:Y:S04]  /*4fe30*/  STL [R1+0x66c0], R5 ;  /* 0x0066c00501007387 */ /* 0x0003e80000100800 */
[----:B------:R-:W2:Y:S04]  /*4fe40*/  LDL R15, [R1+0x4eac] ;  /* 0x004eac00010f7983 */ /* 0x000ea80000100800 */
[----:B0-----:R-:W2:Y:S01]  /*4fe50*/  LDL R7, [R1+0x4eb0] ;  /* 0x004eb00001077983 */ /* 0x001ea20000100800 */
[----:B------:R-:W-:-:S03]  /*4fe60*/  PRMT R22, RZ, 0x7610, R22 ;  /* 0x00007610ff167816 */ /* 0x000fc60000000016 */
[----:B----4-:R0:W-:Y:S04]  /*4fe70*/  STL [R1+0x66c4], R4 ;  /* 0x0066c40401007387 */ /* 0x0101e80000100800 */
[----:B------:R-:W4:Y:S04]  /*4fe80*/  LDL R20, [R1+0x4ea4] ;  /* 0x004ea40001147983 */ /* 0x000f280000100800 */
[----:B------:R-:W4:Y:S04]  /*4fe90*/  LDL R8, [R1+0x4ea8] ;  /* 0x004ea80001087983 */ /* 0x000f280000100800 */
[----:B------:R-:W4:Y:S04]  /*4fea0*/  LDL R9, [R1+0x4e9c] ;  /* 0x004e9c0001097983 */ /* 0x000f280000100800 */
[----:B-1----:R-:W4:Y:S04]  /*4feb0*/  LDL R5, [R1+0x4ea0] ;  /* 0x004ea00001057983 */ /* 0x002f280000100800 */
[----:B---3--:R1:W-:Y:S04]  /*4fec0*/  STL [R1+0x66c8], R3 ;  /* 0x0066c80301007387 */ /* 0x0083e80000100800 */
[----:B0-----:R-:W3:Y:S01]  /*4fed0*/  LDL R4, [R1+0x4e94] ;  /* 0x004e940001047983 */ /* 0x001ee20000100800 */
[----:B--2---:R-:W-:-:S02]  /*4fee0*/  @P1 IMAD.MOV.U32 R12, RZ, RZ, R0 ;  /* 0x000000ffff0c1224 */ /* 0x004fc400078e0000 */
[----:B------:R-:W-:Y:S01]  /*4fef0*/  @P1 IMAD.MOV.U32 R13, RZ, RZ, R23 ;  /* 0x000000ffff0d1224 */ /* 0x000fe200078e0017 */
[----:B------:R-:W2:Y:S04]  /*4ff00*/  LDL R0, [R1+0x4e98] ;  /* 0x004e980001007983 */ /* 0x000ea80000100800 */
[----:B------:R0:W2:Y:S01]  /*4ff10*/  @P1 LDG.E.U8 R22, desc[UR40][R12.64] ;  /* 0x000000280c161981 */ /* 0x0000a2000c1e1100 */
[----:B------:R-:W-:Y:S02]  /*4ff20*/  ISETP.GT.AND P2, PT, R2, 0x6f, PT ;  /* 0x0000006f0200780c */ /* 0x000fe40003f44270 */
[----:B------:R-:W-:Y:S02]  /*4ff30*/  PRMT R21, RZ, 0x7610, R21 ;  /* 0x00007610ff157816 */ /* 0x000fe40000000015 */
[----:B------:R-:W-:-:S02]  /*4ff40*/  PRMT R19, RZ, 0x7610, R19 ;  /* 0x00007610ff137816 */ /* 0x000fc40000000013 */
[----:B------:R-:W-:Y:S02]  /*4ff50*/  PRMT R18, RZ, 0x7610, R18 ;  /* 0x00007610ff127816 */ /* 0x000fe40000000012 */
[----:B------:R-:W-:Y:S02]  /*4ff60*/  PRMT R17, RZ, 0x7610, R17 ;  /* 0x00007610ff117816 */ /* 0x000fe40000000011 */
[----:B------:R-:W-:Y:S01]  /*4ff70*/  PRMT R14, RZ, 0x7610, R14 ;  /* 0x00007610ff0e7816 */ /* 0x000fe2000000000e */
[----:B-1----:R-:W3:Y:S01]  /*4ff80*/  LDL R3, [R1+0x4e68] ;  /* 0x004e680001037983 */ /* 0x002ee20000100800 */
[----:B0-----:R-:W-:Y:S02]  /*4ff90*/  @P1 IMAD.MOV.U32 R13, RZ, RZ, R15 ;  /* 0x000000ffff0d1224 */ /* 0x001fe400078e000f */
[----:B------:R-:W-:Y:S01]  /*4ffa0*/  @P1 IMAD.MOV.U32 R12, RZ, RZ, R7 ;  /* 0x000000ffff0c1224 */ /* 0x000fe200078e0007 */
[----:B------:R-:W3:Y:S04]  /*4ffb0*/  LDL R15, [R1+0x4e8c] ;  /* 0x004e8c00010f7983 */ /* 0x000ee80000100800 */
[----:B------:R-:W3:Y:S04]  /*4ffc0*/  LDL R7, [R1+0x4e90] ;  /* 0x004e900001077983 */ /* 0x000ee80000100800 */
[----:B------:R4:W3:Y:S02]  /*4ffd0*/  @P1 LDG.E.U8 R21, desc[UR40][R12.64] ;  /* 0x000000280c151981 */ /* 0x0008e4000c1e1100 */
[----:B----4-:R-:W-:-:S02]  /*4ffe0*/  @P2 IMAD.MOV.U32 R13, RZ, RZ, R20 ;  /* 0x000000ffff0d2224 */ /* 0x010fc400078e0014 */
[----:B------:R-:W-:Y:S02]  /*4fff0*/  @P2 IMAD.MOV.U32 R12, RZ, RZ, R8 ;  /* 0x000000ffff0c2224 */ /* 0x000fe400078e0008 */
[----:B------:R-:W4:Y:S04]  /*50000*/  LDL R8, [R1+0x4e64] ;  /* 0x004e640001087983 */ /* 0x000f280000100800 */
[----:B------:R0:W4:Y:S02]  /*50010*/  @P2 LDG.E.U8 R19, desc[UR40][R12.64] ;  /* 0x000000280c132981 */ /* 0x000124000c1e1100 */
[----:B0-----:R-:W-:Y:S02]  /*50020*/  @P2 IMAD.MOV.U32 R12, RZ, RZ, R5 ;  /* 0x000000ffff0c2224 */ /* 0x001fe400078e0005 */
[----:B------:R-:W-:Y:S01]  /*50030*/  @P2 IMAD.MOV.U32 R13, RZ, RZ, R9 ;  /* 0x000000ffff0d2224 */ /* 0x000fe200078e0009 */
[----:B------:R-:W4:Y:S04]  /*50040*/  LDL R5, [R1+0x4e60] ;  /* 0x004e600001057983 */ /* 0x000f280000100800 */
[----:B------:R-:W4:Y:S04]  /*50050*/  LDL R9, [R1+0x4e5c] ;  /* 0x004e5c0001097983 */ /* 0x000f280000100800 */
[----:B------:R2:W4:Y:S02]  /*50060*/  @P2 LDG.E.U8 R18, desc[UR40][R12.64] ;  /* 0x000000280c122981 */ /* 0x000524000c1e1100 */
[----:B--2---:R-:W-:-:S02]  /*50070*/  @P2 IMAD.MOV.U32 R12, RZ, RZ, R0 ;  /* 0x000000ffff0c2224 */ /* 0x004fc400078e0000 */
[----:B---3--:R-:W-:Y:S01]  /*50080*/  @P2 IMAD.MOV.U32 R13, RZ, RZ, R4 ;  /* 0x000000ffff0d2224 */ /* 0x008fe200078e0004 */
[----:B------:R-:W-:Y:S01]  /*50090*/  ISETP.GT.AND P1, PT, R2, 0x71, PT ;  /* 0x000000710200780c */ /* 0x000fe20003f24270 */
[----:B------:R-:W2:Y:S04]  /*500a0*/  LDL R4, [R1+0x4e54] ;  /* 0x004e540001047983 */ /* 0x000ea80000100800 */
[----:B------:R0:W3:Y:S04]  /*500b0*/  @P2 LDG.E.U8 R17, desc[UR40][R12.64] ;  /* 0x000000280c112981 */ /* 0x0000e8000c1e1100 */
[----:B------:R-:W2:Y:S01]  /*500c0*/  LDL R0, [R1+0x4e58] ;  /* 0x004e580001007983 */ /* 0x000ea20000100800 */
[----:B0-----:R-:W-:-:S02]  /*500d0*/  @P2 IMAD.MOV.U32 R12, RZ, RZ, R7 ;  /* 0x000000ffff0c2224 */ /* 0x001fc400078e0007 */
[----:B------:R-:W-:Y:S01]  /*500e0*/  @P2 IMAD.MOV.U32 R13, RZ, RZ, R15 ;  /* 0x000000ffff0d2224 */ /* 0x000fe200078e000f */
[----:B------:R-:W2:Y:S04]  /*500f0*/  LDL R7, [R1+0x4e50] ;  /* 0x004e500001077983 */ /* 0x000ea80000100800 */
[----:B------:R-:W2:Y:S04]  /*50100*/  LDL R15, [R1+0x4e4c] ;  /* 0x004e4c00010f7983 */ /* 0x000ea80000100800 */
[----:B------:R0:W2:Y:S01]  /*50110*/  @P2 LDG.E.U8 R14, desc[UR40][R12.64] ;  /* 0x000000280c0e2981 */ /* 0x0000a2000c1e1100 */
[----:B------:R-:W-:Y:S01]  /*50120*/  PRMT R10, RZ, 0x7610, R10 ;  /* 0x00007610ff0a7816 */ /* 0x000fe2000000000a */
[----:B0-----:R-:W-:Y:S01]  /*50130*/  @P1 IMAD.MOV.U32 R12, RZ, RZ, R3 ;  /* 0x000000ffff0c1224 */ /* 0x001fe200078e0003 */
[----:B------:R-:W-:Y:S01]  /*50140*/  PRMT R6, RZ, 0x7610, R6 ;  /* 0x00007610ff067816 */ /* 0x000fe20000000006 */
[----:B----4-:R-:W-:-:S05]  /*50150*/  @P1 IMAD.MOV.U32 R13, RZ, RZ, R8 ;  /* 0x000000ffff0d1224 */ /* 0x010fca00078e0008 */
[----:B------:R0:W4:Y:S02]  /*50160*/  @P1 LDG.E.U8 R10, desc[UR40][R12.64] ;  /* 0x000000280c0a1981 */ /* 0x000124000c1e1100 */
[----:B0-----:R-:W-:Y:S02]  /*50170*/  @P1 IMAD.MOV.U32 R12, RZ, RZ, R5 ;  /* 0x000000ffff0c1224 */ /* 0x001fe400078e0005 */
[----:B------:R-:W-:-:S05]  /*50180*/  @P1 IMAD.MOV.U32 R13, RZ, RZ, R9 ;  /* 0x000000ffff0d1224 */ /* 0x000fca00078e0009 */
[----:B------:R0:W3:Y:S04]  /*50190*/  @P1 LDG.E.U8 R6, desc[UR40][R12.64] ;  /* 0x000000280c061981 */ /* 0x0000e8000c1e1100 */
[----:B--2---:R1:W-:Y:S04]  /*501a0*/  STL [R1+0x1c], R14 ;  /* 0x00001c0e01007387 */ /* 0x0043e80000100800 */
[----:B-1----:R-:W2:Y:S04]  /*501b0*/  LDL R14, [R1+0x4e44] ;  /* 0x004e4400010e7983 */ /* 0x002ea80000100800 */
[----:B------:R-:W-:Y:S04]  /*501c0*/  STL [R1+0x38], R22 ;  /* 0x0000381601007387 */ /* 0x000fe80000100800 */
[----:B------:R-:W2:Y:S01]  /*501d0*/  LDL R8, [R1+0x4e48] ;  /* 0x004e480001087983 */ /* 0x000ea20000100800 */
[----:B------:R-:W-:-:S02]  /*501e0*/  ISETP.GT.AND P2, PT, R2, 0x72, PT ;  /* 0x000000720200780c */ /* 0x000fc40003f44270 */
[----:B------:R-:W-:Y:S01]  /*501f0*/  PRMT R16, RZ, 0x7610, R16 ;  /* 0x00007610ff107816 */ /* 0x000fe20000000010 */
[----:B0-----:R-:W-:Y:S02]  /*50200*/  @P1 IMAD.MOV.U32 R12, RZ, RZ, R0 ;  /* 0x000000ffff0c1224 */ /* 0x001fe400078e0000 */
[----:B------:R-:W-:Y:S01]  /*50210*/  @P1 IMAD.MOV.U32 R13, RZ, RZ, R4 ;  /* 0x000000ffff0d1224 */ /* 0x000fe200078e0004 */
[----:B------:R-:W-:Y:S02]  /*50220*/  PRMT R61, RZ, 0x7610, R61 ;  /* 0x00007610ff3d7816 */ /* 0x000fe4000000003d */
[----:B------:R-:W-:Y:S01]  /*50230*/  PRMT R60, RZ, 0x7610, R60 ;  /* 0x00007610ff3c7816 */ /* 0x000fe2000000003c */
[----:B------:R-:W2:Y:S04]  /*50240*/  LDL R3, [R1+0x4e40] ;  /* 0x004e400001037983 */ /* 0x000ea80000100800 */
[----:B------:R0:W2:Y:S04]  /*50250*/  @P1 LDG.E.U8 R16, desc[UR40][R12.64] ;  /* 0x000000280c101981 */ /* 0x0000a8000c1e1100 */
[----:B------:R-:W-:Y:S01]  /*50260*/  STL [R1+0x34], R21 ;  /* 0x0000341501007387 */ /* 0x000fe20000100800 */
[----:B0-----:R-:W-:-:S02]  /*50270*/  @P1 IMAD.MOV.U32 R12, RZ, RZ, R7 ;  /* 0x000000ffff0c1224 */ /* 0x001fc400078e0007 */
[----:B------:R-:W-:-:S05]  /*50280*/  @P1 IMAD.MOV.U32 R13, RZ, RZ, R15 ;  /* 0x000000ffff0d1224 */ /* 0x000fca00078e000f */
[----:B------:R2:W2:Y:S04]  /*50290*/  @P1 LDG.E.U8 R61, desc[UR40][R12.64] ;  /* 0x000000280c3d1981 */ /* 0x0004a8000c1e1100 */
[----:B----4-:R0:W-:Y:S04]  /*502a0*/  STL [R1+0x8], R10 ;  /* 0x0000080a01007387 */ /* 0x0101e80000100800 */
[----:B------:R-:W4:Y:S04]  /*502b0*/  LDL R9, [R1+0x4e34] ;  /* 0x004e340001097983 */ /* 0x000f280000100800 */
[----:B------:R-:W4:Y:S04]  /*502c0*/  LDL R5, [R1+0x4e38] ;  /* 0x004e380001057983 */ /* 0x000f280000100800 */
[----:B0-----:R-:W4:Y:S04]  /*502d0*/  LDL R10, [R1+0x4e3c] ;  /* 0x004e3c00010a7983 */ /* 0x001f280000100800 */
[----:B------:R-:W-:Y:S04]  /*502e0*/  STL [R1+0x30], R19 ;  /* 0x0000301301007387 */ /* 0x000fe80000100800 */
[----:B------:R-:W4:Y:S04]  /*502f0*/  LDL R4, [R1+0x4e2c] ;  /* 0x004e2c0001047983 */ /* 0x000f280000100800 */
[----:B------:R-:W4:Y:S04]  /*50300*/  LDL R0, [R1+0x4e30] ;  /* 0x004e300001007983 */ /* 0x000f280000100800 */
[----:B---3--:R0:W-:Y:S04]  /*50310*/  STL [R1+0x4], R6 ;  /* 0x0000040601007387 */ /* 0x0081e80000100800 */
[----:B0-----:R-:W3:Y:S01]  /*50320*/  LDL R6, [R1+0x4e28] ;  /* 0x004e280001067983 */ /* 0x001ee20000100800 */
[----:B--2---:R-:W-:-:S02]  /*50330*/  @P2 IMAD.MOV.U32 R13, RZ, RZ, R14 ;  /* 0x000000ffff0d2224 */ /* 0x004fc400078e000e */
[----:B------:R-:W-:-:S05]  /*50340*/  @P2 IMAD.MOV.U32 R12, RZ, RZ, R8 ;  /* 0x000000ffff0c2224 */ /* 0x000fca00078e0008 */
[----:B------:R0:W2:Y:S04]  /*50350*/  @P2 LDG.E.U8 R60, desc[UR40][R12.64] ;  /* 0x000000280c3c2981 */ /* 0x0000a8000c1e1100 */
[----:B------:R-:W-:Y:S04]  /*50360*/  STL [R1+0x2c], R18 ;  /* 0x00002c1201007387 */ /* 0x000fe80000100800 */
[----:B------:R-:W3:Y:S04]  /*50370*/  LDL R7, [R1+0x4e24] ;  /* 0x004e240001077983 */ /* 0x000ee80000100800 */
[----:B------:R-:W-:Y:S04]  /*50380*/  STL [R1+0x28], R17 ;  /* 0x0000281101007387 */ /* 0x000fe80000100800 */
[----:B------:R-:W3:Y:S04]  /*50390*/  LDL R14, [R1+0x4e1c] ;  /* 0x004e1c00010e7983 */ /* 0x000ee80000100800 */
[----:B------:R-:W3:Y:S01]  /*503a0*/  LDL R8, [R1+0x4e20] ;  /* 0x004e200001087983 */ /* 0x000ee20000100800 */
[----:B------:R-:W-:Y:S01]  /*503b0*/  PRMT R59, RZ, 0x7610, R59 ;  /* 0x00007610ff3b7816 */ /* 0x000fe2000000003b */
[----:B0-----:R-:W-:Y:S01]  /*503c0*/  @P2 IMAD.MOV.U32 R12, RZ, RZ, R3 ;  /* 0x000000ffff0c2224 */ /* 0x001fe200078e0003 */
[----:B------:R-:W-:-:S02]  /*503d0*/  ISETP.GT.AND P1, PT, R2, 0x73, PT ;  /* 0x000000730200780c */ /* 0x000fc40003f24270 */
[----:B------:R-:W-:Y:S02]  /*503e0*/  PRMT R58, RZ, 0x7610, R58 ;  /* 0x00007610ff3a7816 */ /* 0x000fe4000000003a */
[----:B------:R-:W-:Y:S02]  /*503f0*/  PRMT R57, RZ, 0x7610, R57 ;  /* 0x00007610ff397816 */ /* 0x000fe40000000039 */
[----:B------:R-:W-:Y:S02]  /*50400*/  PRMT R53, RZ, 0x7610, R53 ;  /* 0x00007610ff357816 */ /* 0x000fe40000000035 */
[----:B------:R-:W-:Y:S01]  /*50410*/  PRMT R51, RZ, 0x7610, R51 ;  /* 0x00007610ff337816 */ /* 0x000fe20000000033 */
[----:B----4-:R-:W-:-:S05]  /*50420*/  @P2 IMAD.MOV.U32 R13, RZ, RZ, R10 ;  /* 0x000000ffff0d2224 */ /* 0x010fca00078e000a */
[----:B------:R0:W4:Y:S02]  /*50430*/  @P2 LDG.E.U8 R59, desc[UR40][R12.64] ;  /* 0x000000280c3b2981 */ /* 0x000124000c1e1100 */
[----:B0-----:R-:W-:Y:S02]  /*50440*/  @P2 IMAD.MOV.U32 R12, RZ, RZ, R5 ;  /* 0x000000ffff0c2224 */ /* 0x001fe400078e0005 */
[----:B------:R-:W-:-:S05]  /*50450*/  @P2 IMAD.MOV.U32 R13, RZ, RZ, R9 ;  /* 0x000000ffff0d2224 */ /* 0x000fca00078e0009 */
[----:B------:R0:W4:Y:S02]  /*50460*/  @P2 LDG.E.U8 R58, desc[UR40][R12.64] ;  /* 0x000000280c3a2981 */ /* 0x000124000c1e1100 */
[----:B0-----:R-:W-:Y:S02]  /*50470*/  @P2 IMAD.MOV.U32 R12, RZ, RZ, R0 ;  /* 0x000000ffff0c2224 */ /* 0x001fe400078e0000 */
[----:B------:R-:W-:-:S05]  /*50480*/  @P2 IMAD.MOV.U32 R13, RZ, RZ, R4 ;  /* 0x000000ffff0d2224 */ /* 0x000fca00078e0004 */
[----:B------:R3:W4:Y:S04]  /*50490*/  @P2 LDG.E.U8 R57, desc[UR40][R12.64] ;  /* 0x000000280c392981 */ /* 0x000728000c1e1100 */
[----:B--2---:R-:W-:Y:S04]  /*504a0*/  STL [R1+0x6698], R60 ;  /* 0x0066983c01007387 */ /* 0x004fe80000100800 */
[----:B------:R-:W2:Y:S04]  /*504b0*/  LDL R10, [R1+0x4e14] ;  /* 0x004e1400010a7983 */ /* 0x000ea80000100800 */
[----:B------:R-:W4:Y:S04]  /*504c0*/  LDL R3, [R1+0x4e18] ;  /* 0x004e180001037983 */ /* 0x000f280000100800 */
[----:B------:R0:W-:Y:S04]  /*504d0*/  STL [R1], R16 ;  /* 0x0000001001007387 */ /* 0x0001e80000100800 */
[----:B------:R-:W4:Y:S01]  /*504e0*/  LDL R5, [R1+0x4e10] ;  /* 0x004e100001057983 */ /* 0x000f220000100800 */
[----:B---3--:R-:W-:-:S02]  /*504f0*/  @P1 IMAD.MOV.U32 R12, RZ, RZ, R6 ;  /* 0x000000ffff0c1224 */ /* 0x008fc400078e0006 */
[----:B------:R-:W-:Y:S01]  /*50500*/  @P1 IMAD.MOV.U32 R13, RZ, RZ, R7 ;  /* 0x000000ffff0d1224 */ /* 0x000fe200078e0007 */
[----:B------:R-:W-:Y:S02]  /*50510*/  PRMT R49, RZ, 0x7610, R49 ;  /* 0x00007610ff317816 */ /* 0x000fe40000000031 */
[----:B------:R-:W-:Y:S01]  /*50520*/  PRMT R47, RZ, 0x7610, R47 ;  /* 0x00007610ff2f7816 */ /* 0x000fe2000000002f */
[----:B------:R-:W3:Y:S04]  /*50530*/  LDL R4, [R1+0x4de4] ;  /* 0x004de40001047983 */ /* 0x000ee80000100800 */
[----:B------:R1:W3:Y:S04]  /*50540*/  @P1 LDG.E.U8 R53, desc[UR40][R12.64] ;  /* 0x000000280c351981 */ /* 0x0002e8000c1e1100 */
[----:B0-----:R-:W3:Y:S04]  /*50550*/  LDL R16, [R1+0x4e0c] ;  /* 0x004e0c0001107983 */ /* 0x001ee80000100800 */
[----:B------:R-:W3:Y:S04]  /*50560*/  LDL R0, [R1+0x4de8] ;  /* 0x004de80001007983 */ /* 0x000ee80000100800 */
[----:B------:R-:W3:Y:S04]  /*50570*/  LDL R9, [R1+0x4ddc] ;  /* 0x004ddc0001097983 */ /* 0x000ee80000100800 */
[----:B------:R-:W3:Y:S04]  /*50580*/  LDL R6, [R1+0x4de0] ;  /* 0x004de00001067983 */ /* 0x000ee80000100800 */
[----:B------:R-:W3:Y:S01]  /*50590*/  LDL R7, [R1+0x4dd8] ;  /* 0x004dd80001077983 */ /* 0x000ee20000100800 */
[----:B-1----:R-:W-:-:S02]  /*505a0*/  @P1 IMAD.MOV.U32 R12, RZ, RZ, R8 ;  /* 0x000000ffff0c1224 */ /* 0x002fc400078e0008 */
[----:B------:R-:W-:-:S05]  /*505b0*/  @P1 IMAD.MOV.U32 R13, RZ, RZ, R14 ;  /* 0x000000ffff0d1224 */ /* 0x000fca00078e000e */
[----:B------:R2:W3:Y:S02]  /*505c0*/  @P1 LDG.E.U8 R51, desc[UR40][R12.64] ;  /* 0x000000280c331981 */ /* 0x0004e4000c1e1100 */
[----:B--2---:R-:W-:Y:S02]  /*505d0*/  @P1 IMAD.MOV.U32 R13, RZ, RZ, R10 ;  /* 0x000000ffff0d1224 */ /* 0x004fe400078e000a */
[----:B----4-:R-:W-:-:S05]  /*505e0*/  @P1 IMAD.MOV.U32 R12, RZ, RZ, R3 ;  /* 0x000000ffff0c1224 */ /* 0x010fca00078e0003 */
[----:B------:R0:W2:Y:S02]  /*505f0*/  @P1 LDG.E.U8 R49, desc[UR40][R12.64] ;  /* 0x000000280c311981 */ /* 0x0000a4000c1e1100 */
[----:B0-----:R-:W-:Y:S02]  /*50600*/  @P1 IMAD.MOV.U32 R12, RZ, RZ, R5 ;  /* 0x000000ffff0c1224 */ /* 0x001fe400078e0005 */
[----:B---3--:R-:W-:-:S05]  /*50610*/  @P1 IMAD.MOV.U32 R13, RZ, RZ, R16 ;  /* 0x000000ffff0d1224 */ /* 0x008fca00078e0010 */
[----:B------:R0:W3:Y:S04]  /*50620*/  @P1 LDG.E.U8 R47, desc[UR40][R12.64] ;  /* 0x000000280c2f1981 */ /* 0x0000e8000c1e1100 */
[----:B------:R-:W-:Y:S04]  /*50630*/  STL [R1+0x662c], R53 ;  /* 0x00662c3501007387 */ /* 0x000fe80000100800 */
[----:B------:R-:W4:Y:S04]  /*50640*/  LDL R15, [R1+0x4dd4] ;  /* 0x004dd400010f7983 */ /* 0x000f280000100800 */
[----:B------:R-:W4:Y:S04]  /*50650*/  LDL R14, [R1+0x4dcc] ;  /* 0x004dcc00010e7983 */ /* 0x000f280000100800 */
[----:B------:R-:W4:Y:S04]  /*50660*/  LDL R8, [R1+0x4dd0] ;  /* 0x004dd00001087983 */ /* 0x000f280000100800 */
[----:B------:R-:W-:Y:S04]  /*50670*/  STL [R1+0x6630], R51 ;  /* 0x0066303301007387 */ /* 0x000fe80000100800 */
[----:B------:R-:W4:Y:S01]  /*50680*/  LDL R10, [R1+0x4dc4] ;  /* 0x004dc400010a7983 */ /* 0x000f220000100800 */
[----:B------:R-:W-:-:S03]  /*50690*/  ISETP.GT.AND P2, PT, R2, 0x75, PT ;  /* 0x000000750200780c */ /* 0x000fc60003f44270 */
[----:B------:R-:W4:Y:S01]  /*506a0*/  LDL R3, [R1+0x4dc8] ;  /* 0x004dc80001037983 */ /* 0x000f220000100800 */
[----:B------:R-:W-:Y:S02]  /*506b0*/  PRMT R37, RZ, 0x7610, R37 ;  /* 0x00007610ff257816 */ /* 0x000fe40000000025 */
[----:B------:R-:W-:Y:S02]  /*506c0*/  PRMT R35, RZ, 0x7610, R35 ;  /* 0x00007610ff237816 */ /* 0x000fe40000000023 */
[----:B------:R-:W-:-:S05]  /*506d0*/  ISETP.GT.AND P1, PT, R2, 0x76, PT ;  /* 0x000000760200780c */ /* 0x000fca0003f24270 */
[----:B0-----:R-:W-:Y:S02]  /*506e0*/  @P2 IMAD.MOV.U32 R12, RZ, RZ, R0 ;  /* 0x000000ffff0c2224 */ /* 0x001fe400078e0000 */
[----:B------:R-:W-:-:S05]  /*506f0*/  @P2 IMAD.MOV.U32 R13, RZ, RZ, R4 ;  /* 0x000000ffff0d2224 */ /* 0x000fca00078e0004 */
[----:B------:R0:W4:Y:S01]  /*50700*/  @P2 LDG.E.U8 R37, desc[UR40][R12.64] ;  /* 0x000000280c252981 */ /* 0x000122000c1e1100 */
[----:B------:R-:W-:Y:S01]  /*50710*/  PRMT R33, RZ, 0x7610, R33 ;  /* 0x00007610ff217816 */ /* 0x000fe20000000021 */
[----:B0-----:R-:W-:Y:S02]  /*50720*/  @P2 IMAD.MOV.U32 R12, RZ, RZ, R6 ;  /* 0x000000ffff0c2224 */ /* 0x001fe400078e0006 */
[----:B------:R-:W-:-:S05]  /*50730*/  @P2 IMAD.MOV.U32 R13, RZ, RZ, R9 ;  /* 0x000000ffff0d2224 */ /* 0x000fca00078e0009 */
[----:B------:R0:W4:Y:S02]  /*50740*/  @P2 LDG.E.U8 R35, desc[UR40][R12.64] ;  /* 0x000000280c232981 */ /* 0x000124000c1e1100 */
[----:B0-----:R-:W-:Y:S02]  /*50750*/  @P2 IMAD.MOV.U32 R12, RZ, RZ, R7 ;  /* 0x000000ffff0c2224 */ /* 0x001fe400078e0007 */
[----:B--2---:R-:W-:Y:S04]  /*50760*/  STL [R1+0x6634], R49 ;  /* 0x0066343101007387 */ /* 0x004fe80000100800 */
[----:B------:R-:W2:Y:S04]  /*50770*/  LDL R5, [R1+0x4dc0] ;  /* 0x004dc00001057983 */ /* 0x000ea80000100800 */
[----:B------:R-:W2:Y:S04]  /*50780*/  LDL R16, [R1+0x4dbc] ;  /* 0x004dbc0001107983 */ /* 0x000ea80000100800 */
[----:B---3--:R-:W-:Y:S04]  /*50790*/  STL [R1+0x6638], R47 ;  /* 0x0066382f01007387 */ /* 0x008fe80000100800 */
[----:B------:R-:W3:Y:S04]  /*507a0*/  LDL R4, [R1+0x4db4] ;  /* 0x004db40001047983 */ /* 0x000ee80000100800 */
[----:B------:R-:W3:Y:S04]  /*507b0*/  LDL R0, [R1+0x4db8] ;  /* 0x004db80001007983 */ /* 0x000ee80000100800 */
[----:B------:R-:W3:Y:S04]  /*507c0*/  LDL R9, [R1+0x4dac] ;  /* 0x004dac0001097983 */ /* 0x000ee80000100800 */
[----:B------:R-:W3:Y:S01]  /*507d0*/  LDL R6, [R1+0x4db0] ;  /* 0x004db00001067983 */ /* 0x000ee20000100800 */
[----:B----4-:R-:W-:-:S03]  /*507e0*/  @P2 IMAD.MOV.U32 R13, RZ, RZ, R15 ;  /* 0x000000ffff0d2224 */ /* 0x010fc600078e000f */
[----:B------:R-:W4:Y:S04]  /*507f0*/  LDL R18, [R1+0x4da4] ;  /* 0x004da40001127983 */ /* 0x000f280000100800 */
[----:B------:R-:W4:Y:S04]  /*50800*/  LDL R7, [R1+0x4da8] ;  /* 0x004da80001077983 */ /* 0x000f280000100800 */
[----:B------:R0:W4:Y:S01]  /*50810*/  @P2 LDG.E.U8 R33, desc[UR40][R12.64] ;  /* 0x000000280c212981 */ /* 0x000122000c1e1100 */
[----:B------:R-:W-:-:S03]  /*50820*/  @P1 IMAD.MOV.U32 R15, RZ, RZ, R10 ;  /* 0x000000ffff0f1224 */ /* 0x000fc600078e000a */
[----:B------:R-:W4:Y:S01]  /*50830*/  LDL R10, [R1+0x4d9c] ;  /* 0x004d9c00010a7983 */ /* 0x000f220000100800 */
[----:B0-----:R-:W-:-:S03]  /*50840*/  @P2 IMAD.MOV.U32 R12, RZ, RZ, R8 ;  /* 0x000000ffff0c2224 */ /* 0x001fc600078e0008 */
[----:B------:R-:W4:Y:S01]  /*50850*/  LDL R8, [R1+0x4da0] ;  /* 0x004da00001087983 */ /* 0x000f220000100800 */
[----:B------:R-:W-:Y:S01]  /*50860*/  PRMT R11, RZ, 0x7610, R11 ;  /* 0x00007610ff0b7816 */ /* 0x000fe2000000000b */
[----:B------:R-:W-:Y:S02]  /*50870*/  @P2 IMAD.MOV.U32 R13, RZ, RZ, R14 ;  /* 0x000000ffff0d2224 */ /* 0x000fe400078e000e */
[----:B------:R-:W-:Y:S01]  /*50880*/  @P1 IMAD.MOV.U32 R14, RZ, RZ, R3 ;  /* 0x000000ffff0e1224 */ /* 0x000fe200078e0003 */
[----:B------:R-:W-:Y:S01]  /*50890*/  PRMT R29, RZ, 0x7610, R29 ;  /* 0x00007610ff1d7816 */ /* 0x000fe2000000001d */
[----:B------:R-:W4:Y:S04]  /*508a0*/  LDL R3, [R1+0x4d98] ;  /* 0x004d980001037983 */ /* 0x000f280000100800 */
[----:B------:R-:W4:Y:S04]  /*508b0*/  @P1 LDG.E.U8 R11, desc[UR40][R14.64] ;  /* 0x000000280e0b1981 */ /* 0x000f28000c1e1100 */
[----:B------:R0:W4:Y:S01]  /*508c0*/  @P2 LDG.E.U8 R29, desc[UR40][R12.64] ;  /* 0x000000280c1d2981 */ /* 0x000122000c1e1100 */
[----:B------:R-:W-:-:S02]  /*508d0*/  ISETP.GT.AND P2, PT, R2, 0x77, PT ;  /* 0x000000770200780c */ /* 0x000fc40003f44270 */
[----:B0-----:R-:W-:Y:S02]  /*508e0*/  PRMT R12, RZ, 0x7610, R12 ;  /* 0x00007610ff0c7816 */ /* 0x001fe4000000000c */
[----:B------:R-:W-:Y:S01]  /*508f0*/  PRMT R13, RZ, 0x7610, R13 ;  /* 0x00007610ff0d7816 */ /* 0x000fe2000000000d */
[----:B--2---:R-:W-:Y:S02]  /*50900*/  @P1 IMAD.MOV.U32 R14, RZ, RZ, R5 ;  /* 0x000000ffff0e1224 */ /* 0x004fe400078e0005 */
[----:B------:R-:W2:Y:S01]  /*50910*/  LDL R5, [R1+0x4d94] ;  /* 0x004d940001057983 */ /* 0x000ea20000100800 */
[----:B------:R-:W-:-:S05]  /*50920*/  @P1 IMAD.MOV.U32 R15, RZ, RZ, R16 ;  /* 0x000000ffff0f1224 */ /* 0x000fca00078e0010 */
[----:B------:R0:W2:Y:S01]  /*50930*/  @P1 LDG.E.U8 R12, desc[UR40][R14.64] ;  /* 0x000000280e0c1981 */ /* 0x0000a2000c1e1100 */
[----:B---3--:R-:W-:Y:S02]  /*50940*/  @P1 IMAD.MOV.U32 R17, RZ, RZ, R4 ;  /* 0x000000ffff111224 */ /* 0x008fe400078e0004 */
[----:B------:R-:W-:Y:S01]  /*50950*/  @P1 IMAD.MOV.U32 R16, RZ, RZ, R0 ;  /* 0x000000ffff101224 */ /* 0x000fe200078e0000 */
[----:B------:R-:W3:Y:S04]  /*50960*/  LDL R4, [R1+0x4d8c] ;  /* 0x004d8c0001047983 */ /* 0x000ee80000100800 */
[----:B------:R-:W3:Y:S01]  /*50970*/  LDL R0, [R1+0x4d90] ;  /* 0x004d900001007983 */ /* 0x000ee20000100800 */
[----:B0-----:R-:W-:-:S03]  /*50980*/  PRMT R14, RZ, 0x7610, R14 ;  /* 0x00007610ff0e7816 */ /* 0x001fc6000000000e */
[----:B------:R0:W3:Y:S01]  /*50990*/  @P1 LDG.E.U8 R13, desc[UR40][R16.64] ;  /* 0x00000028100d1981 */ /* 0x0000e2000c1e1100 */
[----:B------:R-:W-:Y:S01]  /*509a0*/  PRMT R15, RZ, 0x7610, R15 ;  /* 0x00007610ff0f7816 */ /* 0x000fe2000000000f */
[----:B----4-:R-:W-:Y:S02]  /*509b0*/  @P2 IMAD.MOV.U32 R19, RZ, RZ, R18 ;  /* 0x000000ffff132224 */ /* 0x010fe400078e0012 */
[----:B------:R-:W-:Y:S02]  /*509c0*/  @P2 IMAD.MOV.U32 R18, RZ, RZ, R7 ;  /* 0x000000ffff122224 */ /* 0x000fe400078e0007 */
[----:B------:R-:W4:Y:S04]  /*509d0*/  LDL R7, [R1+0x4d60] ;  /* 0x004d600001077983 */ /* 0x000f280000100800 */
[----:B------:R1:W4:Y:S01]  /*509e0*/  @P2 LDG.E.U8 R15, desc[UR40][R18.64] ;  /* 0x00000028120f2981 */ /* 0x000322000c1e1100 */
[----:B0-----:R-:W-:-:S02]  /*509f0*/  @P1 IMAD.MOV.U32 R16, RZ, RZ, R6 ;  /* 0x000000ffff101224 */ /* 0x001fc400078e0006 */
[----:B------:R-:W-:Y:S01]  /*50a00*/  @P1 IMAD.MOV.U32 R17, RZ, RZ, R9 ;  /* 0x000000ffff111224 */ /* 0x000fe200078e0009 */
[----:B------:R-:W4:Y:S04]  /*50a10*/  LDL R6, [R1+0x4d68] ;  /* 0x004d680001067983 */ /* 0x000f280000100800 */
[----:B------:R-:W4:Y:S04]  /*50a20*/  LDL R9, [R1+0x4d64] ;  /* 0x004d640001097983 */ /* 0x000f280000100800 */
[----:B------:R0:W4:Y:S01]  /*50a30*/  @P1 LDG.E.U8 R14, desc[UR40][R16.64] ;  /* 0x00000028100e1981 */ /* 0x000122000c1e1100 */
[----:B-1----:R-:W-:-:S02]  /*50a40*/  @P2 IMAD.MOV.U32 R18, RZ, RZ, R8 ;  /* 0x000000ffff122224 */ /* 0x002fc400078e0008 */
[----:B------:R-:W-:Y:S01]  /*50a50*/  @P2 IMAD.MOV.U32 R19, RZ, RZ, R10 ;  /* 0x000000ffff132224 */ /* 0x000fe200078e000a */
[----:B0-----:R-:W-:-:S06]  /*50a60*/  PRMT R16, RZ, 0x7610, R16 ;  /* 0x00007610ff107816 */ /* 0x001fcc0000000010 */
[----:B------:R0:W4:Y:S01]  /*50a70*/  @P2 LDG.E.U8 R16, desc[UR40][R18.64] ;  /* 0x0000002812102981 */ /* 0x000122000c1e1100 */
[----:B------:R-:W-:Y:S01]  /*50a80*/  PRMT R17, RZ, 0x7610, R17 ;  /* 0x00007610ff117816 */ /* 0x000fe20000000011 */
[----:B------:R-:W-:Y:S01]  /*50a90*/  @P2 IMAD.MOV.U32 R20, RZ, RZ, R3 ;  /* 0x000000ffff142224 */ /* 0x000fe200078e0003 */
[----:B0-----:R-:W-:Y:S01]  /*50aa0*/  PRMT R18, RZ, 0x7610, R18 ;  /* 0x00007610ff127816 */ /* 0x001fe20000000012 */
[----:B--2---:R-:W-:-:S05]  /*50ab0*/  @P2 IMAD.MOV.U32 R21, RZ, RZ, R5 ;  /* 0x000000ffff152224 */ /* 0x004fca00078e0005 */
[----:B------:R3:W2:Y:S02]  /*50ac0*/  @P2 LDG.E.U8 R17, desc[UR40][R20.64] ;  /* 0x0000002814112981 */ /* 0x0006a4000c1e1100 */
[----:B---3--:R-:W-:Y:S02]  /*50ad0*/  @P2 IMAD.MOV.U32 R21, RZ, RZ, R4 ;  /* 0x000000ffff152224 */ /* 0x008fe400078e0004 */
[----:B------:R-:W-:-:S05]  /*50ae0*/  @P2 IMAD.MOV.U32 R20, RZ, RZ, R0 ;  /* 0x000000ffff142224 */ /* 0x000fca00078e0000 */
[----:B------:R0:W3:Y:S04]  /*50af0*/  @P2 LDG.E.U8 R18, desc[UR40][R20.64] ;  /* 0x0000002814122981 */ /* 0x0000e8000c1e1100 */
[----:B----4-:R1:W-:Y:S04]  /*50b00*/  STL [R1+0x663c], R15 ;  /* 0x00663c0f01007387 */ /* 0x0103e80000100800 */
[----:B------:R-:W4:Y:S04]  /*50b10*/  LDL R8, [R1+0x4d5c] ;  /* 0x004d5c0001087983 */ /* 0x000f280000100800 */
[----:B------:R-:W4:Y:S04]  /*50b20*/  LDL R10, [R1+0x4d58] ;  /* 0x004d5800010a7983 */ /* 0x000f280000100800 */
[----:B-1----:R-:W4:Y:S04]  /*50b30*/  LDL R15, [R1+0x4d54] ;  /* 0x004d5400010f7983 */ /* 0x002f280000100800 */
[----:B------:R-:W-:Y:S04]  /*50b40*/  STL [R1+0x6640], R16 ;  /* 0x0066401001007387 */ /* 0x000fe80000100800 */
[----:B------:R-:W4:Y:S04]  /*50b50*/  LDL R5, [R1+0x4d4c] ;  /* 0x004d4c0001057983 */ /* 0x000f280000100800 */
[----:B------:R-:W4:Y:S01]  /*50b60*/  LDL R3, [R1+0x4d50] ;  /* 0x004d500001037983 */ /* 0x000f220000100800 */
[----:B------:R-:W-:-:S02]  /*50b70*/  ISETP.GT.AND P1, PT, R2, 0x79, PT ;  /* 0x000000790200780c */ /* 0x000fc40003f24270 */
[----:B------:R-:W-:Y:S02]  /*50b80*/  PRMT R19, RZ, 0x7610, R19 ;  /* 0x00007610ff137816 */ /* 0x000fe40000000013 */
[----:B0-----:R-:W-:-:S09]  /*50b90*/  PRMT R21, RZ, 0x7610, R21 ;  /* 0x00007610ff157816 */ /* 0x001fd20000000015 */
[----:B------:R-:W-:Y:S02]  /*50ba0*/  @P1 IMAD.MOV.U32 R22, RZ, RZ, R6 ;  /* 0x000000ffff161224 */ /* 0x000fe400078e0006 */
[----:B------:R-:W-:-:S05]  /*50bb0*/  @P1 IMAD.MOV.U32 R23, RZ, RZ, R9 ;  /* 0x000000ffff171224 */ /* 0x000fca00078e0009 */
[----:B------:R0:W4:Y:S02]  /*50bc0*/  @P1 LDG.E.U8 R19, desc[UR40][R22.64] ;  /* 0x0000002816131981 */ /* 0x000124000c1e1100 */
[----:B0-----:R-:W-:Y:S02]  /*50bd0*/  @P1 IMAD.MOV.U32 R22, RZ, RZ, R7 ;  /* 0x000000ffff161224 */ /* 0x001fe400078e0007 */
[----:B--2---:R0:W-:Y:S04]  /*50be0*/  STL [R1+0x6644], R17 ;  /* 0x0066441101007387 */ /* 0x0041e80000100800 */
[----:B------:R-:W2:Y:S04]  /*50bf0*/  LDL R4, [R1+0x4d44] ;  /* 0x004d440001047983 */ /* 0x000ea80000100800 */
[----:B------:R-:W2:Y:S04]  /*50c00*/  LDL R0, [R1+0x4d48] ;  /* 0x004d480001007983 */ /* 0x000ea80000100800 */
[----:B---3--:R1:W-:Y:S04]  /*50c10*/  STL [R1+0x6648], R18 ;  /* 0x0066481201007387 */ /* 0x0083e80000100800 */
[----:B------:R-:W3:Y:S01]  /*50c20*/  LDL R6, [R1+0x4d40] ;  /* 0x004d400001067983 */ /* 0x000ee20000100800 */
[----:B----4-:R-:W-:-:S02]  /*50c30*/  @P1 IMAD.MOV.U32 R23, RZ, RZ, R8 ;  /* 0x000000ffff171224 */ /* 0x010fc400078e0008 */
[----:B------:R-:W-:Y:S01]  /*50c40*/  @P1 IMAD.MOV.U32 R24, RZ, RZ, R10 ;  /* 0x000000ffff181224 */ /* 0x000fe200078e000a */
[----:B------:R-:W4:Y:S04]  /*50c50*/  LDL R8, [R1+0x4ce4] ;  /* 0x004ce40001087983 */ /* 0x000f280000100800 */
[----:B------:R-:W4:Y:S04]  /*50c60*/  LDL R7, [R1+0x4ce8] ;  /* 0x004ce80001077983 */ /* 0x000f280000100800 */
[----:B------:R-:W4:Y:S01]  /*50c70*/  LDL R9, [R1+0x4d3c] ;  /* 0x004d3c0001097983 */ /* 0x000f220000100800 */
[----:B------:R-:W-:-:S02]  /*50c80*/  ISETP.GT.AND P2, PT, R2, 0x7a, PT ;  /* 0x0000007a0200780c */ /* 0x000fc40003f44270 */
[----:B------:R-:W-:Y:S02]  /*50c90*/  PRMT R20, RZ, 0x7610, R20 ;  /* 0x00007610ff147816 */ /* 0x000fe40000000014 */
[----:B------:R-:W-:Y:S01]  /*50ca0*/  ISETP.GT.AND P3, PT, R2, 0x7d, PT ;  /* 0x0000007d0200780c */ /* 0x000fe20003f64270 */
[----:B------:R-:W4:Y:S01]  /*50cb0*/  LDL R10, [R1+0x4d34] ;  /* 0x004d3400010a7983 */ /* 0x000f220000100800 */
[----:B------:R-:W-:-:S03]  /*50cc0*/  @P1 IMAD.MOV.U32 R25, RZ, RZ, R15 ;  /* 0x000000ffff191224 */ /* 0x000fc600078e000f */
[----:B------:R-:W4:Y:S04]  /*50cd0*/  LDL R15, [R1+0x4ccc] ;  /* 0x004ccc00010f7983 */ /* 0x000f280000100800 */
[----:B------:R-:W4:Y:S04]  /*50ce0*/  @P1 LDG.E.U8 R20, desc[UR40][R22.64] ;  /* 0x0000002816141981 */ /* 0x000f28000c1e1100 */
[----:B------:R0:W4:Y:S02]  /*50cf0*/  @P1 LDG.E.U8 R21, desc[UR40][R24.64] ;  /* 0x0000002818151981 */ /* 0x000124000c1e1100 */
[----:B0-----:R-:W-:-:S02]  /*50d00*/  @P1 IMAD.MOV.U32 R25, RZ, RZ, R5 ;  /* 0x000000ffff191224 */ /* 0x001fc400078e0005 */
[----:B------:R-:W-:Y:S01]  /*50d10*/  @P1 IMAD.MOV.U32 R24, RZ, RZ, R3 ;  /* 0x000000ffff181224 */ /* 0x000fe200078e0003 */
[----:B------:R-:W4:Y:S04]  /*50d20*/  LDL R5, [R1+0x4cdc] ;  /* 0x004cdc0001057983 */ /* 0x000f280000100800 */
[----:B------:R-:W4:Y:S01]  /*50d30*/  LDL R3, [R1+0x4ce0] ;  /* 0x004ce00001037983 */ /* 0x000f220000100800 */
[----:B------:R-:W-:Y:S02]  /*50d40*/  PRMT R23, RZ, 0x7610, R23 ;  /* 0x00007610ff177816 */ /* 0x000fe40000000017 */
[----:B------:R-:W-:-:S06]  /*50d50*/  PRMT R22, RZ, 0x7610, R22 ;  /* 0x00007610ff167816 */ /* 0x000fcc0000000016 */
[----:B------:R0:W4:Y:S02]  /*50d60*/  @P1 LDG.E.U8 R22, desc[UR40][R24.64] ;  /* 0x0000002818161981 */ /* 0x000124000c1e1100 */
[----:B0-----:R-:W-:Y:S01]  /*50d70*/  PRMT R25, RZ, 0x7610, R25 ;  /* 0x00007610ff197816 */ /* 0x001fe20000000019 */
[----:B--2---:R-:W-:Y:S02]  /*50d80*/  @P2 IMAD.MOV.U32 R27, RZ, RZ, R4 ;  /* 0x000000ffff1b2224 */ /* 0x004fe400078e0004 */
[----:B------:R-:W-:Y:S01]  /*50d90*/  @P2 IMAD.MOV.U32 R26, RZ, RZ, R0 ;  /* 0x000000ffff1a2224 */ /* 0x000fe200078e0000 */
[----:B------:R-:W2:Y:S04]  /*50da0*/  LDL R4, [R1+0x4cd4] ;  /* 0x004cd40001047983 */ /* 0x000ea80000100800 */
[----:B------:R-:W2:Y:S04]  /*50db0*/  LDL R0, [R1+0x4cd8] ;  /* 0x004cd80001007983 */ /* 0x000ea80000100800 */
[----:B------:R3:W2:Y:S02]  /*50dc0*/  @P2 LDG.E.U8 R23, desc[UR40][R26.64] ;  /* 0x000000281a172981 */ /* 0x0006a4000c1e1100 */
[----:B---3--:R-:W-:-:S02]  /*50dd0*/  @P2 IMAD.MOV.U32 R26, RZ, RZ, R6 ;  /* 0x000000ffff1a2224 */ /* 0x008fc400078e0006 */
[----:B------:R-:W3:Y:S01]  /*50de0*/  LDL R6, [R1+0x4cd0] ;  /* 0x004cd00001067983 */ /* 0x000ee20000100800 */
[----:B----4-:R-:W-:Y:S02]  /*50df0*/  @P3 IMAD.MOV.U32 R31, RZ, RZ, R8 ;  /* 0x000000ffff1f3224 */ /* 0x010fe400078e0008 */
[----:B------:R-:W-:Y:S02]  /*50e00*/  @P3 IMAD.MOV.U32 R30, RZ, RZ, R7 ;  /* 0x000000ffff1e3224 */ /* 0x000fe400078e0007 */
[----:B------:R-:W-:Y:S01]  /*50e10*/  @P2 IMAD.MOV.U32 R27, RZ, RZ, R9 ;  /* 0x000000ffff1b2224 */ /* 0x000fe200078e0009 */
[----:B------:R-:W4:Y:S04]  /*50e20*/  LDL R7, [R1+0x4d38] ;  /* 0x004d380001077983 */ /* 0x000f280000100800 */
[----:B------:R0:W4:Y:S04]  /*50e30*/  @P3 LDG.E.U8 R25, desc[UR40][R30.64] ;  /* 0x000000281e193981 */ /* 0x000128000c1e1100 */
[----:B------:R-:W4:Y:S04]  /*50e40*/  LDL R9, [R1+0x4d24] ;  /* 0x004d240001097983 */ /* 0x000f280000100800 */
[----:B------:R-:W4:Y:S01]  /*50e50*/  LDL R8, [R1+0x4d28] ;  /* 0x004d280001087983 */ /* 0x000f220000100800 */
[----:B0-----:R-:W-:-:S02]  /*50e60*/  @P3 IMAD.MOV.U32 R31, RZ, RZ, R5 ;  /* 0x000000ffff1f3224 */ /* 0x001fc400078e0005 */
[----:B------:R-:W-:Y:S01]  /*50e70*/  @P3 IMAD.MOV.U32 R30, RZ, RZ, R3 ;  /* 0x000000ffff1e3224 */ /* 0x000fe200078e0003 */
[----:B------:R-:W4:Y:S04]  /*50e80*/  LDL R5, [R1+0x4d2c] ;  /* 0x004d2c0001057983 */ /* 0x000f280000100800 */
[----:B------:R-:W4:Y:S01]  /*50e90*/  LDL R3, [R1+0x4d30] ;  /* 0x004d300001037983 */ /* 0x000f220000100800 */
[----:B------:R-:W-:-:S06]  /*50ea0*/  PRMT R24, RZ, 0x7610, R24 ;  /* 0x00007610ff187816 */ /* 0x000fcc0000000018 */
[----:B------:R0:W4:Y:S02]  /*50eb0*/  @P2 LDG.E.U8 R24, desc[UR40][R26.64] ;  /* 0x000000281a182981 */ /* 0x000124000c1e1100 */
[----:B0-----:R-:W-:-:S06]  /*50ec0*/  PRMT R26, RZ, 0x7610, R26 ;  /* 0x00007610ff1a7816 */ /* 0x001fcc000000001a */
[----:B------:R2:W4:Y:S01]  /*50ed0*/  @P3 LDG.E.U8 R26, desc[UR40][R30.64] ;  /* 0x000000281e1a3981 */ /* 0x000522000c1e1100 */
[----:B------:R-:W-:Y:S02]  /*50ee0*/  PRMT R27, RZ, 0x7610, R27 ;  /* 0x00007610ff1b7816 */ /* 0x000fe4000000001b */
[----:B------:R-:W-:Y:S02]  /*50ef0*/  PRMT R28, RZ, 0x7610, R28 ;  /* 0x00007610ff1c7816 */ /* 0x000fe4000000001c */
[----:B------:R-:W-:Y:S02]  /*50f00*/  ISETP.GT.AND P1, PT, R2, 0x7b, PT ;  /* 0x0000007b0200780c */ /* 0x000fe40003f24270 */
[----:B------:R-:W-:Y:S02]  /*50f10*/  PRMT R32, RZ, 0x7610, R32 ;  /* 0x00007610ff207816 */ /* 0x000fe40000000020 */
[----:B------:R-:W-:Y:S02]  /*50f20*/  PRMT R34, RZ, 0x7610, R34 ;  /* 0x00007610ff227816 */ /* 0x000fe40000000022 */
[----:B------:R-:W-:Y:S01]  /*50f30*/  PRMT R36, RZ, 0x7610, R36 ;  /* 0x00007610ff247816 */ /* 0x000fe20000000024 */
[----:B--2---:R-:W-:-:S02]  /*50f40*/  @P3 IMAD.MOV.U32 R31, RZ, RZ, R4 ;  /* 0x000000ffff1f3224 */ /* 0x004fc400078e0004 */
[----:B------:R-:W-:Y:S01]  /*50f50*/  @P3 IMAD.MOV.U32 R30, RZ, RZ, R0 ;  /* 0x000000ffff1e3224 */ /* 0x000fe200078e0000 */
[----:B------:R-:W2:Y:S04]  /*50f60*/  LDL R4, [R1+0x4d1c] ;  /* 0x004d1c0001047983 */ /* 0x000ea80000100800 */
[----:B------:R-:W2:Y:S04]  /*50f70*/  LDL R0, [R1+0x4d20] ;  /* 0x004d200001007983 */ /* 0x000ea80000100800 */
[----:B------:R0:W2:Y:S02]  /*50f80*/  @P3 LDG.E.U8 R27, desc[UR40][R30.64] ;  /* 0x000000281e1b3981 */ /* 0x0000a4000c1e1100 */
[----:B0-----:R-:W-:-:S02]  /*50f90*/  @P3 IMAD.MOV.U32 R31, RZ, RZ, R15 ;  /* 0x000000ffff1f3224 */ /* 0x001fc400078e000f */
[----:B---3--:R-:W-:Y:S02]  /*50fa0*/  @P3 IMAD.MOV.U32 R30, RZ, RZ, R6 ;  /* 0x000000ffff1e3224 */ /* 0x008fe400078e0006 */
[----:B------:R-:W3:Y:S04]  /*50fb0*/  LDL R6, [R1+0x4d18] ;  /* 0x004d180001067983 */ /* 0x000ee80000100800 */
[----:B------:R4:W3:Y:S02]  /*50fc0*/  @P3 LDG.E.U8 R28, desc[UR40][R30.64] ;  /* 0x000000281e1c3981 */ /* 0x0008e4000c1e1100 */
[----:B----4-:R-:W-:Y:S02]  /*50fd0*/  @P2 IMAD.MOV.U32 R30, RZ, RZ, R7 ;  /* 0x000000ffff1e2224 */ /* 0x010fe400078e0007 */
[----:B------:R-:W-:Y:S01]  /*50fe0*/  @P2 IMAD.MOV.U32 R31, RZ, RZ, R10 ;  /* 0x000000ffff1f2224 */ /* 0x000fe200078e000a */
[----:B------:R-:W4:Y:S04]  /*50ff0*/  LDL R7, [R1+0x4d14] ;  /* 0x004d140001077983 */ /* 0x000f280000100800 */
[----:B------:R0:W4:Y:S02]  /*51000*/  @P2 LDG.E.U8 R32, desc[UR40][R30.64] ;  /* 0x000000281e202981 */ /* 0x000124000c1e1100 */
[----:B0-----:R-:W-:-:S02]  /*51010*/  @P2 IMAD.MOV.U32 R31, RZ, RZ, R5 ;  /* 0x000000ffff1f2224 */ /* 0x001fc400078e0005 */
[----:B------:R-:W-:Y:S01]  /*51020*/  @P2 IMAD.MOV.U32 R30, RZ, RZ, R3 ;  /* 0x000000ffff1e2224 */ /* 0x000fe200078e0003 */
[----:B------:R-:W4:Y:S04]  /*51030*/  LDL R5, [R1+0x4d0c] ;  /* 0x004d0c0001057983 */ /* 0x000f280000100800 */
[----:B------:R-:W4:Y:S04]  /*51040*/  LDL R3, [R1+0x4d10] ;  /* 0x004d100001037983 */ /* 0x000f280000100800 */
[----:B------:R0:W4:Y:S02]  /*51050*/  @P2 LDG.E.U8 R34, desc[UR40][R30.64] ;  /* 0x000000281e222981 */ /* 0x000124000c1e1100 */
[----:B0-----:R-:W-:-:S02]  /*51060*/  @P1 IMAD.MOV.U32 R30, RZ, RZ, R8 ;  /* 0x000000ffff1e1224 */ /* 0x001fc400078e0008 */
[----:B------:R-:W-:-:S05]  /*51070*/  @P1 IMAD.MOV.U32 R31, RZ, RZ, R9 ;  /* 0x000000ffff1f1224 */ /* 0x000fca00078e0009 */
[----:B------:R2:W4:Y:S01]  /*51080*/  @P1 LDG.E.U8 R36, desc[UR40][R30.64] ;  /* 0x000000281e241981 */ /* 0x000522000c1e1100 */
[----:B------:R-:W-:Y:S02]  /*51090*/  PRMT R38, RZ, 0x7610, R38 ;  /* 0x00007610ff267816 */ /* 0x000fe40000000026 */
[----:B------:R-:W-:Y:S02]  /*510a0*/  PRMT R40, RZ, 0x7610, R40 ;  /* 0x00007610ff287816 */ /* 0x000fe40000000028 */
[----:B------:R-:W-:Y:S01]  /*510b0*/  PRMT R42, RZ, 0x7610, R42 ;  /* 0x00007610ff2a7816 */ /* 0x000fe2000000002a */
[----:B--2---:R-:W-:Y:S02]  /*510c0*/  @P1 IMAD.MOV.U32 R31, RZ, RZ, R4 ;  /* 0x000000ffff1f1224 */ /* 0x004fe400078e0004 */
[----:B------:R-:W-:-:S05]  /*510d0*/  @P1 IMAD.MOV.U32 R30, RZ, RZ, R0 ;  /* 0x000000ffff1e1224 */ /* 0x000fca00078e0000 */
[----:B------:R3:W2:Y:S02]  /*510e0*/  @P1 LDG.E.U8 R38, desc[UR40][R30.64] ;  /* 0x000000281e261981 */ /* 0x0006a4000c1e1100 */
[----:B---3--:R-:W-:Y:S02]  /*510f0*/  @P1 IMAD.MOV.U32 R30, RZ, RZ, R6 ;  /* 0x000000ffff1e1224 */ /* 0x008fe400078e0006 */
[----:B----4-:R-:W-:-:S05]  /*51100*/  @P1 IMAD.MOV.U32 R31, RZ, RZ, R7 ;  /* 0x000000ffff1f1224 */ /* 0x010fca00078e0007 */
[----:B------:R0:W3:Y:S02]  /*51110*/  @P1 LDG.E.U8 R40, desc[UR40][R30.64] ;  /* 0x000000281e281981 */ /* 0x0000e4000c1e1100 */
[----:B0-----:R-:W-:Y:S02]  /*51120*/  @P1 IMAD.MOV.U32 R31, RZ, RZ, R5 ;  /* 0x000000ffff1f1224 */ /* 0x001fe400078e0005 */
[----:B------:R-:W-:-:S05]  /*51130*/  @P1 IMAD.MOV.U32 R30, RZ, RZ, R3 ;  /* 0x000000ffff1e1224 */ /* 0x000fca00078e0003 */
[----:B------:R-:W4:Y:S04]  /*51140*/  @P1 LDG.E.U8 R42, desc[UR40][R30.64] ;  /* 0x000000281e2a1981 */ /* 0x000f28000c1e1100 */
[----:B------:R-:W-:Y:S04]  /*51150*/  STL [R1+0x664c], R36 ;  /* 0x00664c2401007387 */ /* 0x000fe80000100800 */
[----:B------:R-:W4:Y:S04]  /*51160*/  LDL R4, [R1+0x4cc4] ;  /* 0x004cc40001047983 */ /* 0x000f280000100800 */
[----:B------:R-:W4:Y:S04]  /*51170*/  LDL R0, [R1+0x4cc8] ;  /* 0x004cc80001007983 */ /* 0x000f280000100800 */
[----:B------:R-:W4:Y:S01]  /*51180*/  LDL R17, [R1+0x4cc0] ;  /* 0x004cc00001117983 */ /* 0x000f220000100800 */
[----:B------:R-:W-:-:S02]  /*51190*/  ISETP.GT.AND P2, PT, R2, 0x7e, PT ;  /* 0x0000007e0200780c */ /* 0x000fc40003f44270 */
[----:B------:R-:W-:Y:S01]  /*511a0*/  ISETP.GT.AND P1, PT, R2, 0x7f, PT ;  /* 0x0000007f0200780c */ /* 0x000fe20003f24270 */
[----:B--2---:R-:W-:Y:S04]  /*511b0*/  STL [R1+0x6650], R38 ;  /* 0x0066502601007387 */ /* 0x004fe80000100800 */
[----:B-1----:R-:W2:Y:S04]  /*511c0*/  LDL R18, [R1+0x4cbc] ;  /* 0x004cbc0001127983 */ /* 0x002ea80000100800 */
[----:B------:R-:W2:Y:S04]  /*511d0*/  LDL R16, [R1+0x4cb4] ;  /* 0x004cb40001107983 */ /* 0x000ea80000100800 */
[----:B------:R-:W2:Y:S04]  /*511e0*/  LDL R15, [R1+0x4cb8] ;  /* 0x004cb800010f7983 */ /* 0x000ea80000100800 */
[----:B------:R-:W2:Y:S04]  /*511f0*/  LDL R10, [R1+0x4cac] ;  /* 0x004cac00010a7983 */ /* 0x000ea80000100800 */
[----:B------:R-:W2:Y:S04]  /*51200*/  LDL R9, [R1+0x4cb0] ;  /* 0x004cb00001097983 */ /* 0x000ea80000100800 */
[----:B---3--:R-:W-:Y:S04]  /*51210*/  STL [R1+0x6654], R40 ;  /* 0x0066542801007387 */ /* 0x008fe80000100800 */
[----:B------:R-:W3:Y:S04]  /*51220*/  LDL R8, [R1+0x4ca4] ;  /* 0x004ca40001087983 */ /* 0x000ee80000100800 */
[----:B------:R-:W3:Y:S04]  /*51230*/  LDL R7, [R1+0x4ca8] ;  /* 0x004ca80001077983 */ /* 0x000ee80000100800 */
[----:B------:R-:W3:Y:S04]  /*51240*/  LDL R6, [R1+0x4c9c] ;  /* 0x004c9c0001067983 */ /* 0x000ee80000100800 */
[----:B------:R-:W3:Y:S04]  /*51250*/  LDL R5, [R1+0x4ca0] ;  /* 0x004ca00001057983 */ /* 0x000ee80000100800 */
[----:B------:R-:W3:Y:S04]  /*51260*/  LDL R3, [R1+0x4c98] ;  /* 0x004c980001037983 */ /* 0x000ee80000100800 */
[----:B----4-:R-:W-:Y:S04]  /*51270*/  STL [R1+0x6658], R42 ;  /* 0x0066582a01007387 */ /* 0x010fe80000100800 */
[----:B------:R0:W-:Y:S04]  /*51280*/  STL [R1+0x665c], R2 ;  /* 0x00665c0201007387 */ /* 0x0001e80000100800 */
[----:B0-----:R-:W4:Y:S01]  /*51290*/  LDL R2, [R1+0x4c8c] ;  /* 0x004c8c0001027983 */ /* 0x001f220000100800 */
[----:B------:R-:W-:-:S03]  /*512a0*/  @P2 IMAD.MOV.U32 R31, RZ, RZ, R4 ;  /* 0x000000ffff1f2224 */ /* 0x000fc600078e0004 */
[----:B------:R-:W4:Y:S01]  /*512b0*/  LDL R4, [R1+0x4c94] ;  /* 0x004c940001047983 */ /* 0x000f220000100800 */
[----:B------:R-:W-:-:S03]  /*512c0*/  @P2 IMAD.MOV.U32 R30, RZ, RZ, R0 ;  /* 0x000000ffff1e2224 */ /* 0x000fc600078e0000 */
[----:B------:R-:W4:Y:S01]  /*512d0*/  LDL R0, [R1+0x4c90] ;  /* 0x004c900001007983 */ /* 0x000f220000100800 */
[----:B------:R-:W-:Y:S02]  /*512e0*/  PRMT R44, RZ, 0x7610, R44 ;  /* 0x00007610ff2c7816 */ /* 0x000fe4000000002c */
[----:B------:R-:W-:-:S04]  /*512f0*/  PRMT R46, RZ, 0x7610, R46 ;  /* 0x00007610ff2e7816 */ /* 0x000fc8000000002e */
[----:B------:R0:W4:Y:S01]  /*51300*/  @P2 LDG.E.U8 R44, desc[UR40][R30.64] ;  /* 0x000000281e2c2981 */ /* 0x000122000c1e1100 */
[----:B------:R-:W-:Y:S01]  /*51310*/  PRMT R48, RZ, 0x7610, R48 ;  /* 0x00007610ff307816 */ /* 0x000fe20000000030 */
[----:B0-----:R-:W-:Y:S01]  /*51320*/  @P2 IMAD.MOV.U32 R30, RZ, RZ, R17 ;  /* 0x000000ffff1e2224 */ /* 0x001fe200078e0011 */
[----:B------:R-:W-:Y:S02]  /*51330*/  PRMT R50, RZ, 0x7610, R50 ;  /* 0x00007610ff327816 */ /* 0x000fe40000000032 */
[----:B------:R-:W-:Y:S02]  /*51340*/  PRMT R52, RZ, 0x7610, R52 ;  /* 0x00007610ff347816 */ /* 0x000fe40000000034 */
[----:B------:R-:W-:Y:S02]  /*51350*/  PRMT R54, RZ, 0x7610, R54 ;  /* 0x00007610ff367816 */ /* 0x000fe40000000036 */
[----:B------:R-:W-:Y:S02]  /*51360*/  PRMT R55, RZ, 0x7610, R55 ;  /* 0x00007610ff377816 */ /* 0x000fe40000000037 */
[----:B------:R-:W-:Y:S01]  /*51370*/  PRMT R56, RZ, 0x7610, R56 ;  /* 0x00007610ff387816 */ /* 0x000fe20000000038 */
[----:B--2---:R-:W-:-:S05]  /*51380*/  @P2 IMAD.MOV.U32 R31, RZ, RZ, R18 ;  /* 0x000000ffff1f2224 */ /* 0x004fca00078e0012 */
[----:B------:R0:W2:Y:S02]  /*51390*/  @P2 LDG.E.U8 R46, desc[UR40][R30.64] ;  /* 0x000000281e2e2981 */ /* 0x0000a4000c1e1100 */
[----:B0-----:R-:W-:Y:S02]  /*513a0*/  @P2 IMAD.MOV.U32 R30, RZ, RZ, R15 ;  /* 0x000000ffff1e2224 */ /* 0x001fe400078e000f */
[----:B------:R-:W-:-:S05]  /*513b0*/  @P2 IMAD.MOV.U32 R31, RZ, RZ, R16 ;  /* 0x000000ffff1f2224 */ /* 0x000fca00078e0010 */
[----:B------:R0:W2:Y:S02]  /*513c0*/  @P2 LDG.E.U8 R48, desc[UR40][R30.64] ;  /* 0x000000281e302981 */ /* 0x0000a4000c1e1100 */
[----:B0-----:R-:W-:Y:S02]  /*513d0*/  @P2 IMAD.MOV.U32 R30, RZ, RZ, R9 ;  /* 0x000000ffff1e2224 */ /* 0x001fe400078e0009 */
[----:B------:R-:W-:-:S05]  /*513e0*/  @P2 IMAD.MOV.U32 R31, RZ, RZ, R10 ;  /* 0x000000ffff1f2224 */ /* 0x000fca00078e000a */
[----:B------:R3:W2:Y:S02]  /*513f0*/  @P2 LDG.E.U8 R50, desc[UR40][R30.64] ;  /* 0x000000281e322981 */ /* 0x0006a4000c1e1100 */
[----:B---3--:R-:W-:Y:S02]  /*51400*/  @P1 IMAD.MOV.U32 R30, RZ, RZ, R7 ;  /* 0x000000ffff1e1224 */ /* 0x008fe400078e0007 */
[----:B------:R-:W-:-:S05]  /*51410*/  @P1 IMAD.MOV.U32 R31, RZ, RZ, R8 ;  /* 0x000000ffff1f1224 */ /* 0x000fca00078e0008 */
[----:B------:R0:W3:Y:S02]  /*51420*/  @P1 LDG.E.U8 R52, desc[UR40][R30.64] ;  /* 0x000000281e341981 */ /* 0x0000e4000c1e1100 */
[----:B0-----:R-:W-:Y:S02]  /*51430*/  @P1 IMAD.MOV.U32 R30, RZ, RZ, R5 ;  /* 0x000000ffff1e1224 */ /* 0x001fe400078e0005 */
[----:B------:R-:W-:-:S05]  /*51440*/  @P1 IMAD.MOV.U32 R31, RZ, RZ, R6 ;  /* 0x000000ffff1f1224 */ /* 0x000fca00078e0006 */
[----:B------:R0:W2:Y:S02]  /*51450*/  @P1 LDG.E.U8 R54, desc[UR40][R30.64] ;  /* 0x000000281e361981 */ /* 0x0000a4000c1e1100 */
[----:B0-----:R-:W-:Y:S02]  /*51460*/  @P1 IMAD.MOV.U32 R30, RZ, RZ, R3 ;  /* 0x000000ffff1e1224 */ /* 0x001fe400078e0003 */
[----:B----4-:R-:W-:-:S05]  /*51470*/  @P1 IMAD.MOV.U32 R31, RZ, RZ, R4 ;  /* 0x000000ffff1f1224 */ /* 0x010fca00078e0004 */
[----:B------:R0:W4:Y:S02]  /*51480*/  @P1 LDG.E.U8 R55, desc[UR40][R30.64] ;  /* 0x000000281e371981 */ /* 0x000124000c1e1100 */
[----:B0-----:R-:W-:Y:S02]  /*51490*/  @P1 IMAD.MOV.U32 R30, RZ, RZ, R0 ;  /* 0x000000ffff1e1224 */ /* 0x001fe400078e0000 */
[----:B------:R-:W-:-:S05]  /*514a0*/  @P1 IMAD.MOV.U32 R31, RZ, RZ, R2 ;  /* 0x000000ffff1f1224 */ /* 0x000fca00078e0002 */
[----:B------:R-:W4:Y:S04]  /*514b0*/  @P1 LDG.E.U8 R56, desc[UR40][R30.64] ;  /* 0x000000281e381981 */ /* 0x000f28000c1e1100 */
[----:B---3--:R-:W-:Y:S01]  /*514c0*/  STL [R1+0x6660], R52 ;  /* 0x0066603401007387 */ /* 0x008fe20000100800 */
[----:B------:R-:W0:Y:S01]  /*514d0*/  S2R R0, SR_TID.X ;  /* 0x0000000000007919 */ /* 0x000e220000002100 */
[----:B------:R-:W-:Y:S06]  /*514e0*/  BAR.SYNC.DEFER_BLOCKING 0x0 ;  /* 0x0000000000007b1d */ /* 0x000fec0000010000 */
[----:B--2---:R-:W-:Y:S04]  /*514f0*/  STL [R1+0x6664], R54 ;  /* 0x0066643601007387 */ /* 0x004fe80000100800 */
[----:B----4-:R-:W-:Y:S04]  /*51500*/  STL [R1+0x6668], R55 ;  /* 0x0066683701007387 */ /* 0x010fe80000100800 */
[----:B------:R-:W2:Y:S04]  /*51510*/  LDL.LU R38, [R1+0x720] ;  /* 0x0007200001267983 */ /* 0x000ea80000300800 */
[----:B------:R-:W3:Y:S04]  /*51520*/  LDL.LU R36, [R1+0x71c] ;  /* 0x00071c0001247983 */ /* 0x000ee80000300800 */
[----:B------:R-:W4:Y:S04]  /*51530*/  LDL.LU R18, [R1+0x718] ;  /* 0x0007180001127983 */ /* 0x000f280000300800 */
        /* <DEDUP_REMOVED lines=154> */
[----:B------:R0:W-:Y:S04]  /*51ee0*/  STL [R1+0x5bb0], R31 ;  /* 0x005bb01f01007387 */ /* 0x0001e80000100800 */
[----:B-1----:R-:W4:Y:S04]  /*51ef0*/  LDL.LU R30, [R1+0x5d4] ;  /* 0x0005d400011e7983 */ /* 0x002f280000300800 */
[----:B------:R-:W4:Y:S04]  /*51f00*/  LDL.LU R56, [R1+0x5a0] ;  /* 0x0005a00001387983 */ /* 0x000f280000300800 */
[----:B------:R-:W4:Y:S04]  /*51f10*/  LDL.LU R55, [R1+0x59c] ;  /* 0x00059c0001377983 */ /* 0x000f280000300800 */
[----:B------:R-:W4:Y:S04]  /*51f20*/  LDL.LU R54, [R1+0x598] ;  /* 0x0005980001367983 */ /* 0x000f280000300800 */
[----:B------:R-:W4:Y:S04]  /*51f30*/  LDL.LU R52, [R1+0x594] ;  /* 0x0005940001347983 */ /* 0x000f280000300800 */
[----:B------:R-:W4:Y:S04]  /*51f40*/  LDL.LU R2, [R1+0x560] ;  /* 0x0005600001027983 */ /* 0x000f280000300800 */
[----:B------:R-:W4:Y:S01]  /*51f50*/  LDL.LU R42, [R1+0x55c] ;  /* 0x00055c00012a7983 */ /* 0x000f220000300800 */
[----:B0-----:R-:W-:-:S03]  /*51f60*/  LOP3.LUT R31, R0, 0x1f, RZ, 0xc0, !PT ;  /* 0x0000001f001f7812 */ /* 0x001fc600078ec0ff */
[----:B------:R-:W4:Y:S04]  /*51f70*/  LDL.LU R40, [R1+0x558] ;  /* 0x0005580001287983 */ /* 0x000f280000300800 */
[----:B--2---:R0:W-:Y:S04]  /*51f80*/  STS.U8 [R31+UR4], R38 ;  /* 0x000000261f007988 */ /* 0x0041e80008000004 */
[----:B---3--:R1:W-:Y:S04]  /*51f90*/  STS.U8 [R31+UR4+0x20], R36 ;  /* 0x000020241f007988 */ /* 0x0083e80008000004 */
[----:B----4-:R2:W-:Y:S04]  /*51fa0*/  STS.U8 [R31+UR4+0x40], R18 ;  /* 0x000040121f007988 */ /* 0x0105e80008000004 */
[----:B------:R3:W-:Y:S04]  /*51fb0*/  STS.U8 [R31+UR4+0x60], R17 ;  /* 0x000060111f007988 */ /* 0x0007e80008000004 */
[----:B------:R4:W-:Y:S04]  /*51fc0*/  STS.U8 [R31+UR4+0x220], R16 ;  /* 0x000220101f007988 */ /* 0x0009e80008000004 */
[----:B------:R2:W-:Y:S04]  /*51fd0*/  STS.U8 [R31+UR4+0x200], R15 ;  /* 0x0002000f1f007988 */ /* 0x0005e80008000004 */
[----:B0-----:R-:W4:Y:S04]  /*51fe0*/  LDL.LU R38, [R1+0x554] ;  /* 0x0005540001267983 */ /* 0x001f280000300800 */
[----:B-1----:R-:W4:Y:S04]  /*51ff0*/  LDL.LU R36, [R1+0x520] ;  /* 0x0005200001247983 */ /* 0x002f280000300800 */
[----:B--2---:R-:W2:Y:S04]  /*52000*/  LDL.LU R18, [R1+0x51c] ;  /* 0x00051c0001127983 */ /* 0x004ea80000300800 */
[----:B---3--:R-:W3:Y:S04]  /*52010*/  LDL.LU R17, [R1+0x518] ;  /* 0x0005180001117983 */ /* 0x008ee80000300800 */
[----:B----4-:R-:W4:Y:S04]  /*52020*/  LDL.LU R16, [R1+0x514] ;  /* 0x0005140001107983 */ /* 0x010f280000300800 */
[----:B------:R0:W-:Y:S04]  /*52030*/  STS.U8 [R31+UR4+0x260], R47 ;  /* 0x0002602f1f007988 */ /* 0x0001e80008000004 */
[----:B------:R-:W4:Y:S04]  /*52040*/  LDL.LU R15, [R1+0x4e0] ;  /* 0x0004e000010f7983 */ /* 0x000f280000300800 */
[----:B------:R1:W-:Y:S04]  /*52050*/  STS.U8 [R31+UR4+0x240], R49 ;  /* 0x000240311f007988 */ /* 0x0003e80008000004 */
[----:B------:R0:W-:Y:S04]  /*52060*/  STS.U8 [R31+UR4+0x440], R51 ;  /* 0x000440331f007988 */ /* 0x0001e80008000004 */
[----:B------:R0:W-:Y:S04]  /*52070*/  STS.U8 [R31+UR4+0x460], R53 ;  /* 0x000460351f007988 */ /* 0x0001e80008000004 */
[----:B------:R1:W-:Y:S04]  /*52080*/  STS.U8 [R31+UR4+0x400], R60 ;  /* 0x0004003c1f007988 */ /* 0x0003e80008000004 */
[----:B------:R1:W-:Y:S04]  /*52090*/  STS.U8 [R31+UR4+0x420], R3 ;  /* 0x000420031f007988 */ /* 0x0003e80008000004 */
[----:B0-----:R-:W4:Y:S04]  /*520a0*/  LDL.LU R47, [R1+0x4dc] ;  /* 0x0004dc00012f7983 */ /* 0x001f280000300800 */
[----:B-1----:R-:W4:Y:S04]  /*520b0*/  LDL.LU R49, [R1+0x4d8] ;  /* 0x0004d80001317983 */ /* 0x002f280000300800 */
[----:B------:R-:W4:Y:S04]  /*520c0*/  LDL.LU R51, [R1+0x4d4] ;  /* 0x0004d40001337983 */ /* 0x000f280000300800 */
[----:B------:R-:W4:Y:S04]  /*520d0*/  LDL.LU R53, [R1+0x4a0] ;  /* 0x0004a00001357983 */ /* 0x000f280000300800 */
[----:B------:R-:W4:Y:S04]  /*520e0*/  LDL.LU R60, [R1+0x49c] ;  /* 0x00049c00013c7983 */ /* 0x000f280000300800 */
        /* <DEDUP_REMOVED lines=37> */
[----:B0-----:R-:W4:Y:S04]  /*52340*/  LDL.LU R42, [R1+0x360] ;  /* 0x00036000012a7983 */ /* 0x001f280000300800 */
[----:B-1----:R-:W4:Y:S04]  /*52350*/  LDL.LU R40, [R1+0x35c] ;  /* 0x00035c0001287983 */ /* 0x002f280000300800 */
[----:B------:R0:W-:Y:S04]  /*52360*/  STS.U8 [R31+UR4+0xe00], R38 ;  /* 0x000e00261f007988 */ /* 0x0001e80008000004 */
[----:B------:R1:W-:Y:S04]  /*52370*/  STS.U8 [R31+UR4+0x1000], R36 ;  /* 0x001000241f007988 */ /* 0x0003e80008000004 */
[----:B--2---:R2:W-:Y:S04]  /*52380*/  STS.U8 [R31+UR4+0x1020], R18 ;  /* 0x001020121f007988 */ /* 0x0045e80008000004 */
[----:B---3--:R3:W-:Y:S04]  /*52390*/  STS.U8 [R31+UR4+0x1040], R17 ;  /* 0x001040111f007988 */ /* 0x0087e80008000004 */
[----:B----4-:R4:W-:Y:S04]  /*523a0*/  STS.U8 [R31+UR4+0x1060], R16 ;  /* 0x001060101f007988 */ /* 0x0109e80008000004 */
        /* <DEDUP_REMOVED lines=41> */
[----:B------:R-:W-:Y:S04]  /*52640*/  STS.U8 [R31+UR4+0x1a60], R30 ;  /* 0x001a601e1f007988 */ /* 0x000fe80008000004 */
        /* <DEDUP_REMOVED lines=9> */
[----:B--2---:R-:W-:Y:S04]  /*526e0*/  STS.U8 [R31+UR4+0x2000], R18 ;  /* 0x002000121f007988 */ /* 0x004fe80008000004 */
[----:B---3--:R-:W-:Y:S04]  /*526f0*/  STS.U8 [R31+UR4+0x2020], R17 ;  /* 0x002020111f007988 */ /* 0x008fe80008000004 */
[----:B----4-:R-:W-:Y:S04]  /*52700*/  STS.U8 [R31+UR4+0x2040], R16 ;  /* 0x002040101f007988 */ /* 0x010fe80008000004 */
[----:B------:R-:W-:Y:S04]  /*52710*/  STS.U8 [R31+UR4+0x2060], R15 ;  /* 0x0020600f1f007988 */ /* 0x000fe80008000004 */
[----:B------:R-:W-:Y:S04]  /*52720*/  STS.U8 [R31+UR4+0x2220], R47 ;  /* 0x0022202f1f007988 */ /* 0x000fe80008000004 */
[----:B------:R-:W-:Y:S04]  /*52730*/  STS.U8 [R31+UR4+0x2200], R49 ;  /* 0x002200311f007988 */ /* 0x000fe80008000004 */
[----:B------:R-:W-:Y:S04]  /*52740*/  STS.U8 [R31+UR4+0x2260], R51 ;  /* 0x002260331f007988 */ /* 0x000fe80008000004 */
[----:B------:R-:W-:Y:S04]  /*52750*/  STS.U8 [R31+UR4+0x2240], R53 ;  /* 0x002240351f007988 */ /* 0x000fe80008000004 */
[----:B------:R-:W-:Y:S04]  /*52760*/  STS.U8 [R31+UR4+0x2440], R60 ;  /* 0x0024403c1f007988 */ /* 0x000fe80008000004 */
[----:B------:R0:W-:Y:S04]  /*52770*/  STS.U8 [R31+UR4+0x2460], R3 ;  /* 0x002460031f007988 */ /* 0x0001e80008000004 */
[----:B------:R1:W-:Y:S04]  /*52780*/  STS.U8 [R31+UR4+0x2400], R4 ;  /* 0x002400041f007988 */ /* 0x0003e80008000004 */
[----:B0-----:R-:W2:Y:S04]  /*52790*/  LDL.LU R3, [R1+0x1dc] ;  /* 0x0001dc0001037983 */ /* 0x001ea80000300800 */
[----:B------:R0:W-:Y:S04]  /*527a0*/  STS.U8 [R31+UR4+0x2420], R5 ;  /* 0x002420051f007988 */ /* 0x0001e80008000004 */
[----:B------:R3:W-:Y:S04]  /*527b0*/  STS.U8 [R31+UR4+0x2660], R6 ;  /* 0x002660061f007988 */ /* 0x0007e80008000004 */
[----:B------:R4:W-:Y:S04]  /*527c0*/  STS.U8 [R31+UR4+0x2640], R7 ;  /* 0x002640071f007988 */ /* 0x0009e80008000004 */
[----:B------:R0:W-:Y:S04]  /*527d0*/  STS.U8 [R31+UR4+0x2620], R8 ;  /* 0x002620081f007988 */ /* 0x0001e80008000004 */
[----:B------:R3:W-:Y:S04]  /*527e0*/  STS.U8 [R31+UR4+0x2600], R9 ;  /* 0x002600091f007988 */ /* 0x0007e80008000004 */
[----:B-1----:R-:W2:Y:S04]  /*527f0*/  LDL.LU R4, [R1+0x1d8] ;  /* 0x0001d80001047983 */ /* 0x002ea80000300800 */
[----:B0-----:R-:W2:Y:S04]  /*52800*/  LDL.LU R5, [R1+0x1d4] ;  /* 0x0001d40001057983 */ /* 0x001ea80000300800 */
[----:B---3--:R-:W3:Y:S04]  /*52810*/  LDL.LU R6, [R1+0x1a0] ;  /* 0x0001a00001067983 */ /* 0x008ee80000300800 */
[----:B----4-:R-:W4:Y:S04]  /*52820*/  LDL.LU R7, [R1+0x19c] ;  /* 0x00019c0001077983 */ /* 0x010f280000300800 */
        /* <DEDUP_REMOVED lines=31> */
[----:B--2---:R0:W-:Y:S04]  /*52a20*/  STS.U8 [R31+UR4+0x2a00], R3 ;  /* 0x002a00031f007988 */ /* 0x0041e80008000004 */
[----:B------:R1:W-:Y:S04]  /*52a30*/  STS.U8 [R31+UR4+0x2a60], R4 ;  /* 0x002a60041f007988 */ /* 0x0003e80008000004 */
[----:B0-----:R-:W2:Y:S04]  /*52a40*/  LDL.LU R3, [R1+0x66c8] ;  /* 0x0066c80001037983 */ /* 0x001ea80000300800 */
[----:B------:R0:W-:Y:S04]  /*52a50*/  STS.U8 [R31+UR4+0x2a40], R5 ;  /* 0x002a40051f007988 */ /* 0x0001e80008000004 */
[----:B---3--:R3:W-:Y:S04]  /*52a60*/  STS.U8 [R31+UR4+0x2c40], R6 ;  /* 0x002c40061f007988 */ /* 0x0087e80008000004 */
[----:B----4-:R4:W-:Y:S04]  /*52a70*/  STS.U8 [R31+UR4+0x2c60], R7 ;  /* 0x002c60071f007988 */ /* 0x0109e80008000004 */
[----:B------:R0:W-:Y:S04]  /*52a80*/  STS.U8 [R31+UR4+0x2c00], R8 ;  /* 0x002c00081f007988 */ /* 0x0001e80008000004 */
[----:B------:R3:W-:Y:S04]  /*52a90*/  STS.U8 [R31+UR4+0x2c20], R9 ;  /* 0x002c20091f007988 */ /* 0x0007e80008000004 */
[----:B-1----:R-:W2:Y:S04]  /*52aa0*/  LDL.LU R4, [R1+0x66c4] ;  /* 0x0066c40001047983 */ /* 0x002ea80000300800 */
[----:B0-----:R-:W2:Y:S04]  /*52ab0*/  LDL.LU R5, [R1+0x66c0] ;  /* 0x0066c00001057983 */ /* 0x001ea80000300800 */
[----:B---3--:R-:W3:Y:S04]  /*52ac0*/  LDL.LU R6, [R1+0x66bc] ;  /* 0x0066bc0001067983 */ /* 0x008ee80000300800 */
[----:B----4-:R-:W4:Y:S04]  /*52ad0*/  LDL.LU R7, [R1+0x66b8] ;  /* 0x0066b80001077983 */ /* 0x010f280000300800 */
[----:B------:R-:W2:Y:S04]  /*52ae0*/  LDL.LU R8, [R1+0x66b4] ;  /* 0x0066b40001087983 */ /* 0x000ea80000300800 */
[----:B------:R-:W2:Y:S04]  /*52af0*/  LDL.LU R9, [R1+0x66b0] ;  /* 0x0066b00001097983 */ /* 0x000ea80000300800 */
[----:B------:R0:W-:Y:S04]  /*52b00*/  STS.U8 [R31+UR4+0x2e60], R10 ;  /* 0x002e600a1f007988 */ /* 0x0001e80008000004 */
[----:B------:R1:W-:Y:S04]  /*52b10*/  STS.U8 [R31+UR4+0x2e40], R39 ;  /* 0x002e40271f007988 */ /* 0x0003e80008000004 */
[----:B------:R0:W-:Y:S04]  /*52b20*/  STS.U8 [R31+UR4+0x2e20], R41 ;  /* 0x002e20291f007988 */ /* 0x0001e80008000004 */
[----:B------:R1:W-:Y:S04]  /*52b30*/  STS.U8 [R31+UR4+0x2e00], R43 ;  /* 0x002e002b1f007988 */ /* 0x0003e80008000004 */
[----:B------:R1:W-:Y:S04]  /*52b40*/  STS.U8 [R31+UR4+0x3000], R45 ;  /* 0x0030002d1f007988 */ /* 0x0003e80008000004 */
[----:B0-----:R-:W2:Y:S04]  /*52b50*/  LDL.LU R10, [R1+0x66ac] ;  /* 0x0066ac00010a7983 */ /* 0x001ea80000300800 */
[----:B-1----:R-:W2:Y:S04]  /*52b60*/  LDL.LU R39, [R1+0x66a8] ;  /* 0x0066a80001277983 */ /* 0x002ea80000300800 */
[----:B------:R-:W2:Y:S04]  /*52b70*/  LDL.LU R41, [R1+0x66a4] ;  /* 0x0066a40001297983 */ /* 0x000ea80000300800 */
[----:B------:R-:W2:Y:S04]  /*52b80*/  LDL.LU R43, [R1+0x66a0] ;  /* 0x0066a000012b7983 */ /* 0x000ea80000300800 */
[----:B------:R-:W2:Y:S04]  /*52b90*/  LDL.LU R45, [R1+0x669c] ;  /* 0x00669c00012d7983 */ /* 0x000ea80000300800 */
[----:B------:R0:W-:Y:S04]  /*52ba0*/  STS.U8 [R31+UR4+0x3020], R30 ;  /* 0x0030201e1f007988 */ /* 0x0001e80008000004 */
[----:B------:R1:W-:Y:S04]  /*52bb0*/  STS.U8 [R31+UR4+0x3040], R56 ;  /* 0x003040381f007988 */ /* 0x0003e80008000004 */
[----:B------:R0:W-:Y:S04]  /*52bc0*/  STS.U8 [R31+UR4+0x3060], R55 ;  /* 0x003060371f007988 */ /* 0x0001e80008000004 */
[----:B------:R0:W-:Y:S04]  /*52bd0*/  STS.U8 [R31+UR4+0x3220], R54 ;  /* 0x003220361f007988 */ /* 0x0001e80008000004 */
[----:B------:R1:W-:Y:S04]  /*52be0*/  STS.U8 [R31+UR4+0x3200], R52 ;  /* 0x003200341f007988 */ /* 0x0003e80008000004 */
[----:B------:R1:W-:Y:S04]  /*52bf0*/  STS.U8 [R31+UR4+0x3260], R2 ;  /* 0x003260021f007988 */ /* 0x0003e80008000004 */
[----:B0-----:R-:W3:Y:S04]  /*52c00*/  LDL.LU R30, [R1+0x704] ;  /* 0x00070400011e7983 */ /* 0x001ee80000300800 */
[----:B-1----:R-:W3:Y:S04]  /*52c10*/  LDL.LU R56, [R1+0x6d0] ;  /* 0x0006d00001387983 */ /* 0x002ee80000300800 */
[----:B------:R-:W3:Y:S04]  /*52c20*/  LDL.LU R55, [R1+0x6cc] ;  /* 0x0006cc0001377983 */ /* 0x000ee80000300800 */
[----:B------:R-:W3:Y:S04]  /*52c30*/  LDL.LU R54, [R1+0x6c8] ;  /* 0x0006c80001367983 */ /* 0x000ee80000300800 */
[----:B------:R-:W3:Y:S04]  /*52c40*/  LDL.LU R52, [R1+0x6c4] ;  /* 0x0006c40001347983 */ /* 0x000ee80000300800 */
[----:B------:R0:W-:Y:S04]  /*52c50*/  STS.U8 [R31+UR4+0x3240], R42 ;  /* 0x0032402a1f007988 */ /* 0x0001e80008000004 */
[----:B------:R-:W3:Y:S04]  /*52c60*/  LDL.LU R2, [R1+0x690] ;  /* 0x0006900001027983 */ /* 0x000ee80000300800 */
        /* <DEDUP_REMOVED lines=24> */
[----:B0-----:R-:W3:Y:S04]  /*52df0*/  LDL.LU R60, [R1+0x5cc] ;  /* 0x0005cc00013c7983 */ /* 0x001ee80000300800 */
[----:B--2---:R-:W-:Y:S04]  /*52e00*/  STL [R1+0x5778], R45 ;  /* 0x0057782d01007387 */ /* 0x004fe80000100800 */
        /* <DEDUP_REMOVED lines=334> */
[----:B------:R-:W-:Y:S04]  /*542f0*/  STS.U8 [R31+UR4+0x3a20], R45 ;  /* 0x003a202d1f007988 */ /* 0x000fe80008000004 */
[----:B------:R-:W-:Y:S04]  /*54300*/  STL [R1+0x6620], R43 ;  /* 0x0066202b01007387 */ /* 0x000fe80000100800 */
[----:B------:R-:W-:Y:S04]  /*54310*/  STS.U8 [R31+UR4+0x3a00], R43 ;  /* 0x003a002b1f007988 */ /* 0x000fe80008000004 */
[----:B------:R0:W-:Y:S04]  /*54320*/  STL [R1+0x6670], R43 ;  /* 0x0066702b01007387 */ /* 0x0001e80000100800 */
[----:B------:R-:W-:Y:S04]  /*54330*/  STS.U8 [R31+UR4+0x3a60], R41 ;  /* 0x003a60291f007988 */ /* 0x000fe80008000004 */
[----:B------:R-:W-:Y:S04]  /*54340*/  STS.U8 [R31+UR4+0x3a40], R39 ;  /* 0x003a40271f007988 */ /* 0x000fe80008000004 */
[----:B0-----:R-:W2:Y:S04]  /*54350*/  LDL.LU R43, [R1+0x708] ;  /* 0x00070800012b7983 */ /* 0x001ea80000300800 */
[----:B------:R-:W-:Y:S04]  /*54360*/  STL [R1+0x5bc0], R41 ;  /* 0x005bc02901007387 */ /* 0x000fe80000100800 */
[----:B------:R0:W-:Y:S04]  /*54370*/  STL [R1+0x6674], R41 ;  /* 0x0066742901007387 */ /* 0x0001e80000100800 */
[----:B0-----:R-:W2:Y:S04]  /*54380*/  LDL.LU R41, [R1+0x70c] ;  /* 0x00070c0001297983 */ /* 0x001ea80000300800 */
[----:B------:R0:W-:Y:S04]  /*54390*/  STL [R1+0x6678], R39 ;  /* 0x0066782701007387 */ /* 0x0001e80000100800 */
[----:B0-----:R-:W2:Y:S01]  /*543a0*/  LDL.LU R39, [R1+0x710] ;  /* 0x0007100001277983 */ /* 0x001ea20000300800 */
[----:B------:R-:W0:Y:S03]  /*543b0*/  S2R R45, SR_TID.X ;  /* 0x00000000002d7919 */ /* 0x000e260000002100 */
[----:B------:R-:W-:Y:S04]  /*543c0*/  STS.U8 [R31+UR4+0x3c40], R10 ;  /* 0x003c400a1f007988 */ /* 0x000fe80008000004 */
[----:B------:R-:W-:Y:S04]  /*543d0*/  STL [R1+0x667c], R10 ;  /* 0x00667c0a01007387 */ /* 0x000fe80000100800 */
[----:B------:R-:W-:Y:S04]  /*543e0*/  STS.U8 [R31+UR4+0x3c60], R9 ;  /* 0x003c60091f007988 */ /* 0x000fe80008000004 */
[----:B------:R-:W-:Y:S04]  /*543f0*/  STL [R1+0x6680], R9 ;  /* 0x0066800901007387 */ /* 0x000fe80000100800 */
[----:B------:R-:W-:Y:S04]  /*54400*/  STS.U8 [R31+UR4+0x3c00], R8 ;  /* 0x003c00081f007988 */ /* 0x000fe80008000004 */
[----:B------:R-:W-:Y:S04]  /*54410*/  STL [R1+0x6684], R8 ;  /* 0x0066840801007387 */ /* 0x000fe80000100800 */
[----:B----4-:R-:W-:Y:S04]  /*54420*/  STS.U8 [R31+UR4+0x3c20], R7 ;  /* 0x003c20071f007988 */ /* 0x010fe80008000004 */
[----:B------:R-:W-:Y:S04]  /*54430*/  STL [R1+0x6688], R7 ;  /* 0x0066880701007387 */ /* 0x000fe80000100800 */
[----:B---3--:R-:W-:Y:S04]  /*54440*/  STS.U8 [R31+UR4+0x3e60], R6 ;  /* 0x003e60061f007988 */ /* 0x008fe80008000004 */
[----:B------:R-:W-:Y:S04]  /*54450*/  STL [R1+0x668c], R6 ;  /* 0x00668c0601007387 */ /* 0x000fe80000100800 */
[----:B------:R-:W-:Y:S04]  /*54460*/  STS.U8 [R31+UR4+0x3e40], R5 ;  /* 0x003e40051f007988 */ /* 0x000fe80008000004 */
[----:B------:R-:W-:Y:S04]  /*54470*/  STS.U8 [R31+UR4+0x3e20], R4 ;  /* 0x003e20041f007988 */ /* 0x000fe80008000004 */
[----:B------:R-:W-:Y:S04]  /*54480*/  STL [R1+0x6694], R3 ;  /* 0x0066940301007387 */ /* 0x000fe80000100800 */
[----:B------:R-:W-:Y:S04]  /*54490*/  STS.U8 [R31+UR4+0x3e00], R3 ;  /* 0x003e00031f007988 */ /* 0x000fe80008000004 */
[----:B------:R1:W-:Y:S04]  /*544a0*/  STL [R1+0x6690], R31 ;  /* 0x0066901f01007387 */ /* 0x0003e80000100800 */
[----:B-1----:R-:W3:Y:S04]  /*544b0*/  LDL.LU R31, [R1+0x5c8] ;  /* 0x0005c800011f7983 */ /* 0x002ee80000300800 */
[----:B------:R-:W4:Y:S04]  /*544c0*/  LDL.LU R3, [R1+0x5c4] ;  /* 0x0005c40001037983 */ /* 0x000f280000300800 */
[----:B------:R-:W3:Y:S04]  /*544d0*/  LDL.LU R4, [R1+0x590] ;  /* 0x0005900001047983 */ /* 0x000ee80000300800 */
[----:B------:R-:W3:Y:S04]  /*544e0*/  LDL.LU R5, [R1+0x58c] ;  /* 0x00058c0001057983 */ /* 0x000ee80000300800 */
[----:B------:R-:W3:Y:S04]  /*544f0*/  LDL.LU R6, [R1+0x588] ;  /* 0x0005880001067983 */ /* 0x000ee80000300800 */
[----:B------:R-:W3:Y:S04]  /*54500*/  LDL.LU R7, [R1+0x584] ;  /* 0x0005840001077983 */ /* 0x000ee80000300800 */
[----:B------:R-:W3:Y:S01]  /*54510*/  LDL.LU R8, [R1+0x550] ;  /* 0x0005500001087983 */ /* 0x000ee20000300800 */
[----:B0-----:R-:W-:-:S03]  /*54520*/  LOP3.LUT R45, R45, 0x1f, RZ, 0xc0, !PT ;  /* 0x0000001f2d2d7812 */ /* 0x001fc600078ec0ff */
[----:B------:R-:W3:Y:S04]  /*54530*/  LDL.LU R9, [R1+0x54c] ;  /* 0x00054c0001097983 */ /* 0x000ee80000300800 */
[----:B------:R-:W3:Y:S01]  /*54540*/  LDL.LU R10, [R1+0x548] ;  /* 0x00054800010a7983 */ /* 0x000ee20000300800 */
[----:B------:R-:W-:-:S05]  /*54550*/  LOP3.LUT R45, R45, 0x8, RZ, 0x3c, !PT ;  /* 0x000000082d2d7812 */ /* 0x000fca00078e3cff */
[----:B--2---:R0:W-:Y:S04]  /*54560*/  STS.U8 [R45+UR4+0x80], R39 ;  /* 0x000080272d007988 */ /* 0x0041e80008000004 */
[----:B------:R1:W-:Y:S04]  /*54570*/  STS.U8 [R45+UR4+0xa0], R41 ;  /* 0x0000a0292d007988 */ /* 0x0003e80008000004 */
[----:B------:R2:W-:Y:S04]  /*54580*/  STS.U8 [R45+UR4+0xc0], R43 ;  /* 0x0000c02b2d007988 */ /* 0x0005e80008000004 */
[----:B------:R0:W-:Y:S04]  /*54590*/  STS.U8 [R45+UR4+0xe0], R30 ;  /* 0x0000e01e2d007988 */ /* 0x0001e80008000004 */
[----:B------:R1:W-:Y:S04]  /*545a0*/  STS.U8 [R45+UR4+0x2a0], R56 ;  /* 0x0002a0382d007988 */ /* 0x0003e80008000004 */
[----:B------:R2:W-:Y:S04]  /*545b0*/  STS.U8 [R45+UR4+0x280], R55 ;  /* 0x000280372d007988 */ /* 0x0005e80008000004 */
[----:B0-----:R-:W4:Y:S04]  /*545c0*/  LDL.LU R39, [R1+0x544] ;  /* 0x0005440001277983 */ /* 0x001f280000300800 */
[----:B-1----:R-:W4:Y:S04]  /*545d0*/  LDL.LU R41, [R1+0x510] ;  /* 0x0005100001297983 */ /* 0x002f280000300800 */
[----:B--2---:R-:W2:Y:S04]  /*545e0*/  LDL.LU R43, [R1+0x50c] ;  /* 0x00050c00012b7983 */ /* 0x004ea80000300800 */
[----:B------:R-:W2:Y:S04]  /*545f0*/  LDL.LU R30, [R1+0x508] ;  /* 0x00050800011e7983 */ /* 0x000ea80000300800 */
[----:B------:R-:W2:Y:S04]  /*54600*/  LDL.LU R56, [R1+0x504] ;  /* 0x0005040001387983 */ /* 0x000ea80000300800 */
[----:B------:R0:W-:Y:S04]  /*54610*/  STS.U8 [R45+UR4+0x2e0], R54 ;  /* 0x0002e0362d007988 */ /* 0x0001e80008000004 */
        /* <DEDUP_REMOVED lines=24> */
[----:B---3--:R-:W3:Y:S04]  /*547a0*/  LDL.LU R47, [R1+0x410] ;  /* 0x00041000012f7983 */ /* 0x008ee80000300800 */
[----:B------:R1:W-:Y:S04]  /*547b0*/  STS.U8 [R45+UR4+0x8e0], R51 ;  /* 0x0008e0332d007988 */ /* 0x0003e80008000004 */
[----:B------:R1:W-:Y:S04]  /*547c0*/  STS.U8 [R45+UR4+0xaa0], R53 ;  /* 0x000aa0352d007988 */ /* 0x0003e80008000004 */
[----:B------:R1:W-:Y:S04]  /*547d0*/  STS.U8 [R45+UR4+0xa80], R60 ;  /* 0x000a803c2d007988 */ /* 0x0003e80008000004 */
[----:B0-----:R-:W3:Y:S04]  /*547e0*/  LDL.LU R49, [R1+0x40c] ;  /* 0x00040c0001317983 */ /* 0x001ee80000300800 */
[----:B-1----:R-:W3:Y:S04]  /*547f0*/  LDL.LU R51, [R1+0x408] ;  /* 0x0004080001337983 */ /* 0x002ee80000300800 */
[----:B------:R-:W3:Y:S04]  /*54800*/  LDL.LU R53, [R1+0x404] ;  /* 0x0004040001357983 */ /* 0x000ee80000300800 */
[----:B------:R-:W3:Y:S04]  /*54810*/  LDL.LU R60, [R1+0x3d0] ;  /* 0x0003d000013c7983 */ /* 0x000ee80000300800 */
[----:B------:R0:W-:Y:S04]  /*54820*/  STS.U8 [R45+UR4+0xae0], R31 ;  /* 0x000ae01f2d007988 */ /* 0x0001e80008000004 */
[----:B----4-:R1:W-:Y:S04]  /*54830*/  STS.U8 [R45+UR4+0xac0], R3 ;  /* 0x000ac0032d007988 */ /* 0x0103e80008000004 */
[----:B------:R4:W-:Y:S04]  /*54840*/  STS.U8 [R45+UR4+0xcc0], R4 ;  /* 0x000cc0042d007988 */ /* 0x0009e80008000004 */
[----:B------:R0:W-:Y:S04]  /*54850*/  STS.U8 [R45+UR4+0xce0], R5 ;  /* 0x000ce0052d007988 */ /* 0x0001e80008000004 */
[----:B------:R1:W-:Y:S04]  /*54860*/  STS.U8 [R45+UR4+0xc80], R6 ;  /* 0x000c80062d007988 */ /* 0x0003e80008000004 */
[----:B------:R4:W-:Y:S04]  /*54870*/  STS.U8 [R45+UR4+0xca0], R7 ;  /* 0x000ca0072d007988 */ /* 0x0009e80008000004 */
[----:B0-----:R-:W3:Y:S04]  /*54880*/  LDL.LU R31, [R1+0x3cc] ;  /* 0x0003cc00011f7983 */ /* 0x001ee80000300800 */
[----:B-1----:R-:W3:Y:S04]  /*54890*/  LDL.LU R3, [R1+0x3c8] ;  /* 0x0003c80001037983 */ /* 0x002ee80000300800 */
[----:B----4-:R-:W4:Y:S04]  /*548a0*/  LDL.LU R4, [R1+0x3c4] ;  /* 0x0003c40001047983 */ /* 0x010f280000300800 */
[----:B------:R-:W4:Y:S04]  /*548b0*/  LDL.LU R5, [R1+0x390] ;  /* 0x0003900001057983 */ /* 0x000f280000300800 */
[----:B------:R-:W4:Y:S04]  /*548c0*/  LDL.LU R6, [R1+0x38c] ;  /* 0x00038c0001067983 */ /* 0x000f280000300800 */
[----:B------:R0:W-:Y:S04]  /*548d0*/  STS.U8 [R45+UR4+0xee0], R8 ;  /* 0x000ee0082d007988 */ /* 0x0001e80008000004 */
[----:B------:R-:W4:Y:S04]  /*548e0*/  LDL.LU R7, [R1+0x388] ;  /* 0x0003880001077983 */ /* 0x000f280000300800 */
[----:B------:R1:W-:Y:S04]  /*548f0*/  STS.U8 [R45+UR4+0xec0], R9 ;  /* 0x000ec0092d007988 */ /* 0x0003e80008000004 */
[----:B------:R1:W-:Y:S04]  /*54900*/  STS.U8 [R45+UR4+0xea0], R10 ;  /* 0x000ea00a2d007988 */ /* 0x0003e80008000004 */
[----:B0-----:R-:W4:Y:S04]  /*54910*/  LDL.LU R8, [R1+0x384] ;  /* 0x0003840001087983 */ /* 0x001f280000300800 */
[----:B-1----:R-:W4:Y:S04]  /*54920*/  LDL.LU R9, [R1+0x350] ;  /* 0x0003500001097983 */ /* 0x002f280000300800 */
[----:B------:R-:W4:Y:S04]  /*54930*/  LDL.LU R10, [R1+0x34c] ;  /* 0x00034c00010a7983 */ /* 0x000f280000300800 */
[----:B------:R0:W-:Y:S04]  /*54940*/  STS.U8 [R45+UR4+0xe80], R39 ;  /* 0x000e80272d007988 */ /* 0x0001e80008000004 */
[----:B------:R1:W-:Y:S04]  /*54950*/  STS.U8 [R45+UR4+0x1080], R41 ;  /* 0x001080292d007988 */ /* 0x0003e80008000004 */
[----:B--2---:R2:W-:Y:S04]  /*54960*/  STS.U8 [R45+UR4+0x10a0], R43 ;  /* 0x0010a02b2d007988 */ /* 0x0045e80008000004 */
        /* <DEDUP_REMOVED lines=26> */
[----:B---3--:R3:W-:Y:S04]  /*54b10*/  STS.U8 [R45+UR4+0x1880], R47 ;  /* 0x0018802f2d007988 */ /* 0x0087e80008000004 */
        /* <DEDUP_REMOVED lines=15> */
[----:B------:R1:W-:Y:S04]  /*54c10*/  STS.U8 [R45+UR4+0x1ae0], R3 ;  /* 0x001ae0032d007988 */ /* 0x0003e80008000004 */
[----:B----4-:R4:W-:Y:S04]  /*54c20*/  STS.U8 [R45+UR4+0x1ac0], R4 ;  /* 0x001ac0042d007988 */ /* 0x0109e80008000004 */
        /* <DEDUP_REMOVED lines=58> */
[----:B------:R-:W3:Y:S04]  /*54fd0*/  LDL.LU R60, [R1] ;  /* 0x00000000013c7983 */ /* 0x000ee80000300800 */
[----:B------:R-:W-:Y:S04]  /*54fe0*/  STS.U8 [R45+UR4+0x2aa0], R31 ;  /* 0x002aa01f2d007988 */ /* 0x000fe80008000004 */
[----:B------:R-:W-:Y:S04]  /*54ff0*/  STS.U8 [R45+UR4+0x2a80], R3 ;  /* 0x002a80032d007988 */ /* 0x000fe80008000004 */
[----:B----4-:R-:W-:Y:S04]  /*55000*/  STS.U8 [R45+UR4+0x2ae0], R4 ;  /* 0x002ae0042d007988 */ /* 0x010fe80008000004 */
        /* <DEDUP_REMOVED lines=9> */
[----:B------:R0:W-:Y:S04]  /*550a0*/  STS.U8 [R45+UR4+0x3080], R30 ;  /* 0x0030801e2d007988 */ /* 0x0001e80008000004 */
[----:B------:R1:W-:Y:S04]  /*550b0*/  STS.U8 [R45+UR4+0x30a0], R56 ;  /* 0x0030a0382d007988 */ /* 0x0003e80008000004 */
[----:B------:R2:W-:Y:S04]  /*550c0*/  STS.U8 [R45+UR4+0x30c0], R55 ;  /* 0x0030c0372d007988 */ /* 0x0005e80008000004 */
[----:B0-----:R-:W4:Y:S04]  /*550d0*/  LDL.LU R30, [R1+0x700] ;  /* 0x00070000011e7983 */ /* 0x001f280000300800 */
[----:B-1----:R-:W4:Y:S04]  /*550e0*/  LDL.LU R56, [R1+0x6fc] ;  /* 0x0006fc0001387983 */ /* 0x002f280000300800 */
[----:B------:R0:W-:Y:S04]  /*550f0*/  STS.U8 [R45+UR4+0x30e0], R54 ;  /* 0x0030e0362d007988 */ /* 0x0001e80008000004 */
[----:B--2---:R-:W2:Y:S04]  /*55100*/  LDL.LU R55, [R1+0x6f8] ;  /* 0x0006f80001377983 */ /* 0x004ea80000300800 */
        /* <DEDUP_REMOVED lines=31> */
[----:B------:R-:W-:Y:S04]  /*55300*/  STS.U8 [R45+UR4+0x38e0], R61 ;  /* 0x0038e03d2d007988 */ /* 0x000fe80008000004 */
[----:B------:R-:W-:Y:S04]  /*55310*/  STS.U8 [R45+UR4+0x3aa0], R37 ;  /* 0x003aa0252d007988 */ /* 0x000fe80008000004 */
[----:B------:R-:W-:Y:S04]  /*55320*/  STS.U8 [R45+UR4+0x3a80], R35 ;  /* 0x003a80232d007988 */ /* 0x000fe80008000004 */
[----:B------:R-:W3:Y:S04]  /*55330*/  LDL.LU R31, [R1+0x5f4] ;  /* 0x0005f400011f7983 */ /* 0x000ee80000300800 */
[----:B------:R-:W-:Y:S04]  /*55340*/  STS.U8 [R45+UR4+0x3ae0], R33 ;  /* 0x003ae0212d007988 */ /* 0x000fe80008000004 */
[----:B------:R-:W3:Y:S04]  /*55350*/  LDL.LU R4, [R1+0x5c0] ;  /* 0x0005c00001047983 */ /* 0x000ee80000300800 */
[----:B------:R-:W-:Y:S01]  /*55360*/  STS.U8 [R45+UR4+0x3ac0], R29 ;  /* 0x003ac01d2d007988 */ /* 0x000fe20008000004 */
[----:B------:R-:W-:-:S03]  /*55370*/  LOP3.LUT R0, R0, 0x1f, RZ, 0xc0, !PT ;  /* 0x0000001f00007812 */ /* 0x000fc600078ec0ff */
[----:B------:R-:W3:Y:S04]  /*55380*/  LDL.LU R5, [R1+0x5bc] ;  /* 0x0005bc0001057983 */ /* 0x000ee80000300800 */
[----:B------:R-:W-:Y:S04]  /*55390*/  STS.U8 [R45+UR4+0x3cc0], R19 ;  /* 0x003cc0132d007988 */ /* 0x000fe80008000004 */
[----:B------:R-:W3:Y:S04]  /*553a0*/  LDL.LU R6, [R1+0x5b8] ;  /* 0x0005b80001067983 */ /* 0x000ee80000300800 */
        /* <DEDUP_REMOVED lines=13> */
[----:B------:R0:W-:Y:S04]  /*55480*/  STS.U8 [R45+UR4+0x3e80], R28 ;  /* 0x003e801c2d007988 */ /* 0x0001e80008000004 */
[----:B------:R-:W3:Y:S04]  /*55490*/  LDL.LU R43, [R1+0x53c] ;  /* 0x00053c00012b7983 */ /* 0x000ee80000300800 */
[----:B0-----:R-:W3:Y:S04]  /*554a0*/  LDL.LU R45, [R1+0x538] ;  /* 0x00053800012d7983 */ /* 0x001ee80000300800 */
[----:B----4-:R0:W-:Y:S04]  /*554b0*/  STS.U8 [R3+UR4+0x100], R30 ;  /* 0x0001001e03007988 */ /* 0x0101e80008000004 */
[----:B------:R1:W-:Y:S04]  /*554c0*/  STS.U8 [R3+UR4+0x120], R56 ;  /* 0x0001203803007988 */ /* 0x0003e80008000004 */
[----:B--2---:R2:W-:Y:S04]  /*554d0*/  STS.U8 [R3+UR4+0x140], R55 ;  /* 0x0001403703007988 */ /* 0x0045e80008000004 */
        /* <DEDUP_REMOVED lines=52> */
[----:B0-----:R-:W3:Y:S04]  /*55820*/  LDL.LU R9, [R1+0x380] ;  /* 0x0003800001097983 */ /* 0x001ee80000300800 */
[----:B-1----:R-:W3:Y:S04]  /*55830*/  LDL.LU R10, [R1+0x37c] ;  /* 0x00037c00010a7983 */ /* 0x002ee80000300800 */
[----:B------:R-:W3:Y:S04]  /*55840*/  LDL.LU R39, [R1+0x378] ;  /* 0x0003780001277983 */ /* 0x000ee80000300800 */
[----:B------:R0:W-:Y:S04]  /*55850*/  STS.U8 [R3+UR4+0xf20], R45 ;  /* 0x000f202d03007988 */ /* 0x0001e80008000004 */
[----:B------:R-:W3:Y:S04]  /*55860*/  LDL.LU R41, [R1+0x374] ;  /* 0x0003740001297983 */ /* 0x000ee80000300800 */
        /* <DEDUP_REMOVED lines=52> */
[----:B----4-:R-:W-:Y:S04]  /*55bb0*/  STS.U8 [R3+UR4+0x1f20], R30 ;  /* 0x001f201e03007988 */ /* 0x010fe80008000004 */
[----:B------:R-:W-:Y:S04]  /*55bc0*/  STS.U8 [R3+UR4+0x1f00], R56 ;  /* 0x001f003803007988 */ /* 0x000fe80008000004 */
[----:B--2---:R-:W-:Y:S04]  /*55bd0*/  STS.U8 [R3+UR4+0x2100], R55 ;  /* 0x0021003703007988 */ /* 0x004fe80008000004 */
        /* <DEDUP_REMOVED lines=11> */
[----:B---3--:R-:W-:Y:S04]  /*55c90*/  STS.U8 [R3+UR4+0x2760], R47 ;  /* 0x0027602f03007988 */ /* 0x008fe80008000004 */
[----:B------:R-:W-:Y:S04]  /*55ca0*/  STS.U8 [R3+UR4+0x2740], R49 ;  /* 0x0027403103007988 */ /* 0x000fe80008000004 */
[----:B------:R-:W-:Y:S04]  /*55cb0*/  STS.U8 [R3+UR4+0x2720], R51 ;  /* 0x0027203303007988 */ /* 0x000fe80008000004 */
[----:B------:R-:W-:Y:S04]  /*55cc0*/  STS.U8 [R3+UR4+0x2700], R53 ;  /* 0x0027003503007988 */ /* 0x000fe80008000004 */
[----:B------:R0:W-:Y:S04]  /*55cd0*/  STS.U8 [R3+UR4+0x2900], R60 ;  /* 0x0029003c03007988 */ /* 0x0001e80008000004 */
[----:B0-----:R-:W2:Y:S04]  /*55ce0*/  LDL.LU R60, [R1+0x1fc] ;  /* 0x0001fc00013c7983 */ /* 0x001ea80000300800 */
[----:B------:R-:W3:Y:S04]  /*55cf0*/  LDL.LU R31, [R1+0x1f8] ;  /* 0x0001f800011f7983 */ /* 0x000ee80000300800 */
[----:B------:R-:W4:Y:S04]  /*55d00*/  LDL.LU R4, [R1+0x1f4] ;  /* 0x0001f40001047983 */ /* 0x000f280000300800 */
[----:B------:R-:W3:Y:S04]  /*55d10*/  LDL.LU R5, [R1+0x1c0] ;  /* 0x0001c00001057983 */ /* 0x000ee80000300800 */
        /* <DEDUP_REMOVED lines=28> */
[----:B0-----:R-:W2:Y:S04]  /*55ee0*/  LDL.LU R60, [R1+0x6698] ;  /* 0x00669800013c7983 */ /* 0x001ea80000300800 */
        /* <DEDUP_REMOVED lines=13> */
[----:B------:R3:W-:Y:S04]  /*55fc0*/  STS.U8 [R3+UR4+0x2f00], R56 ;  /* 0x002f003803007988 */ /* 0x0007e80008000004 */
[----:B------:R4:W-:Y:S04]  /*55fd0*/  STS.U8 [R3+UR4+0x3100], R55 ;  /* 0x0031003703007988 */ /* 0x0009e80008000004 */
[----:B------:R1:W-:Y:S04]  /*55fe0*/  STS.U8 [R3+UR4+0x3120], R54 ;  /* 0x0031203603007988 */ /* 0x0003e80008000004 */
[----:B------:R3:W-:Y:S04]  /*55ff0*/  STS.U8 [R3+UR4+0x3140], R52 ;  /* 0x0031403403007988 */ /* 0x0007e80008000004 */
[----:B0-----:R-:W2:Y:S04]  /*56000*/  LDL.LU R45, [R1+0x6f0] ;  /* 0x0006f000012d7983 */ /* 0x001ea80000300800 */
[----:B-1----:R-:W2:Y:S04]  /*56010*/  LDL.LU R30, [R1+0x6ec] ;  /* 0x0006ec00011e7983 */ /* 0x002ea80000300800 */
[----:B---3--:R-:W3:Y:S04]  /*56020*/  LDL.LU R56, [R1+0x6e8] ;  /* 0x0006e80001387983 */ /* 0x008ee80000300800 */
[----:B----4-:R-:W4:Y:S04]  /*56030*/  LDL.LU R55, [R1+0x6e4] ;  /* 0x0006e40001377983 */ /* 0x010f280000300800 */
        /* <DEDUP_REMOVED lines=27> */
[----:B0-----:R-:W4:Y:S04]  /*561f0*/  LDL.LU R53, [R1+0x5e8] ;  /* 0x0005e80001357983 */ /* 0x001f280000300800 */
[----:B------:R-:W4:Y:S01]  /*56200*/  LDL.LU R31, [R1+0x5e4] ;  /* 0x0005e400011f7983 */ /* 0x000f220000300800 */
[----:B------:R-:W-:-:S03]  /*56210*/  LOP3.LUT R0, R0, 0x18, RZ, 0x3c, !PT ;  /* 0x0000001800007812 */ /* 0x000fc600078e3cff */
        /* <DEDUP_REMOVED lines=26> */
[----:B------:R0:W-:Y:S04]  /*563c0*/  STS.U8 [R0+UR4+0x180], R45 ;  /* 0x0001802d00007988 */ /* 0x0001e80008000004 */
[----:B------:R-:W2:Y:S04]  /*563d0*/  LDL.LU R43, [R1+0x528] ;  /* 0x00052800012b7983 */ /* 0x000ea80000300800 */
[----:B------:R1:W-:Y:S04]  /*563e0*/  STS.U8 [R0+UR4+0x1a0], R30 ;  /* 0x0001a01e00007988 */ /* 0x0003e80008000004 */
[----:B---3--:R3:W-:Y:S04]  /*563f0*/  STS.U8 [R0+UR4+0x1c0], R56 ;  /* 0x0001c03800007988 */ /* 0x0087e80008000004 */
[----:B----4-:R4:W-:Y:S04]  /*56400*/  STS.U8 [R0+UR4+0x1e0], R55 ;  /* 0x0001e03700007988 */ /* 0x0109e80008000004 */
        /* <DEDUP_REMOVED lines=34> */
[----:B------:R0:W-:Y:S04]  /*56630*/  STS.U8 [R0+UR4+0x9e0], R31 ;  /* 0x0009e01f00007988 */ /* 0x0001e80008000004 */
[----:B0-----:R-:W4:Y:S04]  /*56640*/  LDL.LU R31, [R1+0x3e8] ;  /* 0x0003e800011f7983 */ /* 0x001f280000300800 */
        /* <DEDUP_REMOVED lines=60> */
[----:B------:R-:W-:Y:S04]  /*56a10*/  STS.U8 [R0+UR4+0x19c0], R31 ;  /* 0x0019c01f00007988 */ /* 0x000fe80008000004 */
[----:B------:R0:W-:Y:S04]  /*56a20*/  STS.U8 [R0+UR4+0x19e0], R3 ;  /* 0x0019e00300007988 */ /* 0x0001e80008000004 */
[----:B------:R-:W-:Y:S04]  /*56a30*/  STS.U8 [R0+UR4+0x1ba0], R4 ;  /* 0x001ba00400007988 */ /* 0x000fe80008000004 */
[----:B--2---:R-:W-:Y:S04]  /*56a40*/  STS.U8 [R0+UR4+0x1b80], R5 ;  /* 0x001b800500007988 */ /* 0x004fe80008000004 */
[----:B------:R1:W-:Y:S04]  /*56a50*/  STS.U8 [R0+UR4+0x1be0], R6 ;  /* 0x001be00600007988 */ /* 0x0003e80008000004 */
[----:B------:R2:W-:Y:S04]  /*56a60*/  STS.U8 [R0+UR4+0x1bc0], R7 ;  /* 0x001bc00700007988 */ /* 0x0005e80008000004 */
[----:B------:R1:W-:Y:S04]  /*56a70*/  STS.U8 [R0+UR4+0x1dc0], R8 ;  /* 0x001dc00800007988 */ /* 0x0003e80008000004 */
[----:B0-----:R-:W4:Y:S04]  /*56a80*/  LDL.LU R3, [R1+0x1ec] ;  /* 0x0001ec0001037983 */ /* 0x001f280000300800 */
[----:B------:R-:W4:Y:S04]  /*56a90*/  LDL.LU R31, [R1+0x1e8] ;  /* 0x0001e800011f7983 */ /* 0x000f280000300800 */
[----:B-1----:R-:W4:Y:S04]  /*56aa0*/  LDL.LU R6, [R1+0x1e4] ;  /* 0x0001e40001067983 */ /* 0x002f280000300800 */
[----:B--2---:R-:W2:Y:S04]  /*56ab0*/  LDL.LU R7, [R1+0x1b0] ;  /* 0x0001b00001077983 */ /* 0x004ea80000300800 */
[----:B------:R0:W-:Y:S04]  /*56ac0*/  STS.U8 [R0+UR4+0x1de0], R9 ;  /* 0x001de00900007988 */ /* 0x0001e80008000004 */
[----:B------:R1:W-:Y:S04]  /*56ad0*/  STS.U8 [R0+UR4+0x1d80], R10 ;  /* 0x001d800a00007988 */ /* 0x0003e80008000004 */
[----:B------:R0:W-:Y:S04]  /*56ae0*/  STS.U8 [R0+UR4+0x1da0], R39 ;  /* 0x001da02700007988 */ /* 0x0001e80008000004 */
[----:B------:R-:W2:Y:S04]  /*56af0*/  LDL.LU R8, [R1+0x1ac] ;  /* 0x0001ac0001087983 */ /* 0x000ea80000300800 */
[----:B------:R0:W-:Y:S04]  /*56b00*/  STS.U8 [R0+UR4+0x1fe0], R41 ;  /* 0x001fe02900007988 */ /* 0x0001e80008000004 */
[----:B------:R1:W-:Y:S04]  /*56b10*/  STS.U8 [R0+UR4+0x1fc0], R43 ;  /* 0x001fc02b00007988 */ /* 0x0003e80008000004 */
[----:B---3--:R-:W-:Y:S04]  /*56b20*/  STS.U8 [R0+UR4+0x1fa0], R45 ;  /* 0x001fa02d00007988 */ /* 0x008fe80008000004 */
[----:B0-----:R-:W3:Y:S04]  /*56b30*/  LDL.LU R9, [R1+0x1a8] ;  /* 0x0001a80001097983 */ /* 0x001ee80000300800 */
[----:B-1----:R-:W3:Y:S04]  /*56b40*/  LDL.LU R10, [R1+0x1a4] ;  /* 0x0001a400010a7983 */ /* 0x002ee80000300800 */
[----:B------:R-:W3:Y:S04]  /*56b50*/  LDL.LU R39, [R1+0x170] ;  /* 0x0001700001277983 */ /* 0x000ee80000300800 */
[----:B------:R-:W3:Y:S04]  /*56b60*/  LDL.LU R41, [R1+0x16c] ;  /* 0x00016c0001297983 */ /* 0x000ee80000300800 */
[----:B------:R-:W-:Y:S04]  /*56b70*/  STS.U8 [R0+UR4+0x1f80], R30 ;  /* 0x001f801e00007988 */ /* 0x000fe80008000004 */
[----:B------:R0:W-:Y:S04]  /*56b80*/  STS.U8 [R0+UR4+0x2180], R56 ;  /* 0x0021803800007988 */ /* 0x0001e80008000004 */
[----:B------:R-:W3:Y:S04]  /*56b90*/  LDL.LU R43, [R1+0x168] ;  /* 0x00016800012b7983 */ /* 0x000ee80000300800 */
        /* <DEDUP_REMOVED lines=37> */
[----:B------:R0:W-:Y:S04]  /*56df0*/  STS.U8 [R0+UR4+0x29a0], R3 ;  /* 0x0029a00300007988 */ /* 0x0001e80008000004 */
[----:B------:R1:W-:Y:S04]  /*56e00*/  STS.U8 [R0+UR4+0x29c0], R31 ;  /* 0x0029c01f00007988 */ /* 0x0003e80008000004 */
[----:B------:R1:W-:Y:S04]  /*56e10*/  STS.U8 [R0+UR4+0x29e0], R6 ;  /* 0x0029e00600007988 */ /* 0x0003e80008000004 */
[----:B--2---:R2:W-:Y:S04]  /*56e20*/  STS.U8 [R0+UR4+0x2ba0], R7 ;  /* 0x002ba00700007988 */ /* 0x0045e80008000004 */
[----:B0-----:R-:W4:Y:S04]  /*56e30*/  LDL.LU R3, [R1+0x6694] ;  /* 0x0066940001037983 */ /* 0x001f280000300800 */
[----:B-1----:R-:W4:Y:S04]  /*56e40*/  LDL.LU R31, [R1+0x6690] ;  /* 0x00669000011f7983 */ /* 0x002f280000300800 */
[----:B------:R-:W4:Y:S04]  /*56e50*/  LDL.LU R6, [R1+0x668c] ;  /* 0x00668c0001067983 */ /* 0x000f280000300800 */
[----:B------:R0:W-:Y:S04]  /*56e60*/  STS.U8 [R0+UR4+0x2b80], R8 ;  /* 0x002b800800007988 */ /* 0x0001e80008000004 */
[----:B--2---:R-:W2:Y:S04]  /*56e70*/  LDL.LU R7, [R1+0x6688] ;  /* 0x0066880001077983 */ /* 0x004ea80000300800 */
[----:B---3--:R1:W-:Y:S04]  /*56e80*/  STS.U8 [R0+UR4+0x2be0], R9 ;  /* 0x002be00900007988 */ /* 0x0083e80008000004 */
[----:B------:R3:W-:Y:S04]  /*56e90*/  STS.U8 [R0+UR4+0x2bc0], R10 ;  /* 0x002bc00a00007988 */ /* 0x0007e80008000004 */
[----:B------:R1:W-:Y:S04]  /*56ea0*/  STS.U8 [R0+UR4+0x2dc0], R39 ;  /* 0x002dc02700007988 */ /* 0x0003e80008000004 */
[----:B------:R3:W-:Y:S04]  /*56eb0*/  STS.U8 [R0+UR4+0x2de0], R41 ;  /* 0x002de02900007988 */ /* 0x0007e80008000004 */
[----:B0-----:R-:W2:Y:S04]  /*56ec0*/  LDL.LU R8, [R1+0x6684] ;  /* 0x0066840001087983 */ /* 0x001ea80000300800 */
[----:B-1----:R-:W2:Y:S04]  /*56ed0*/  LDL.LU R9, [R1+0x6680] ;  /* 0x0066800001097983 */ /* 0x002ea80000300800 */
[----:B---3--:R-:W3:Y:S04]  /*56ee0*/  LDL.LU R10, [R1+0x667c] ;  /* 0x00667c00010a7983 */ /* 0x008ee80000300800 */
[----:B------:R0:W-:Y:S04]  /*56ef0*/  STS.U8 [R0+UR4+0x2d80], R43 ;  /* 0x002d802b00007988 */ /* 0x0001e80008000004 */
[----:B------:R-:W2:Y:S04]  /*56f00*/  LDL.LU R39, [R1+0x6678] ;  /* 0x0066780001277983 */ /* 0x000ea80000300800 */
[----:B------:R-:W2:Y:S04]  /*56f10*/  LDL.LU R41, [R1+0x6674] ;  /* 0x0066740001297983 */ /* 0x000ea80000300800 */
[----:B------:R1:W-:Y:S04]  /*56f20*/  STS.U8 [R0+UR4+0x2da0], R56 ;  /* 0x002da03800007988 */ /* 0x0003e80008000004 */
[----:B------:R1:W-:Y:S04]  /*56f30*/  STS.U8 [R0+UR4+0x2fe0], R55 ;  /* 0x002fe03700007988 */ /* 0x0003e80008000004 */
[----:B0-----:R-:W2:Y:S04]  /*56f40*/  LDL.LU R43, [R1+0x6670] ;  /* 0x00667000012b7983 */ /* 0x001ea80000300800 */
[----:B----4-:R0:W-:Y:S04]  /*56f50*/  STS.U8 [R0+UR4+0x2fc0], R54 ;  /* 0x002fc03600007988 */ /* 0x0101e80008000004 */
[----:B------:R4:W-:Y:S04]  /*56f60*/  STS.U8 [R0+UR4+0x2fa0], R52 ;  /* 0x002fa03400007988 */ /* 0x0009e80008000004 */
[----:B-1----:R-:W2:Y:S04]  /*56f70*/  LDL.LU R56, [R1+0x666c] ;  /* 0x00666c0001387983 */ /* 0x002ea80000300800 */
[----:B------:R-:W2:Y:S04]  /*56f80*/  LDL.LU R55, [R1+0x6668] ;  /* 0x0066680001377983 */ /* 0x000ea80000300800 */
[----:B------:R1:W-:Y:S04]  /*56f90*/  STS.U8 [R0+UR4+0x2f80], R2 ;  /* 0x002f800200007988 */ /* 0x0003e80008000004 */
[----:B0-----:R-:W2:Y:S04]  /*56fa0*/  LDL.LU R54, [R1+0x6664] ;  /* 0x0066640001367983 */ /* 0x001ea80000300800 */
[----:B----4-:R-:W4:Y:S04]  /*56fb0*/  LDL.LU R52, [R1+0x6660] ;  /* 0x0066600001347983 */ /* 0x010f280000300800 */
[----:B------:R0:W-:Y:S04]  /*56fc0*/  STS.U8 [R0+UR4+0x3180], R42 ;  /* 0x0031802a00007988 */ /* 0x0001e80008000004 */
[----:B------:R0:W-:Y:S04]  /*56fd0*/  STS.U8 [R0+UR4+0x31a0], R40 ;  /* 0x0031a02800007988 */ /* 0x0001e80008000004 */
[----:B------:R0:W-:Y:S04]  /*56fe0*/  STS.U8 [R0+UR4+0x31c0], R38 ;  /* 0x0031c02600007988 */ /* 0x0001e80008000004 */
[----:B-1----:R-:W2:Y:S04]  /*56ff0*/  LDL.LU R2, [R1+0x665c] ;  /* 0x00665c0001027983 */ /* 0x002ea80000300800 */
[----:B------:R1:W-:Y:S04]  /*57000*/  STS.U8 [R0+UR4+0x31e0], R36 ;  /* 0x0031e02400007988 */ /* 0x0003e80008000004 */
[----:B------:R1:W-:Y:S04]  /*57010*/  STS.U8 [R0+UR4+0x33a0], R18 ;  /* 0x0033a01200007988 */ /* 0x0003e80008000004 */
[----:B0-----:R-:W2:Y:S04]  /*57020*/  LDL.LU R42, [R1+0x6658] ;  /* 0x00665800012a7983 */ /* 0x001ea80000300800 */
[----:B------:R-:W2:Y:S04]  /*57030*/  LDL.LU R40, [R1+0x6654] ;  /* 0x0066540001287983 */ /* 0x000ea80000300800 */
[----:B------:R-:W2:Y:S04]  /*57040*/  LDL.LU R38, [R1+0x6650] ;  /* 0x0066500001267983 */ /* 0x000ea80000300800 */
[----:B------:R0:W-:Y:S04]  /*57050*/  STS.U8 [R0+UR4+0x3380], R17 ;  /* 0x0033801100007988 */ /* 0x0001e80008000004 */
[----:B-1----:R-:W2:Y:S04]  /*57060*/  LDL.LU R36, [R1+0x664c] ;  /* 0x00664c0001247983 */ /* 0x002ea80000300800 */
[----:B------:R-:W2:Y:S04]  /*57070*/  LDL.LU R18, [R1+0x6648] ;  /* 0x0066480001127983 */ /* 0x000ea80000300800 */
[----:B------:R1:W-:Y:S04]  /*57080*/  STS.U8 [R0+UR4+0x33e0], R16 ;  /* 0x0033e01000007988 */ /* 0x0003e80008000004 */
[----:B------:R0:W-:Y:S04]  /*57090*/  STS.U8 [R0+UR4+0x33c0], R15 ;  /* 0x0033c00f00007988 */ /* 0x0001e80008000004 */
[----:B------:R1:W-:Y:S04]  /*570a0*/  STS.U8 [R0+UR4+0x35c0], R47 ;  /* 0x0035c02f00007988 */ /* 0x0003e80008000004 */
[----:B------:R1:W-:Y:S04]  /*570b0*/  STS.U8 [R0+UR4+0x35e0], R49 ;  /* 0x0035e03100007988 */ /* 0x0003e80008000004 */
[----:B0-----:R-:W2:Y:S04]  /*570c0*/  LDL.LU R17, [R1+0x6644] ;  /* 0x0066440001117983 */ /* 0x001ea80000300800 */
[----:B------:R0:W-:Y:S04]  /*570d0*/  STS.U8 [R0+UR4+0x3580], R51 ;  /* 0x0035803300007988 */ /* 0x0001e80008000004 */
[----:B-1----:R-:W2:Y:S04]  /*570e0*/  LDL.LU R16, [R1+0x6640] ;  /* 0x0066400001107983 */ /* 0x002ea80000300800 */
[----:B------:R-:W2:Y:S04]  /*570f0*/  LDL.LU R15, [R1+0x663c] ;  /* 0x00663c00010f7983 */ /* 0x000ea80000300800 */
[----:B------:R1:W-:Y:S04]  /*57100*/  STS.U8 [R0+UR4+0x35a0], R53 ;  /* 0x0035a03500007988 */ /* 0x0003e80008000004 */
[----:B------:R-:W2:Y:S04]  /*57110*/  LDL.LU R47, [R1+0x6638] ;  /* 0x00663800012f7983 */ /* 0x000ea80000300800 */
[----:B------:R-:W2:Y:S04]  /*57120*/  LDL.LU R49, [R1+0x6634] ;  /* 0x0066340001317983 */ /* 0x000ea80000300800 */
[----:B0-----:R-:W2:Y:S04]  /*57130*/  LDL.LU R51, [R1+0x6630] ;  /* 0x0066300001337983 */ /* 0x001ea80000300800 */
[----:B-1----:R-:W2:Y:S04]  /*57140*/  LDL.LU R53, [R1+0x662c] ;  /* 0x00662c0001357983 */ /* 0x002ea80000300800 */
[----:B------:R0:W-:Y:S04]  /*57150*/  STS.U8 [R0+UR4+0x37e0], R4 ;  /* 0x0037e00400007988 */ /* 0x0001e80008000004 */
[----:B------:R1:W-:Y:S04]  /*57160*/  STS.U8 [R0+UR4+0x37c0], R5 ;  /* 0x0037c00500007988 */ /* 0x0003e80008000004 */
[----:B------:R-:W-:Y:S04]  /*57170*/  STS.U8 [R0+UR4+0x37a0], R45 ;  /* 0x0037a02d00007988 */ /* 0x000fe80008000004 */
[----:B------:R-:W-:Y:S04]  /*57180*/  STS.U8 [R0+UR4+0x3780], R30 ;  /* 0x0037801e00007988 */ /* 0x000fe80008000004 */
[----:B0-----:R-:W3:Y:S04]  /*57190*/  LDL R4, [R1+0x2cbc] ;  /* 0x002cbc0001047983 */ /* 0x001ee80000100800 */
[----:B-1----:R-:W3:Y:S04]  /*571a0*/  LDL R5, [R1+0x2c8c] ;  /* 0x002c8c0001057983 */ /* 0x002ee80000100800 */
        /* <DEDUP_REMOVED lines=14> */
[----:B------:R-:W-:Y:S04]  /*57290*/  STS.U8 [R0+UR4+0x3fa0], R55 ;  /* 0x003fa03700007988 */ /* 0x000fe80008000004 */
[----:B------:R0:W-:Y:S04]  /*572a0*/  STS.U8 [R0+UR4+0x3f80], R56 ;  /* 0x003f803800007988 */ /* 0x0001e80008000004 */
[----:B0-----:R-:W2:Y:S01]  /*572b0*/  LDL.LU R0, [R1+0x6628] ;  /* 0x0066280001007983 */ /* 0x001ea20000300800 */
[----:B------:R-:W-:Y:S01]  /*572c0*/  BAR.SYNC.DEFER_BLOCKING 0x0 ;  /* 0x0000000000007b1d */ /* 0x000fe20000010000 */
[----:B------:R-:W-:-:S04]  /*572d0*/  LOP3.LUT R30, R31, 0x60, RZ, 0xfc, !PT ;  /* 0x000000601f1e7812 */ /* 0x000fc800078efcff */
[----:B------:R-:W-:Y:S02]  /*572e0*/  ISETP.GE.AND P3, PT, R30, R2, PT ;  /* 0x000000021e00720c */ /* 0x000fe40003f66270 */
[----:B--2---:R-:W-:-:S11]  /*572f0*/  PRMT R0, RZ, 0x7610, R0 ;  /* 0x00007610ff007816 */ /* 0x004fd60000000000 */
[----:B---3--:R-:W2:Y:S01]  /*57300*/  @!P3 LDG.E.U8 R0, desc[UR40][R4.64] ;  /* 0x000000280400b981 */ /* 0x008ea2000c1e1100 */
[----:B------:R-:W-:-:S04]  /*57310*/  LOP3.LUT R45, R31, 0x20, RZ, 0xfc, !PT ;  /* 0x000000201f2d7812 */ /* 0x000fc800078efcff */
[----:B------:R-:W-:Y:S01]  /*57320*/  ISETP.GE.AND P1, PT, R45, R2, PT ;  /* 0x000000022d00720c */ /* 0x000fe20003f26270 */
[----:B--2---:R0:W-:Y:S04]  /*57330*/  STL [R1+0x1fb8], R0 ;  /* 0x001fb80001007387 */ /* 0x0041e80000100800 */
[----:B0-----:R-:W2:Y:S04]  /*57340*/  LDL.LU R0, [R1+0x6624] ;  /* 0x0066240001007983 */ /* 0x001ea80000300800 */
[----:B------:R-:W3:Y:S04]  /*57350*/  LDL R4, [R1+0x3dc0] ;  /* 0x003dc00001047983 */ /* 0x000ee80000100800 */
[----:B------:R-:W3:Y:S01]  /*57360*/  LDL R5, [R1+0x3dc4] ;  /* 0x003dc40001057983 */ /* 0x000ee20000100800 */
[----:B------:R-:W-:-:S02]  /*57370*/  PRMT R43, RZ, 0x7610, R43 ;  /* 0x00007610ff2b7816 */ /* 0x000fc4000000002b */
[----:B---3--:R-:W-:-:S04]  /*57380*/  @!P1 LOP3.LUT R5, R5, R4, RZ, 0x3c, !PT ;  /* 0x0000000405059212 */ /* 0x008fc800078e3cff */
[----:B------:R-:W-:-:S04]  /*57390*/  @!P1 LOP3.LUT R4, R5, R4, RZ, 0x3c, !PT ;  /* 0x0000000405049212 */ /* 0x000fc800078e3cff */
[----:B------:R-:W-:-:S05]  /*573a0*/  @!P1 LOP3.LUT R5, R5, R4, RZ, 0x3c, !PT ;  /* 0x0000000405059212 */ /* 0x000fca00078e3cff */
[----:B------:R-:W3:Y:S01]  /*573b0*/  @!P1 LDG.E.U8 R43, desc[UR40][R4.64] ;  /* 0x00000028042b9981 */ /* 0x000ee2000c1e1100 */
[----:B------:R-:W-:-:S03]  /*573c0*/  ISETP.GE.AND P4, PT, R45, R2, PT ;  /* 0x000000022d00720c */ /* 0x000fc60003f86270 */
[----:B---3--:R0:W-:Y:S04]  /*573d0*/  STL [R1+0x1fb4], R43 ;  /* 0x001fb42b01007387 */ /* 0x0081e80000100800 */
[----:B0-----:R-:W3:Y:S04]  /*573e0*/  LDL.LU R43, [R1+0x6620] ;  /* 0x00662000012b7983 */ /* 0x001ee80000300800 */
[----:B------:R-:W4:Y:S04]  /*573f0*/  LDL R4, [R1+0x3de0] ;  /* 0x003de00001047983 */ /* 0x000f280000100800 */
[----:B------:R-:W4:Y:S01]  /*57400*/  LDL R5, [R1+0x3de4] ;  /* 0x003de40001057983 */ /* 0x000f220000100800 */
[----:B--2---:R-:W-:-:S02]  /*57410*/  PRMT R0, RZ, 0x7610, R0 ;  /* 0x00007610ff007816 */ /* 0x004fc40000000000 */
[----:B----4-:R-:W-:-:S04]  /*57420*/  @!P4 LOP3.LUT R5, R5, R4, RZ, 0x3c, !PT ;  /* 0x000000040505c212 */ /* 0x010fc800078e3cff */
[----:B------:R-:W-:-:S04]  /*57430*/  @!P4 LOP3.LUT R4, R5, R4, RZ, 0x3c, !PT ;  /* 0x000000040504c212 */ /* 0x000fc800078e3cff */
[----:B------:R-:W-:-:S05]  /*57440*/  @!P4 LOP3.LUT R5, R5, R4, RZ, 0x3c, !PT ;  /* 0x000000040505c212 */ /* 0x000fca00078e3cff */
[----:B------:R-:W2:Y:S01]  /*57450*/  @!P4 LDG.E.U8 R0, desc[UR40][R4.64] ;  /* 0x000000280400c981 */ /* 0x000ea2000c1e1100 */
[----:B------:R-:W-:-:S03]  /*57460*/  ISETP.GE.AND P2, PT, R45, R2, PT ;  /* 0x000000022d00720c */ /* 0x000fc60003f46270 */
[----:B--2---:R0:W-:Y:S04]  /*57470*/  STL [R1+0x1fb0], R0 ;  /* 0x001fb00001007387 */ /* 0x0041e80000100800 */
[----:B0-----:R-:W2:Y:S04]  /*57480*/  LDL.LU R0, [R1+0x661c] ;  /* 0x00661c0001007983 */ /* 0x001ea80000300800 */
[----:B------:R-:W4:Y:S04]  /*57490*/  LDL R4, [R1+0x3e00] ;  /* 0x003e000001047983 */ /* 0x000f280000100800 */
[----:B------:R-:W4:Y:S01]  /*574a0*/  LDL R5, [R1+0x3e04] ;  /* 0x003e040001057983 */ /* 0x000f220000100800 */
[----:B---3--:R-:W-:-:S02]  /*574b0*/  PRMT R43, RZ, 0x7610, R43 ;  /* 0x00007610ff2b7816 */ /* 0x008fc4000000002b */
[----:B----4-:R-:W-:-:S04]  /*574c0*/  @!P2 LOP3.LUT R5, R5, R4, RZ, 0x3c, !PT ;  /* 0x000000040505a212 */ /* 0x010fc800078e3cff */
        /* <DEDUP_REMOVED lines=573> */
[----:B------:R-:W-:-:S04]  /*598a0*/  LOP3.LUT R31, R31, 0x40, RZ, 0xfc, !PT ;  /* 0x000000401f1f7812 */ /* 0x000fc800078efcff */
[----:B------:R-:W-:Y:S01]  /*598b0*/  ISETP.GE.AND P2, PT, R31, R2, PT ;  /* 0x000000021f00720c */ /* 0x000fe20003f46270 */
        /* <DEDUP_REMOVED lines=6044> */
[----:B------:R-:W-:-:S02]  /*71280*/  PRMT R3, RZ, 0x7610, R3 ;  /* 0x00007610ff037816 */ /* 0x000fc40000000003 */
[----:B----4-:R-:W-:-:S04]  /*71290*/  @!P3 LOP3.LUT R5, R5, R4, RZ, 0x3c, !PT ;  /* 0x000000040505b212 */ /* 0x010fc800078e3cff */
[----:B------:R-:W-:-:S04]  /*712a0*/  @!P3 LOP3.LUT R4, R5, R4, RZ, 0x3c, !PT ;  /* 0x000000040504b212 */ /* 0x000fc800078e3cff */
[----:B------:R-:W-:-:S05]  /*712b0*/  @!P3 LOP3.LUT R5, R5, R4, RZ, 0x3c, !PT ;  /* 0x000000040505b212 */ /* 0x000fca00078e3cff */
[----:B------:R0:W4:Y:S04]  /*712c0*/  @!P3 LDG.E.U8 R3, desc[UR40][R4.64] ;  /* 0x000000280403b981 */ /* 0x000128000c1e1100 */
[----:B------:R-:W0:Y:S04]  /*712d0*/  LDL R4, [R1+0x4c10] ;  /* 0x004c100001047983 */ /* 0x000e280000100800 */
[----:B------:R-:W0:Y:S01]  /*712e0*/  LDL R5, [R1+0x4c34] ;  /* 0x004c340001057983 */ /* 0x000e220000100800 */
[----:B------:R-:W-:Y:S02]  /*712f0*/  ISETP.GE.AND P4, PT, R31, R2, PT ;  /* 0x000000021f00720c */ /* 0x000fe40003f86270 */
[----:B------:R-:W-:-:S11]  /*71300*/  PRMT R41, RZ, 0x7610, R41 ;  /* 0x00007610ff297816 */ /* 0x000fd60000000029 */
[----:B0-----:R-:W-:-:S04]  /*71310*/  @!P4 LOP3.LUT R5, R5, R4, RZ, 0x3c, !PT ;  /* 0x000000040505c212 */ /* 0x001fc800078e3cff */
[----:B------:R-:W-:-:S04]  /*71320*/  @!P4 LOP3.LUT R4, R5, R4, RZ, 0x3c, !PT ;  /* 0x000000040504c212 */ /* 0x000fc800078e3cff */
[----:B------:R-:W-:-:S05]  /*71330*/  @!P4 LOP3.LUT R5, R5, R4, RZ, 0x3c, !PT ;  /* 0x000000040505c212 */ /* 0x000fca00078e3cff */
[----:B------:R-:W2:Y:S04]  /*71340*/  @!P4 LDG.E.U8 R41, desc[UR40][R4.64] ;  /* 0x000000280429c981 */ /* 0x000ea8000c1e1100 */
[----:B----4-:R0:W-:Y:S04]  /*71350*/  STL [R1+0x4c0], R3 ;  /* 0x0004c00301007387 */ /* 0x0101e80000100800 */
[----:B0-----:R-:W4:Y:S04]  /*71360*/  LDL R3, [R1+0x2c9c] ;  /* 0x002c9c0001037983 */ /* 0x001f280000100800 */
[----:B--2---:R0:W-:Y:S04]  /*71370*/  STL [R1+0x4bc], R41 ;  /* 0x0004bc2901007387 */ /* 0x0041e80000100800 */
[----:B0-----:R-:W2:Y:S04]  /*71380*/  LDL.LU R41, [R1+0x5bc0] ;  /* 0x005bc00001297983 */ /* 0x001ea80000300800 */
[----:B------:R-:W2:Y:S04]  /*71390*/  LDL R4, [R1+0x4c0c] ;  /* 0x004c0c0001047983 */ /* 0x000ea80000100800 */
[----:B------:R-:W2:Y:S01]  /*713a0*/  LDL R5, [R1+0x4c44] ;  /* 0x004c440001057983 */ /* 0x000ea20000100800 */
[----:B------:R-:W-:-:S02]  /*713b0*/  ISETP.GE.AND P6, PT, R30, R2, PT ;  /* 0x000000021e00720c */ /* 0x000fc40003fc6270 */
[----:B---3--:R-:W-:-:S11]  /*713c0*/  PRMT R43, RZ, 0x7610, R43 ;  /* 0x00007610ff2b7816 */ /* 0x008fd6000000002b */
[----:B--2---:R-:W-:-:S04]  /*713d0*/  @!P6 LOP3.LUT R5, R5, R4, RZ, 0x3c, !PT ;  /* 0x000000040505e212 */ /* 0x004fc800078e3cff */
[----:B------:R-:W-:-:S04]  /*713e0*/  @!P6 LOP3.LUT R4, R5, R4, RZ, 0x3c, !PT ;  /* 0x000000040504e212 */ /* 0x000fc800078e3cff */
[----:B------:R-:W-:-:S05]  /*713f0*/  @!P6 LOP3.LUT R5, R5, R4, RZ, 0x3c, !PT ;  /* 0x000000040505e212 */ /* 0x000fca00078e3cff */
[----:B------:R-:W2:Y:S01]  /*71400*/  @!P6 LDG.E.U8 R43, desc[UR40][R4.64] ;  /* 0x00000028042be981 */ /* 0x000ea2000c1e1100 */
[----:B------:R-:W-:-:S03]  /*71410*/  ISETP.GE.AND P1, PT, R31, R2, PT ;  /* 0x000000021f00720c */ /* 0x000fc60003f26270 */
        /* <DEDUP_REMOVED lines=9> */
[-C--:B------:R-:W-:Y:S02]  /*714b0*/  ISETP.GE.AND P1, PT, R45, R2.reuse, PT ;  /* 0x000000022d00720c */ /* 0x080fe40003f26270 */
[CC--:B------:R-:W-:Y:S02]  /*714c0*/  ISETP.GE.AND P2, PT, R31.reuse, R2.reuse, PT ;  /* 0x000000021f00720c */ /* 0x0c0fe40003f46270 */
[-C--:B------:R-:W-:Y:S02]  /*714d0*/  ISETP.GE.AND P4, PT, R31, R2.reuse, PT ;  /* 0x000000021f00720c */ /* 0x080fe40003f86270 */
[CC--:B------:R-:W-:Y:S02]  /*714e0*/  ISETP.GE.AND P3, PT, R30.reuse, R2.reuse, PT ;  /* 0x000000021e00720c */ /* 0x0c0fe40003f66270 */
[CC--:B------:R-:W-:Y:S02]  /*714f0*/  ISETP.GE.AND P5, PT, R30.reuse, R2.reuse, PT ;  /* 0x000000021e00720c */ /* 0x0c0fe40003fa6270 */
[----:B------:R-:W-:Y:S01]  /*71500*/  ISETP.GE.AND P6, PT, R30, R2, PT ;  /* 0x000000021e00720c */ /* 0x000fe20003fc6270 */
[----:B---3--:R0:W-:Y:S04]  /*71510*/  STL [R1+0x4b4], R0 ;  /* 0x0004b40001007387 */ /* 0x0081e80000100800 */
[----:B0-----:R-:W3:Y:S04]  /*71520*/  LDL.LU R0, [R1+0x5bb8] ;  /* 0x005bb80001007983 */ /* 0x001ee80000300800 */
[----:B------:R-:W2:Y:S04]  /*71530*/  LDL.LU R45, [R1+0x5bb4] ;  /* 0x005bb400012d7983 */ /* 0x000ea80000300800 */
[----:B------:R-:W2:Y:S04]  /*71540*/  LDL.LU R31, [R1+0x5bb0] ;  /* 0x005bb000011f7983 */ /* 0x000ea80000300800 */
[----:B------:R-:W2:Y:S04]  /*71550*/  LDL.LU R30, [R1+0x5bac] ;  /* 0x005bac00011e7983 */ /* 0x000ea80000300800 */
[----:B------:R-:W4:Y:S02]  /*71560*/  LDL R2, [R1+0x244c] ;  /* 0x00244c0001027983 */ /* 0x000f240000100800 */
[----:B----4-:R-:W-:-:S02]  /*71570*/  @!P0 LOP3.LUT R3, R3, R2, RZ, 0x3c, !PT ;  /* 0x0000000203038212 */ /* 0x010fc400078e3cff */
[----:B---3--:R-:W-:Y:S02]  /*71580*/  PRMT R0, RZ, 0x7610, R0 ;  /* 0x00007610ff007816 */ /* 0x008fe40000000000 */
[----:B------:R-:W-:-:S04]  /*71590*/  @!P0 LOP3.LUT R2, R3, R2, RZ, 0x3c, !PT ;  /* 0x0000000203028212 */ /* 0x000fc800078e3cff */
[----:B------:R-:W-:-:S05]  /*715a0*/  @!P0 LOP3.LUT R3, R3, R2, RZ, 0x3c, !PT ;  /* 0x0000000203038212 */ /* 0x000fca00078e3cff */
[----:B------:R-:W3:Y:S04]  /*715b0*/  @!P0 LDG.E.U8 R0, desc[UR40][R2.64] ;  /* 0x0000002802008981 */ /* 0x000ee8000c1e1100 */
        /* <DEDUP_REMOVED lines=8> */
[----:B------:R-:W2:Y:S04]  /*71640*/  @!P0 LDG.E.U8 R30, desc[UR40][R2.64] ;  /* 0x00000028021e8981 */ /* 0x000ea8000c1e1100 */
        /* <DEDUP_REMOVED lines=2267> */
[----:B------:R0:W2:Y:S04]  /*7a400*/  @!P1 LDG.E.U8 R30, desc[UR40][R2.64] ;  /* 0x00000028021e9981 */ /* 0x0000a8000c1e1100 */
[----:B------:R-:W0:Y:S04]  /*7a410*/  LDL R2, [R1+0x465c] ;  /* 0x00465c0001027983 */ /* 0x000e280000100800 */
[----:B------:R-:W0:Y:S01]  /*7a420*/  LDL R3, [R1+0x46b4] ;  /* 0x0046b40001037983 */ /* 0x000e220000100800 */
[----:B---3--:R-:W-:Y:S02]  /*7a430*/  PRMT R0, RZ, 0x7610, R0 ;  /* 0x00007610ff007816 */ /* 0x008fe40000000000 */
[----:B0-----:R-:W-:-:S04]  /*7a440*/  @!P0 LOP3.LUT R3, R3, R2, RZ, 0x3c, !PT ;  /* 0x0000000203038212 */ /* 0x001fc800078e3cff */
[----:B------:R-:W-:-:S04]  /*7a450*/  @!P0 LOP3.LUT R2, R3, R2, RZ, 0x3c, !PT ;  /* 0x0000000203028212 */ /* 0x000fc800078e3cff */
[----:B------:R-:W-:-:S05]  /*7a460*/  @!P0 LOP3.LUT R3, R3, R2, RZ, 0x3c, !PT ;  /* 0x0000000203038212 */ /* 0x000fca00078e3cff */
[----:B------:R-:W3:Y:S04]  /*7a470*/  @!P0 LDG.E.U8 R0, desc[UR40][R2.64] ;  /* 0x0000002802008981 */ /* 0x000ee8000c1e1100 */
[----:B--2---:R0:W-:Y:S04]  /*7a480*/  STL [R1+0xb4], R30 ;  /* 0x0000b41e01007387 */ /* 0x0041e80000100800 */
[----:B0-----:R-:W2:Y:S04]  /*7a490*/  LDL R30, [R1+0x46f0] ;  /* 0x0046f000011e7983 */ /* 0x001ea80000100800 */
[----:B---3--:R0:W-:Y:S04]  /*7a4a0*/  STL [R1+0xb0], R0 ;  /* 0x0000b00001007387 */ /* 0x0081e80000100800 */
[----:B0-----:R-:W3:Y:S04]  /*7a4b0*/  LDL.LU R0, [R1+0x57b4] ;  /* 0x0057b40001007983 */ /* 0x001ee80000300800 */
[----:B------:R-:W4:Y:S04]  /*7a4c0*/  LDL R2, [R1+0x4688] ;  /* 0x0046880001027983 */ /* 0x000f280000100800 */
[----:B------:R-:W4:Y:S01]  /*7a4d0*/  LDL R3, [R1+0x46b0] ;  /* 0x0046b00001037983 */ /* 0x000f220000100800 */
[----:B------:R-:W-:-:S02]  /*7a4e0*/  PRMT R31, RZ, 0x7610, R31 ;  /* 0x00007610ff1f7816 */ /* 0x000fc4000000001f */
[----:B----4-:R-:W-:-:S04]  /*7a4f0*/  @!P1 LOP3.LUT R3, R3, R2, RZ, 0x3c, !PT ;  /* 0x0000000203039212 */ /* 0x010fc800078e3cff */
[----:B------:R-:W-:-:S04]  /*7a500*/  @!P1 LOP3.LUT R2, R3, R2, RZ, 0x3c, !PT ;  /* 0x0000000203029212 */ /* 0x000fc800078e3cff */
[----:B------:R-:W-:-:S05]  /*7a510*/  @!P1 LOP3.LUT R3, R3, R2, RZ, 0x3c, !PT ;  /* 0x0000000203039212 */ /* 0x000fca00078e3cff */
[----:B------:R-:W4:Y:S04]  /*7a520*/  @!P1 LDG.E.U8 R31, desc[UR40][R2.64] ;  /* 0x00000028021f9981 */ /* 0x000f28000c1e1100 */
[----:B----4-:R0:W-:Y:S04]  /*7a530*/  STL [R1+0xac], R31 ;  /* 0x0000ac1f01007387 */ /* 0x0101e80000100800 */
[----:B0-----:R-:W4:Y:S04]  /*7a540*/  LDL.LU R31, [R1+0x57b0] ;  /* 0x0057b000011f7983 */ /* 0x001f280000300800 */
[----:B------:R-:W2:Y:S04]  /*7a550*/  LDL R2, [R1+0x467c] ;  /* 0x00467c0001027983 */ /* 0x000ea80000100800 */
[----:B------:R-:W2:Y:S01]  /*7a560*/  LDL R3, [R1+0x46d4] ;  /* 0x0046d40001037983 */ /* 0x000ea20000100800 */
[----:B---3--:R-:W-:-:S02]  /*7a570*/  PRMT R0, RZ, 0x7610, R0 ;  /* 0x00007610ff007816 */ /* 0x008fc40000000000 */
[----:B--2---:R-:W-:-:S04]  /*7a580*/  @!P0 LOP3.LUT R3, R3, R2, RZ, 0x3c, !PT ;  /* 0x0000000203038212 */ /* 0x004fc800078e3cff */
[----:B------:R-:W-:-:S04]  /*7a590*/  @!P0 LOP3.LUT R2, R3, R2, RZ, 0x3c, !PT ;  /* 0x0000000203028212 */ /* 0x000fc800078e3cff */
[----:B------:R-:W-:-:S05]  /*7a5a0*/  @!P0 LOP3.LUT R3, R3, R2, RZ, 0x3c, !PT ;  /* 0x0000000203038212 */ /* 0x000fca00078e3cff */
[----:B------:R-:W2:Y:S04]  /*7a5b0*/  @!P0 LDG.E.U8 R0, desc[UR40][R2.64] ;  /* 0x0000002802008981 */ /* 0x000ea8000c1e1100 */
[----:B--2---:R0:W-:Y:S04]  /*7a5c0*/  STL [R1+0xa8], R0 ;  /* 0x0000a80001007387 */ /* 0x0041e80000100800 */
[----:B0-----:R-:W2:Y:S04]  /*7a5d0*/  LDL.LU R0, [R1+0x57ac] ;  /* 0x0057ac0001007983 */ /* 0x001ea80000300800 */
[----:B------:R-:W3:Y:S04]  /*7a5e0*/  LDL R2, [R1+0x46a8] ;  /* 0x0046a80001027983 */ /* 0x000ee80000100800 */
[----:B------:R-:W3:Y:S01]  /*7a5f0*/  LDL R3, [R1+0x46d0] ;  /* 0x0046d00001037983 */ /* 0x000ee20000100800 */
[----:B----4-:R-:W-:-:S02]  /*7a600*/  PRMT R31, RZ, 0x7610, R31 ;  /* 0x00007610ff1f7816 */ /* 0x010fc4000000001f */
[----:B---3--:R-:W-:-:S04]  /*7a610*/  @!P1 LOP3.LUT R3, R3, R2, RZ, 0x3c, !PT ;  /* 0x0000000203039212 */ /* 0x008fc800078e3cff */
        /* <DEDUP_REMOVED lines=12> */
[----:B------:R-:W-:-:S03]  /*7a6e0*/  PRMT R26, RZ, 0x7610, R26 ;  /* 0x00007610ff1a7816 */ /* 0x000fc6000000001a */
[----:B--2---:R0:W-:Y:S04]  /*7a6f0*/  STL [R1+0xa0], R0 ;  /* 0x0000a00001007387 */ /* 0x0041e80000100800 */
[----:B0-----:R-:W2:Y:S04]  /*7a700*/  LDL.LU R0, [R1+0x57a4] ;  /* 0x0057a40001007983 */ /* 0x001ea80000300800 */
[----:B------:R-:W4:Y:S01]  /*7a710*/  LDL R3, [R1+0x46c8] ;  /* 0x0046c80001037983 */ /* 0x000f220000100800 */
[----:B------:R-:W-:Y:S01]  /*7a720*/  @!P1 IMAD.MOV.U32 R2, RZ, RZ, R30 ;  /* 0x000000ffff029224 */ /* 0x000fe200078e001e */
[----:B---3--:R-:W-:-:S02]  /*7a730*/  PRMT R31, RZ, 0x7610, R31 ;  /* 0x00007610ff1f7816 */ /* 0x008fc4000000001f */
[----:B------:R-:W3:Y:S04]  /*7a740*/  LDL R30, [R1+0x4728] ;  /* 0x00472800011e7983 */ /* 0x000ee80000100800 */
[----:B----4-:R0:W4:Y:S04]  /*7a750*/  @!P1 LDG.E.U8 R26, desc[UR40][R2.64] ;  /* 0x00000028021a9981 */ /* 0x010128000c1e1100 */
[----:B------:R-:W0:Y:S04]  /*7a760*/  LDL R2, [R1+0x46bc] ;  /* 0x0046bc0001027983 */ /* 0x000e280000100800 */
[----:B------:R-:W0:Y:S02]  /*7a770*/  LDL R3, [R1+0x4714] ;  /* 0x0047140001037983 */ /* 0x000e240000100800 */
        /* <DEDUP_REMOVED lines=10> */
[----:B------:R-:W-:-:S02]  /*7a820*/  PRMT R0, RZ, 0x7610, R0 ;  /* 0x00007610ff007816 */ /* 0x000fc40000000000 */
[----:B--2---:R-:W-:-:S04]  /*7a830*/  @!P1 LOP3.LUT R3, R3, R2, RZ, 0x3c, !PT ;  /* 0x0000000203039212 */ /* 0x004fc800078e3cff */
[----:B------:R-:W-:-:S04]  /*7a840*/  @!P1 LOP3.LUT R2, R3, R2, RZ, 0x3c, !PT ;  /* 0x0000000203029212 */ /* 0x000fc800078e3cff */
[----:B------:R-:W-:-:S05]  /*7a850*/  @!P1 LOP3.LUT R3, R3, R2, RZ, 0x3c, !PT ;  /* 0x0000000203039212 */ /* 0x000fca00078e3cff */
[----:B------:R-:W2:Y:S04]  /*7a860*/  @!P1 LDG.E.U8 R0, desc[UR40][R2.64] ;  /* 0x0000002802009981 */ /* 0x000ea8000c1e1100 */
        /* <DEDUP_REMOVED lines=25> */
[----:B------:R-:W-:Y:S02]  /*7aa00*/  @!P0 LOP3.LUT R3, R3, R2, RZ, 0x3c, !PT ;  /* 0x0000000203038212 */ /* 0x000fe400078e3cff */
[----:B------:R-:W-:-:S03]  /*7aa10*/  PRMT R0, RZ, 0x7610, R0 ;  /* 0x00007610ff007816 */ /* 0x000fc60000000000 */
[----:B------:R4:W2:Y:S02]  /*7aa20*/  @!P0 LDG.E.U8 R31, desc[UR40][R2.64] ;  /* 0x00000028021f8981 */ /* 0x0008a4000c1e1100 */
[----:B----4-:R-:W-:Y:S02]  /*7aa30*/  @!P1 IMAD.MOV.U32 R2, RZ, RZ, R26 ;  /* 0x000000ffff029224 */ /* 0x010fe400078e001a */
[----:B---3--:R-:W-:-:S05]  /*7aa40*/  @!P1 IMAD.MOV.U32 R3, RZ, RZ, R30 ;  /* 0x000000ffff039224 */ /* 0x008fca00078e001e */
[----:B------:R-:W3:Y:S04]  /*7aa50*/  @!P1 LDG.E.U8 R0, desc[UR40][R2.64] ;  /* 0x0000002802009981 */ /* 0x000ee8000c1e1100 */
[----:B--2---:R0:W-:Y:S04]  /*7aa60*/  STL [R1+0x88], R31 ;  /* 0x0000881f01007387 */ /* 0x0041e80000100800 */
[----:B0-----:R-:W2:Y:S04]  /*7aa70*/  LDL.LU R31, [R1+0x5790] ;  /* 0x00579000011f7983 */ /* 0x001ea80000300800 */
[----:B------:R-:W4:Y:S04]  /*7aa80*/  LDL R30, [R1+0x4768] ;  /* 0x00476800011e7983 */ /* 0x000f280000100800 */
[----:B------:R-:W4:Y:S04]  /*7aa90*/  LDL R26, [R1+0x47a0] ;  /* 0x0047a000011a7983 */ /* 0x000f280000100800 */
[----:B---3--:R0:W-:Y:S04]  /*7aaa0*/  STL [R1+0x84], R0 ;  /* 0x0000840001007387 */ /* 0x0081e80000100800 */
[----:B0-----:R-:W3:Y:S04]  /*7aab0*/  LDL.LU R0, [R1+0x578c] ;  /* 0x00578c0001007983 */ /* 0x001ee80000300800 */
[----:B------:R-:W3:Y:S04]  /*7aac0*/  LDL R2, [R1+0x471c] ;  /* 0x00471c0001027983 */ /* 0x000ee80000100800 */
[----:B------:R-:W3:Y:S01]  /*7aad0*/  LDL R3, [R1+0x4760] ;  /* 0x0047600001037983 */ /* 0x000ee20000100800 */
[----:B--2---:R-:W-:-:S02]  /*7aae0*/  PRMT R31, RZ, 0x7610, R31 ;  /* 0x00007610ff1f7816 */ /* 0x004fc4000000001f */
[----:B---3--:R-:W-:-:S04]  /*7aaf0*/  @!P0 LOP3.LUT R3, R3, R2, RZ, 0x3c, !PT ;  /* 0x0000000203038212 */ /* 0x008fc800078e3cff */
[----:B------:R-:W-:-:S04]  /*7ab00*/  @!P0 LOP3.LUT R2, R3, R2, RZ, 0x3c, !PT ;  /* 0x0000000203028212 */ /* 0x000fc800078e3cff */
[----:B------:R-:W-:-:S05]  /*7ab10*/  @!P0 LOP3.LUT R3, R3, R2, RZ, 0x3c, !PT ;  /* 0x0000000203038212 */ /* 0x000fca00078e3cff */
[----:B------:R-:W2:Y:S04]  /*7ab20*/  @!P0 LDG.E.U8 R31, desc[UR40][R2.64] ;  /* 0x00000028021f8981 */ /* 0x000ea8000c1e1100 */
        /* <DEDUP_REMOVED lines=8> */
[----:B------:R-:W3:Y:S04]  /*7abb0*/  @!P1 LDG.E.U8 R0, desc[UR40][R2.64] ;  /* 0x0000002802009981 */ /* 0x000ee8000c1e1100 */
[----:B---3--:R0:W-:Y:S04]  /*7abc0*/  STL [R1+0x7c], R0 ;  /* 0x00007c0001007387 */ /* 0x0081e80000100800 */
[----:B0-----:R-:W3:Y:S04]  /*7abd0*/  LDL.LU R0, [R1+0x5784] ;  /* 0x0057840001007983 */ /* 0x001ee80000300800 */
[----:B------:R-:W2:Y:S04]  /*7abe0*/  LDL R2, [R1+0x4748] ;  /* 0x0047480001027983 */ /* 0x000ea80000100800 */
[----:B------:R-:W2:Y:S01]  /*7abf0*/  LDL R3, [R1+0x4780] ;  /* 0x0047800001037983 */ /* 0x000ea20000100800 */
[----:B------:R-:W-:-:S02]  /*7ac00*/  PRMT R22, RZ, 0x7610, R22 ;  /* 0x00007610ff167816 */ /* 0x000fc40000000016 */
[----:B--2---:R-:W-:-:S04]  /*7ac10*/  @!P0 LOP3.LUT R3, R3, R2, RZ, 0x3c, !PT ;  /* 0x0000000203038212 */ /* 0x004fc800078e3cff */
[----:B------:R-:W-:-:S04]  /*7ac20*/  @!P0 LOP3.LUT R2, R3, R2, RZ, 0x3c, !PT ;  /* 0x0000000203028212 */ /* 0x000fc800078e3cff */
[----:B------:R-:W-:-:S05]  /*7ac30*/  @!P0 LOP3.LUT R3, R3, R2, RZ, 0x3c, !PT ;  /* 0x0000000203038212 */ /* 0x000fca00078e3cff */
[----:B------:R0:W2:Y:S04]  /*7ac40*/  @!P0 LDG.E.U8 R22, desc[UR40][R2.64] ;  /* 0x0000002802168981 */ /* 0x0000a8000c1e1100 */
[----:B------:R-:W0:Y:S04]  /*7ac50*/  LDL R2, [R1+0x475c] ;  /* 0x00475c0001027983 */ /* 0x000e280000100800 */
[----:B------:R-:W0:Y:S01]  /*7ac60*/  LDL R3, [R1+0x4798] ;  /* 0x0047980001037983 */ /* 0x000e220000100800 */
[----:B------:R-:W-:Y:S02]  /*7ac70*/  PRMT R31, RZ, 0x7610, R31 ;  /* 0x00007610ff1f7816 */ /* 0x000fe4000000001f */
[----:B------:R-:W-:-:S02]  /*7ac80*/  PRMT R45, RZ, 0x7610, R45 ;  /* 0x00007610ff2d7816 */ /* 0x000fc4000000002d */
[----:B0-----:R-:W-:-:S04]  /*7ac90*/  @!P1 LOP3.LUT R3, R3, R2, RZ, 0x3c, !PT ;  /* 0x0000000203039212 */ /* 0x001fc800078e3cff */
[----:B------:R-:W-:-:S04]  /*7aca0*/  @!P1 LOP3.LUT R2, R3, R2, RZ, 0x3c, !PT ;  /* 0x0000000203029212 */ /* 0x000fc800078e3cff */
[----:B------:R-:W-:-:S05]  /*7acb0*/  @!P1 LOP3.LUT R3, R3, R2, RZ, 0x3c, !PT ;  /* 0x0000000203039212 */ /* 0x000fca00078e3cff */
[----:B------:R4:W3:Y:S02]  /*7acc0*/  @!P1 LDG.E.U8 R31, desc[UR40][R2.64] ;  /* 0x00000028021f9981 */ /* 0x0008e4000c1e1100 */
[----:B----4-:R-:W-:Y:S02]  /*7acd0*/  @!P0 IMAD.MOV.U32 R2, RZ, RZ, R26 ;  /* 0x000000ffff028224 */ /* 0x010fe400078e001a */
[----:B------:R-:W-:-:S05]  /*7ace0*/  @!P0 IMAD.MOV.U32 R3, RZ, RZ, R30 ;  /* 0x000000ffff038224 */ /* 0x000fca00078e001e */
[----:B------:R-:W4:Y:S04]  /*7acf0*/  @!P0 LDG.E.U8 R45, desc[UR40][R2.64] ;  /* 0x00000028022d8981 */ /* 0x000f28000c1e1100 */
[----:B--2---:R0:W-:Y:S04]  /*7ad00*/  STL [R1+0x78], R22 ;  /* 0x0000781601007387 */ /* 0x0041e80000100800 */
[----:B0-----:R-:W2:Y:S04]  /*7ad10*/  LDL R22, [R1+0x47d8] ;  /* 0x0047d80001167983 */ /* 0x001ea80000100800 */
[----:B---3--:R0:W-:Y:S04]  /*7ad20*/  STL [R1+0x74], R31 ;  /* 0x0000741f01007387 */ /* 0x0081e80000100800 */
[----:B------:R-:W3:Y:S04]  /*7ad30*/  LDL R30, [R1+0x47bc] ;  /* 0x0047bc00011e7983 */ /* 0x000ee80000100800 */
[----:B------:R-:W2:Y:S04]  /*7ad40*/  LDL R26, [R1+0x47f8] ;  /* 0x0047f800011a7983 */ /* 0x000ea80000100800 */
[----:B0-----:R-:W2:Y:S04]  /*7ad50*/  LDL R31, [R1+0x47e0] ;  /* 0x0047e000011f7983 */ /* 0x001ea80000100800 */
[----:B----4-:R0:W-:Y:S04]  /*7ad60*/  STL [R1+0x70], R45 ;  /* 0x0000702d01007387 */ /* 0x0101e80000100800 */
[----:B0-----:R-:W4:Y:S04]  /*7ad70*/  LDL.LU R45, [R1+0x5780] ;  /* 0x00578000012d7983 */ /* 0x001f280000300800 */
        /* <DEDUP_REMOVED lines=11> */
[----:B----4-:R-:W-:-:S02]  /*7ae30*/  PRMT R45, RZ, 0x7610, R45 ;  /* 0x00007610ff2d7816 */ /* 0x010fc4000000002d */
[----:B--2---:R-:W-:-:S04]  /*7ae40*/  @!P0 LOP3.LUT R3, R3, R2, RZ, 0x3c, !PT ;  /* 0x0000000203038212 */ /* 0x004fc800078e3cff */
[----:B------:R-:W-:-:S04]  /*7ae50*/  @!P0 LOP3.LUT R2, R3, R2, RZ, 0x3c, !PT ;  /* 0x0000000203028212 */ /* 0x000fc800078e3cff */
[----:B------:R-:W-:-:S05]  /*7ae60*/  @!P0 LOP3.LUT R3, R3, R2, RZ, 0x3c, !PT ;  /* 0x0000000203038212 */ /* 0x000fca00078e3cff */
[----:B------:R-:W2:Y:S01]  /*7ae70*/  @!P0 LDG.E.U8 R45, desc[UR40][R2.64] ;  /* 0x00000028022d8981 */ /* 0x000ea2000c1e1100 */
[----:B------:R-:W-:-:S03]  /*7ae80*/  PRMT R0, RZ, 0x7610, R0 ;  /* 0x00007610ff007816 */ /* 0x000fc60000000000 */
[----:B--2---:R0:W-:Y:S04]  /*7ae90*/  STL [R1+0x68], R45 ;  /* 0x0000682d01007387 */ /* 0x0041e80000100800 */
[----:B0-----:R-:W2:Y:S04]  /*7aea0*/  LDL.LU R45, [R1+0x5778] ;  /* 0x00577800012d7983 */ /* 0x001ea80000300800 */
[----:B------:R-:W4:Y:S01]  /*7aeb0*/  LDL R3, [R1+0x479c] ;  /* 0x00479c0001037983 */ /* 0x000f220000100800 */
[----:B------:R-:W-:-:S03]  /*7aec0*/  @!P1 IMAD.MOV.U32 R2, RZ, RZ, R22 ;  /* 0x000000ffff029224 */ /* 0x000fc600078e0016 */
[----:B------:R-:W2:Y:S04]  /*7aed0*/  LDL R22, [R1+0x4818] ;  /* 0x0048180001167983 */ /* 0x000ea80000100800 */
[----:B----4-:R-:W4:Y:S01]  /*7aee0*/  @!P1 LDG.E.U8 R0, desc[UR40][R2.64] ;  /* 0x0000002802009981 */ /* 0x010f22000c1e1100 */
[----:B------:R-:W-:-:S03]  /*7aef0*/  PRMT R20, RZ, 0x7610, R20 ;  /* 0x00007610ff147816 */ /* 0x000fc60000000014 */
[----:B----4-:R0:W-:Y:S04]  /*7af00*/  STL [R1+0x64], R0 ;  /* 0x0000640001007387 */ /* 0x0101e80000100800 */
[----:B0-----:R-:W4:Y:S04]  /*7af10*/  LDL.LU R0, [R1+0x5774] ;  /* 0x0057740001007983 */ /* 0x001f280000300800 */
[----:B------:R-:W2:Y:S01]  /*7af20*/  LDL R3, [R1+0x47a8] ;  /* 0x0047a80001037983 */ /* 0x000ea20000100800 */
[----:B------:R-:W-:Y:S01]  /*7af30*/  @!P0 IMAD.MOV.U32 R2, RZ, RZ, R31 ;  /* 0x000000ffff028224 */ /* 0x000fe200078e001f */
[----:B------:R-:W-:-:S04]  /*7af40*/  PRMT R24, RZ, 0x7610, R24 ;  /* 0x00007610ff187816 */ /* 0x000fc80000000018 */
[----:B--2---:R0:W2:Y:S02]  /*7af50*/  @!P0 LDG.E.U8 R20, desc[UR40][R2.64] ;  /* 0x0000002802148981 */ /* 0x0040a4000c1e1100 */
[----:B0-----:R-:W-:Y:S02]  /*7af60*/  @!P1 IMAD.MOV.U32 R2, RZ, RZ, R26 ;  /* 0x000000ffff029224 */ /* 0x001fe400078e001a */
[----:B---3--:R-:W-:-:S05]  /*7af70*/  @!P1 IMAD.MOV.U32 R3, RZ, RZ, R30 ;  /* 0x000000ffff039224 */ /* 0x008fca00078e001e */
[----:B------:R0:W3:Y:S04]  /*7af80*/  @!P1 LDG.E.U8 R24, desc[UR40][R2.64] ;  /* 0x0000002802189981 */ /* 0x0000e8000c1e1100 */
[----:B--2---:R1:W-:Y:S04]  /*7af90*/  STL [R1+0x60], R20 ;  /* 0x0000601401007387 */ /* 0x0043e80000100800 */
[----:B------:R-:W0:Y:S04]  /*7afa0*/  LDL R2, [R1+0x47c8] ;  /* 0x0047c80001027983 */ /* 0x000e280000100800 */
[----:B------:R-:W0:Y:S01]  /*7afb0*/  LDL R3, [R1+0x4800] ;  /* 0x0048000001037983 */ /* 0x000e220000100800 */
[----:B----4-:R-:W-:-:S03]  /*7afc0*/  PRMT R0, RZ, 0x7610, R0 ;  /* 0x00007610ff007816 */ /* 0x010fc60000000000 */
[----:B------:R-:W2:Y:S04]  /*7afd0*/  LDL R31, [R1+0x47fc] ;  /* 0x0047fc00011f7983 */ /* 0x000ea80000100800 */
[----:B------:R-:W4:Y:S04]  /*7afe0*/  LDL R30, [R1+0x4838] ;  /* 0x00483800011e7983 */ /* 0x000f280000100800 */
[----:B------:R-:W2:Y:S04]  /*7aff0*/  LDL R26, [R1+0x4808] ;  /* 0x00480800011a7983 */ /* 0x000ea80000100800 */
[----:B-1----:R-:W2:Y:S01]  /*7b000*/  LDL R20, [R1+0x4820] ;  /* 0x0048200001147983 */ /* 0x002ea20000100800 */
[----:B0-----:R-:W-:-:S04]  /*7b010*/  @!P0 LOP3.LUT R3, R3, R2, RZ, 0x3c, !PT ;  /* 0x0000000203038212 */ /* 0x001fc800078e3cff */
[----:B------:R-:W-:-:S04]  /*7b020*/  @!P0 LOP3.LUT R2, R3, R2, RZ, 0x3c, !PT ;  /* 0x0000000203028212 */ /* 0x000fc800078e3cff */
[----:B------:R-:W-:-:S05]  /*7b030*/  @!P0 LOP3.LUT R3, R3, R2, RZ, 0x3c, !PT ;  /* 0x0000000203038212 */ /* 0x000fca00078e3cff */
[----:B------:R-:W2:Y:S04]  /*7b040*/  @!P0 LDG.E.U8 R0, desc[UR40][R2.64] ;  /* 0x0000002802008981 */ /* 0x000ea8000c1e1100 */
[----:B---3--:R0:W-:Y:S04]  /*7b050*/  STL [R1+0x5c], R24 ;  /* 0x00005c1801007387 */ /* 0x0081e80000100800 */
[----:B0-----:R-:W3:Y:S04]  /*7b060*/  LDL R24, [R1+0x4840] ;  /* 0x0048400001187983 */ /* 0x001ee80000100800 */
[----:B--2---:R0:W-:Y:S04]  /*7b070*/  STL [R1+0x58], R0 ;  /* 0x0000580001007387 */ /* 0x0041e80000100800 */
[----:B0-----:R-:W2:Y:S04]  /*7b080*/  LDL.LU R0, [R1+0x5770] ;  /* 0x0057700001007983 */ /* 0x001ea80000300800 */
[----:B------:R-:W2:Y:S01]  /*7b090*/  LDL R3, [R1+0x47dc] ;  /* 0x0047dc0001037983 */ /* 0x000ea20000100800 */
[----:B------:R-:W-:Y:S01]  /*7b0a0*/  PRMT R5, RZ, 0x7610, R5 ;  /* 0x00007610ff057816 */ /* 0x000fe20000000005 */
[----:B------:R-:W-:Y:S01]  /*7b0b0*/  @!P1 IMAD.MOV.U32 R2, RZ, RZ, R22 ;  /* 0x000000ffff029224 */ /* 0x000fe200078e0016 */
[----:B------:R-:W-:-:S02]  /*7b0c0*/  PRMT R7, RZ, 0x7610, R7 ;  /* 0x00007610ff077816 */ /* 0x000fc40000000007 */
[----:B------:R-:W-:Y:S02]  /*7b0d0*/  PRMT R27, RZ, 0x7610, R27 ;  /* 0x00007610ff1b7816 */ /* 0x000fe4000000001b */
[----:B------:R-:W-:Y:S01]  /*7b0e0*/  PRMT R8, RZ, 0x7610, R8 ;  /* 0x00007610ff087816 */ /* 0x000fe20000000008 */
[----:B------:R-:W3:Y:S04]  /*7b0f0*/  LDL R22, [R1+0x481c] ;  /* 0x00481c0001167983 */ /* 0x000ee80000100800 */
[----:B--2---:R0:W2:Y:S04]  /*7b100*/  @!P1 LDG.E.U8 R5, desc[UR40][R2.64] ;  /* 0x0000002802059981 */ /* 0x0040a8000c1e1100 */
[----:B------:R-:W2:Y:S01]  /*7b110*/  LDL R3, [R1+0x47e8] ;  /* 0x0047e80001037983 */ /* 0x000ea20000100800 */
[----:B0-----:R-:W-:-:S05]  /*7b120*/  @!P0 IMAD.MOV.U32 R2, RZ, RZ, R20 ;  /* 0x000000ffff028224 */ /* 0x001fca00078e0014 */
[----:B--2---:R4:W2:Y:S02]  /*7b130*/  @!P0 LDG.E.U8 R7, desc[UR40][R2.64] ;  /* 0x0000002802078981 */ /* 0x0048a4000c1e1100 */
[----:B----4-:R-:W-:Y:S02]  /*7b140*/  @!P1 IMAD.MOV.U32 R2, RZ, RZ, R30 ;  /* 0x000000ffff029224 */ /* 0x010fe400078e001e */
[----:B------:R-:W-:-:S05]  /*7b150*/  @!P1 IMAD.MOV.U32 R3, RZ, RZ, R31 ;  /* 0x000000ffff039224 */ /* 0x000fca00078e001f */
[----:B------:R3:W4:Y:S02]  /*7b160*/  @!P1 LDG.E.U8 R27, desc[UR40][R2.64] ;  /* 0x00000028021b9981 */ /* 0x000724000c1e1100 */
[----:B---3--:R-:W-:Y:S02]  /*7b170*/  @!P0 IMAD.MOV.U32 R2, RZ, RZ, R24 ;  /* 0x000000ffff028224 */ /* 0x008fe400078e0018 */
[----:B------:R-:W-:-:S05]  /*7b180*/  @!P0 IMAD.MOV.U32 R3, RZ, RZ, R26 ;  /* 0x000000ffff038224 */ /* 0x000fca00078e001a */
[----:B------:R-:W3:Y:S04]  /*7b190*/  @!P0 LDG.E.U8 R8, desc[UR40][R2.64] ;  /* 0x0000002802088981 */ /* 0x000ee8000c1e1100 */
[----:B------:R0:W-:Y:S04]  /*7b1a0*/  STL [R1+0x54], R5 ;  /* 0x0000540501007387 */ /* 0x0001e80000100800 */
[----:B------:R-:W3:Y:S04]  /*7b1b0*/  LDL R20, [R1+0x4828] ;  /* 0x0048280001147983 */ /* 0x000ee80000100800 */
[----:B0-----:R-:W3:Y:S04]  /*7b1c0*/  LDL R5, [R1+0x4858] ;  /* 0x0048580001057983 */ /* 0x001ee80000100800 */
[----:B--2---:R0:W-:Y:S04]  /*7b1d0*/  STL [R1+0x50], R7 ;  /* 0x0000500701007387 */ /* 0x0041e80000100800 */
[----:B0-----:R-:W2:Y:S04]  /*7b1e0*/  LDL R7, [R1+0x4860] ;  /* 0x0048600001077983 */ /* 0x001ea80000100800 */
[----:B----4-:R0:W-:Y:S04]  /*7b1f0*/  STL [R1+0x4c], R27 ;  /* 0x00004c1b01007387 */ /* 0x0101e80000100800 */
[----:B------:R-:W4:Y:S04]  /*7b200*/  LDL R26, [R1+0x4878] ;  /* 0x00487800011a7983 */ /* 0x000f280000100800 */
[----:B------:R-:W4:Y:S04]  /*7b210*/  LDL R24, [R1+0x4848] ;  /* 0x0048480001187983 */ /* 0x000f280000100800 */
[----:B0-----:R-:W4:Y:S04]  /*7b220*/  LDL R27, [R1+0x483c] ;  /* 0x00483c00011b7983 */ /* 0x001f280000100800 */
[----:B---3--:R0:W-:Y:S04]  /*7b230*/  STL [R1+0x48], R8 ;  /* 0x0000480801007387 */ /* 0x0081e80000100800 */
[----:B0-----:R-:W3:Y:S01]  /*7b240*/  LDL R8, [R1+0x4880] ;  /* 0x0048800001087983 */ /* 0x001ee20000100800 */
[----:B------:R-:W-:Y:S01]  /*7b250*/  PRMT R4, RZ, 0x7610, R4 ;  /* 0x00007610ff047816 */ /* 0x000fe20000000004 */
[----:B------:R-:W-:-:S02]  /*7b260*/  @!P1 IMAD.MOV.U32 R2, RZ, RZ, R5 ;  /* 0x000000ffff029224 */ /* 0x000fc400078e0005 */
[----:B------:R-:W-:Y:S01]  /*7b270*/  @!P1 IMAD.MOV.U32 R3, RZ, RZ, R22 ;  /* 0x000000ffff039224 */ /* 0x000fe200078e0016 */
[----:B------:R-:W-:Y:S02]  /*7b280*/  PRMT R6, RZ, 0x7610, R6 ;  /* 0x00007610ff067816 */ /* 0x000fe40000000006 */
[----:B------:R-:W-:Y:S02]  /*7b290*/  PRMT R25, RZ, 0x7610, R25 ;  /* 0x00007610ff197816 */ /* 0x000fe40000000019 */
[----:B------:R-:W-:Y:S01]  /*7b2a0*/  PRMT R9, RZ, 0x7610, R9 ;  /* 0x00007610ff097816 */ /* 0x000fe20000000009 */
[----:B------:R-:W3:Y:S04]  /*7b2b0*/  LDL R5, [R1+0x485c] ;  /* 0x00485c0001057983 */ /* 0x000ee80000100800 */
[----:B------:R0:W3:Y:S02]  /*7b2c0*/  @!P1 LDG.E.U8 R4, desc[UR40][R2.64] ;  /* 0x0000002802049981 */ /* 0x0000e4000c1e1100 */
[----:B0-----:R-:W-:-:S02]  /*7b2d0*/  @!P0 IMAD.MOV.U32 R3, RZ, RZ, R20 ;  /* 0x000000ffff038224 */ /* 0x001fc400078e0014 */
[----:B--2---:R-:W-:-:S05]  /*7b2e0*/  @!P0 IMAD.MOV.U32 R2, RZ, RZ, R7 ;  /* 0x000000ffff028224 */ /* 0x004fca00078e0007 */
[----:B------:R4:W2:Y:S02]  /*7b2f0*/  @!P0 LDG.E.U8 R6, desc[UR40][R2.64] ;  /* 0x0000002802068981 */ /* 0x0008a4000c1e1100 */
[----:B----4-:R-:W-:Y:S02]  /*7b300*/  @!P1 IMAD.MOV.U32 R2, RZ, RZ, R26 ;  /* 0x000000ffff029224 */ /* 0x010fe400078e001a */
[----:B------:R-:W-:-:S05]  /*7b310*/  @!P1 IMAD.MOV.U32 R3, RZ, RZ, R27 ;  /* 0x000000ffff039224 */ /* 0x000fca00078e001b */
[----:B------:R0:W4:Y:S02]  /*7b320*/  @!P1 LDG.E.U8 R25, desc[UR40][R2.64] ;  /* 0x0000002802199981 */ /* 0x000124000c1e1100 */
[----:B0-----:R-:W-:Y:S02]  /*7b330*/  @!P0 IMAD.MOV.U32 R3, RZ, RZ, R24 ;  /* 0x000000ffff038224 */ /* 0x001fe400078e0018 */
[----:B---3--:R-:W-:-:S05]  /*7b340*/  @!P0 IMAD.MOV.U32 R2, RZ, RZ, R8 ;  /* 0x000000ffff028224 */ /* 0x008fca00078e0008 */
[----:B------:R-:W3:Y:S04]  /*7b350*/  @!P0 LDG.E.U8 R9, desc[UR40][R2.64] ;  /* 0x0000002802098981 */ /* 0x000ee8000c1e1100 */
[----:B------:R0:W-:Y:S04]  /*7b360*/  STL [R1+0x44], R4 ;  /* 0x0000440401007387 */ /* 0x0001e80000100800 */
[----:B------:R-:W4:Y:S04]  /*7b370*/  LDL R22, [R1+0x4868] ;  /* 0x0048680001167983 */ /* 0x000f280000100800 */
[----:B------:R-:W4:Y:S04]  /*7b380*/  LDL R20, [R1+0x48a0] ;  /* 0x0048a00001147983 */ /* 0x000f280000100800 */
[----:B------:R-:W4:Y:S04]  /*7b390*/  LDL R7, [R1+0x487c] ;  /* 0x00487c0001077983 */ /* 0x000f280000100800 */
[----:B0-----:R-:W4:Y:S04]  /*7b3a0*/  LDL R4, [R1+0x4898] ;  /* 0x0048980001047983 */ /* 0x001f280000100800 */
[----:B--2---:R0:W-:Y:S04]  /*7b3b0*/  STL [R1+0x40], R6 ;  /* 0x0000400601007387 */ /* 0x0041e80000100800 */
[----:B------:R-:W2:Y:S04]  /*7b3c0*/  LDL R8, [R1+0x48c0] ;  /* 0x0048c00001087983 */ /* 0x000ea80000100800 */
[----:B0-----:R-:W2:Y:S04]  /*7b3d0*/  LDL R6, [R1+0x48b8] ;  /* 0x0048b80001067983 */ /* 0x001ea80000100800 */
[----:B---3--:R0:W-:Y:S04]  /*7b3e0*/  STL [R1+0x38], R9 ;  /* 0x0000380901007387 */ /* 0x0081e80000100800 */
[----:B0-----:R-:W3:Y:S01]  /*7b3f0*/  LDL R9, [R1+0x4888] ;  /* 0x0048880001097983 */ /* 0x001ee20000100800 */
[----:B------:R-:W-:Y:S01]  /*7b400*/  PRMT R23, RZ, 0x7610, R23 ;  /* 0x00007610ff177816 */ /* 0x000fe20000000017 */
[----:B----4-:R-:W-:-:S02]  /*7b410*/  @!P1 IMAD.MOV.U32 R2, RZ, RZ, R4 ;  /* 0x000000ffff029224 */ /* 0x010fc400078e0004 */
[----:B------:R-:W-:Y:S01]  /*7b420*/  @!P1 IMAD.MOV.U32 R3, RZ, RZ, R5 ;  /* 0x000000ffff039224 */ /* 0x000fe200078e0005 */
[----:B------:R-:W-:Y:S02]  /*7b430*/  PRMT R19, RZ, 0x7610, R19 ;  /* 0x00007610ff137816 */ /* 0x000fe40000000013 */
[----:B------:R-:W-:Y:S02]  /*7b440*/  PRMT R15, RZ, 0x7610, R15 ;  /* 0x00007610ff0f7816 */ /* 0x000fe4000000000f */
[----:B------:R-:W-:Y:S01]  /*7b450*/  PRMT R13, RZ, 0x7610, R13 ;  /* 0x00007610ff0d7816 */ /* 0x000fe2000000000d */
[----:B------:R-:W4:Y:S04]  /*7b460*/  LDL R5, [R1+0x489c] ;  /* 0x00489c0001057983 */ /* 0x000f280000100800 */
[----:B------:R0:W4:Y:S04]  /*7b470*/  @!P1 LDG.E.U8 R23, desc[UR40][R2.64] ;  /* 0x0000002802179981 */ /* 0x000128000c1e1100 */
[----:B------:R-:W4:Y:S01]  /*7b480*/  LDL R4, [R1+0x48d8] ;  /* 0x0048d80001047983 */ /* 0x000f220000100800 */
[----:B0-----:R-:W-:-:S02]  /*7b490*/  @!P0 IMAD.MOV.U32 R2, RZ, RZ, R20 ;  /* 0x000000ffff028224 */ /* 0x001fc400078e0014 */
[----:B------:R-:W-:Y:S01]  /*7b4a0*/  @!P0 IMAD.MOV.U32 R3, RZ, RZ, R22 ;  /* 0x000000ffff038224 */ /* 0x000fe200078e0016 */
[----:B------:R-:W4:Y:S04]  /*7b4b0*/  LDL R20, [R1+0x48a8] ;  /* 0x0048a80001147983 */ /* 0x000f280000100800 */
[----:B------:R0:W4:Y:S02]  /*7b4c0*/  @!P0 LDG.E.U8 R19, desc[UR40][R2.64] ;  /* 0x0000002802138981 */ /* 0x000124000c1e1100 */
[----:B0-----:R-:W-:Y:S02]  /*7b4d0*/  @!P1 IMAD.MOV.U32 R3, RZ, RZ, R7 ;  /* 0x000000ffff039224 */ /* 0x001fe400078e0007 */
[----:B--2---:R-:W-:-:S05]  /*7b4e0*/  @!P1 IMAD.MOV.U32 R2, RZ, RZ, R6 ;  /* 0x000000ffff029224 */ /* 0x004fca00078e0006 */
[----:B------:R0:W2:Y:S02]  /*7b4f0*/  @!P1 LDG.E.U8 R15, desc[UR40][R2.64] ;  /* 0x00000028020f9981 */ /* 0x0000a4000c1e1100 */
[----:B0-----:R-:W-:Y:S02]  /*7b500*/  @!P0 IMAD.MOV.U32 R2, RZ, RZ, R8 ;  /* 0x000000ffff028224 */ /* 0x001fe400078e0008 */
[----:B---3--:R-:W-:-:S05]  /*7b510*/  @!P0 IMAD.MOV.U32 R3, RZ, RZ, R9 ;  /* 0x000000ffff038224 */ /* 0x008fca00078e0009 */
[----:B------:R-:W3:Y:S04]  /*7b520*/  @!P0 LDG.E.U8 R13, desc[UR40][R2.64] ;  /* 0x00000028020d8981 */ /* 0x000ee8000c1e1100 */
[----:B----4-:R0:W-:Y:S04]  /*7b530*/  STL [R1+0x30], R19 ;  /* 0x0000301301007387 */ /* 0x0101e80000100800 */
[----:B------:R-:W4:Y:S04]  /*7b540*/  LDL R7, [R1+0x48bc] ;  /* 0x0048bc0001077983 */ /* 0x000f280000100800 */
[----:B------:R-:W4:Y:S04]  /*7b550*/  LDL R6, [R1+0x48f8] ;  /* 0x0048f80001067983 */ /* 0x000f280000100800 */
[----:B------:R-:W4:Y:S04]  /*7b560*/  LDL R9, [R1+0x48c8] ;  /* 0x0048c80001097983 */ /* 0x000f280000100800 */
[----:B------:R-:W4:Y:S04]  /*7b570*/  LDL R8, [R1+0x4900] ;  /* 0x0049000001087983 */ /* 0x000f280000100800 */
[----:B0-----:R-:W4:Y:S04]  /*7b580*/  LDL R19, [R1+0x48e0] ;  /* 0x0048e00001137983 */ /* 0x001f280000100800 */
[----:B--2---:R0:W-:Y:S04]  /*7b590*/  STL [R1+0x2c], R15 ;  /* 0x00002c0f01007387 */ /* 0x0041e80000100800 */
[----:B0-----:R-:W2:Y:S04]  /*7b5a0*/  LDL R15, [R1+0x48dc] ;  /* 0x0048dc00010f7983 */ /* 0x001ea80000100800 */
[----:B------:R-:W-:Y:S04]  /*7b5b0*/  STL [R1+0x3c], R25 ;  /* 0x00003c1901007387 */ /* 0x000fe80000100800 */
        /* <DEDUP_REMOVED lines=9> */
[----:B------:R0:W3:Y:S04]  /*7b650*/  @!P1 LDG.E.U8 R21, desc[UR40][R2.64] ;  /* 0x0000002802159981 */ /* 0x0000e8000c1e1100 */
[----:B------:R-:W3:Y:S01]  /*7b660*/  LDL R4, [R1+0x4920] ;  /* 0x0049200001047983 */ /* 0x000ee20000100800 */
[----:B0-----:R-:W-:-:S02]  /*7b670*/  @!P0 IMAD.MOV.U32 R3, RZ, RZ, R20 ;  /* 0x000000ffff038224 */ /* 0x001fc400078e0014 */
[----:B----4-:R-:W-:-:S05]  /*7b680*/  @!P0 IMAD.MOV.U32 R2, RZ, RZ, R19 ;  /* 0x000000ffff028224 */ /* 0x010fca00078e0013 */
[----:B------:R0:W4:Y:S02]  /*7b690*/  @!P0 LDG.E.U8 R18, desc[UR40][R2.64] ;  /* 0x0000002802128981 */ /* 0x000124000c1e1100 */
[----:B0-----:R-:W-:Y:S02]  /*7b6a0*/  @!P1 IMAD.MOV.U32 R2, RZ, RZ, R6 ;  /* 0x000000ffff029224 */ /* 0x001fe400078e0006 */
[----:B------:R-:W-:Y:S01]  /*7b6b0*/  @!P1 IMAD.MOV.U32 R3, RZ, RZ, R7 ;  /* 0x000000ffff039224 */ /* 0x000fe200078e0007 */
[----:B------:R-:W-:Y:S01]  /*7b6c0*/  PRMT R12, RZ, 0x7610, R12 ;  /* 0x00007610ff0c7816 */ /* 0x000fe2000000000c */
[----:B------:R-:W4:Y:S04]  /*7b6d0*/  LDL R7, [R1+0x48fc] ;  /* 0x0048fc0001077983 */ /* 0x000f280000100800 */
[----:B------:R0:W4:Y:S02]  /*7b6e0*/  @!P1 LDG.E.U8 R17, desc[UR40][R2.64] ;  /* 0x0000002802119981 */ /* 0x000124000c1e1100 */
[----:B0-----:R-:W-:-:S02]  /*7b6f0*/  @!P0 IMAD.MOV.U32 R2, RZ, RZ, R8 ;  /* 0x000000ffff028224 */ /* 0x001fc400078e0008 */
[----:B------:R-:W-:-:S05]  /*7b700*/  @!P0 IMAD.MOV.U32 R3, RZ, RZ, R9 ;  /* 0x000000ffff038224 */ /* 0x000fca00078e0009 */
[----:B------:R2:W4:Y:S04]  /*7b710*/  @!P0 LDG.E.U8 R16, desc[UR40][R2.64] ;  /* 0x0000002802108981 */ /* 0x000528000c1e1100 */
[----:B------:R-:W-:Y:S04]  /*7b720*/  STL [R1+0x34], R23 ;  /* 0x0000341701007387 */ /* 0x000fe80000100800 */
[----:B------:R-:W4:Y:S04]  /*7b730*/  LDL R6, [R1+0x4938] ;  /* 0x0049380001067983 */ /* 0x000f280000100800 */
[----:B------:R-:W4:Y:S04]  /*7b740*/  LDL R9, [R1+0x4908] ;  /* 0x0049080001097983 */ /* 0x000f280000100800 */
[----:B------:R-:W4:Y:S01]  /*7b750*/  LDL R8, [R1+0x4940] ;  /* 0x0049400001087983 */ /* 0x000f220000100800 */
[----:B--2---:R-:W-:-:S02]  /*7b760*/  @!P1 IMAD.MOV.U32 R3, RZ, RZ, R15 ;  /* 0x000000ffff039224 */ /* 0x004fc400078e000f */
[----:B---3--:R-:W-:Y:S02]  /*7b770*/  @!P1 IMAD.MOV.U32 R2, RZ, RZ, R13 ;  /* 0x000000ffff029224 */ /* 0x008fe400078e000d */
[----:B------:R-:W2:Y:S04]  /*7b780*/  LDL R13, [R1+0x4928] ;  /* 0x00492800010d7983 */ /* 0x000ea80000100800 */
[----:B------:R0:W3:Y:S02]  /*7b790*/  @!P1 LDG.E.U8 R12, desc[UR40][R2.64] ;  /* 0x00000028020c9981 */ /* 0x0000e4000c1e1100 */
[----:B0-----:R-:W-:Y:S02]  /*7b7a0*/  @!P0 IMAD.MOV.U32 R2, RZ, RZ, R4 ;  /* 0x000000ffff028224 */ /* 0x001fe400078e0004 */
[----:B------:R-:W-:Y:S01]  /*7b7b0*/  @!P0 IMAD.MOV.U32 R3, RZ, RZ, R5 ;  /* 0x000000ffff038224 */ /* 0x000fe200078e0005 */
[----:B------:R-:W2:Y:S04]  /*7b7c0*/  LDL R4, [R1+0x4958] ;  /* 0x0049580001047983 */ /* 0x000ea80000100800 */
[----:B------:R-:W2:Y:S01]  /*7b7d0*/  LDL R5, [R1+0x491c] ;  /* 0x00491c0001057983 */ /* 0x000ea20000100800 */
[----:B------:R-:W-:-:S02]  /*7b7e0*/  PRMT R11, RZ, 0x7610, R11 ;  /* 0x00007610ff0b7816 */ /* 0x000fc4000000000b */
[----:B------:R-:W-:-:S04]  /*7b7f0*/  PRMT R10, RZ, 0x7610, R10 ;  /* 0x00007610ff0a7816 */ /* 0x000fc8000000000a */
[----:B------:R4:W2:Y:S02]  /*7b800*/  @!P0 LDG.E.U8 R11, desc[UR40][R2.64] ;  /* 0x00000028020b8981 */ /* 0x0008a4000c1e1100 */
[----:B----4-:R-:W-:Y:S02]  /*7b810*/  @!P1 IMAD.MOV.U32 R3, RZ, RZ, R7 ;  /* 0x000000ffff039224 */ /* 0x010fe400078e0007 */
[----:B------:R-:W-:-:S05]  /*7b820*/  @!P1 IMAD.MOV.U32 R2, RZ, RZ, R6 ;  /* 0x000000ffff029224 */ /* 0x000fca00078e0006 */
[----:B------:R0:W4:Y:S04]  /*7b830*/  @!P1 LDG.E.U8 R10, desc[UR40][R2.64] ;  /* 0x00000028020a9981 */ /* 0x000128000c1e1100 */
[----:B---3--:R1:W-:Y:S01]  /*7b840*/  STL [R1+0xc], R12 ;  /* 0x00000c0c01007387 */ /* 0x0083e20000100800 */
[----:B------:R-:W-:Y:S01]  /*7b850*/  PRMT R14, RZ, 0x7610, R14 ;  /* 0x00007610ff0e7816 */ /* 0x000fe2000000000e */
[----:B0-----:R-:W-:Y:S02]  /*7b860*/  @!P0 IMAD.MOV.U32 R2, RZ, RZ, R8 ;  /* 0x000000ffff028224 */ /* 0x001fe400078e0008 */
[----:B------:R-:W-:Y:S01]  /*7b870*/  @!P0 IMAD.MOV.U32 R3, RZ, RZ, R9 ;  /* 0x000000ffff038224 */ /* 0x000fe200078e0009 */
[----:B------:R-:W-:Y:S02]  /*7b880*/  PRMT R61, RZ, 0x7610, R61 ;  /* 0x00007610ff3d7816 */ /* 0x000fe4000000003d */
[----:B------:R-:W-:Y:S01]  /*7b890*/  PRMT R60, RZ, 0x7610, R60 ;  /* 0x00007610ff3c7816 */ /* 0x000fe2000000003c */
[----:B------:R-:W3:Y:S04]  /*7b8a0*/  LDL R7, [R1+0x493c] ;  /* 0x00493c0001077983 */ /* 0x000ee80000100800 */
[----:B------:R2:W3:Y:S04]  /*7b8b0*/  @!P0 LDG.E.U8 R14, desc[UR40][R2.64] ;  /* 0x00000028020e8981 */ /* 0x0004e8000c1e1100 */
[----:B-1----:R-:W3:Y:S04]  /*7b8c0*/  LDL R12, [R1+0x4960] ;  /* 0x00496000010c7983 */ /* 0x002ee80000100800 */
[----:B------:R-:W3:Y:S01]  /*7b8d0*/  LDL R6, [R1+0x4978] ;  /* 0x0049780001067983 */ /* 0x000ee20000100800 */
[----:B--2---:R-:W-:-:S02]  /*7b8e0*/  @!P1 IMAD.MOV.U32 R2, RZ, RZ, R4 ;  /* 0x000000ffff029224 */ /* 0x004fc400078e0004 */
[----:B------:R-:W-:-:S05]  /*7b8f0*/  @!P1 IMAD.MOV.U32 R3, RZ, RZ, R5 ;  /* 0x000000ffff039224 */ /* 0x000fca00078e0005 */
[----:B------:R0:W2:Y:S02]  /*7b900*/  @!P1 LDG.E.U8 R61, desc[UR40][R2.64] ;  /* 0x00000028023d9981 */ /* 0x0000a4000c1e1100 */
[----:B0-----:R-:W-:Y:S02]  /*7b910*/  @!P0 IMAD.MOV.U32 R3, RZ, RZ, R13 ;  /* 0x000000ffff038224 */ /* 0x001fe400078e000d */
[----:B------:R-:W-:Y:S04]  /*7b920*/  STL [R1+0x1c], R21 ;  /* 0x00001c1501007387 */ /* 0x000fe80000100800 */
[----:B------:R0:W-:Y:S04]  /*7b930*/  STL [R1+0x8], R11 ;  /* 0x0000080b01007387 */ /* 0x0001e80000100800 */
[----:B0-----:R-:W2:Y:S04]  /*7b940*/  LDL R11, [R1+0x4948] ;  /* 0x00494800010b7983 */ /* 0x001ea80000100800 */
[----:B----4-:R0:W-:Y:S04]  /*7b950*/  STL [R1+0x4], R10 ;  /* 0x0000040a01007387 */ /* 0x0101e80000100800 */
[----:B------:R-:W-:Y:S04]  /*7b960*/  STL [R1+0x18], R18 ;  /* 0x0000181201007387 */ /* 0x000fe80000100800 */
[----:B------:R-:W4:Y:S04]  /*7b970*/  LDL R9, [R1+0x495c] ;  /* 0x00495c0001097983 */ /* 0x000f280000100800 */
[----:B------:R-:W4:Y:S04]  /*7b980*/  LDL R8, [R1+0x4998] ;  /* 0x0049980001087983 */ /* 0x000f280000100800 */
[----:B0-----:R-:W4:Y:S01]  /*7b990*/  LDL R10, [R1+0x4980] ;  /* 0x00498000010a7983 */ /* 0x001f220000100800 */
[----:B---3--:R-:W-:-:S05]  /*7b9a0*/  @!P0 IMAD.MOV.U32 R2, RZ, RZ, R12 ;  /* 0x000000ffff028224 */ /* 0x008fca00078e000c */
[----:B------:R0:W3:Y:S04]  /*7b9b0*/  @!P0 LDG.E.U8 R60, desc[UR40][R2.64] ;  /* 0x00000028023c8981 */ /* 0x0000e8000c1e1100 */
[----:B------:R-:W-:Y:S04]  /*7b9c0*/  STL [R1+0x14], R17 ;  /* 0x0000141101007387 */ /* 0x000fe80000100800 */
[----:B------:R-:W3:Y:S04]  /*7b9d0*/  LDL R5, [R1+0x4968] ;  /* 0x0049680001057983 */ /* 0x000ee80000100800 */
[----:B------:R-:W3:Y:S04]  /*7b9e0*/  LDL R4, [R1+0x49a0] ;  /* 0x0049a00001047983 */ /* 0x000ee80000100800 */
[----:B--2---:R-:W-:Y:S04]  /*7b9f0*/  STL [R1+0x5750], R61 ;  /* 0x0057503d01007387 */ /* 0x004fe80000100800 */
[----:B------:R-:W-:Y:S04]  /*7ba00*/  STL [R1+0x10], R16 ;  /* 0x0000101001007387 */ /* 0x000fe80000100800 */
[----:B------:R-:W2:Y:S04]  /*7ba10*/  LDL R15, [R1+0x497c] ;  /* 0x00497c00010f7983 */ /* 0x000ea80000100800 */
[----:B------:R1:W-:Y:S01]  /*7ba20*/  STL [R1], R14 ;  /* 0x0000000e01007387 */ /* 0x0003e20000100800 */
[----:B------:R-:W-:Y:S01]  /*7ba30*/  PRMT R59, RZ, 0x7610, R59 ;  /* 0x00007610ff3b7816 */ /* 0x000fe2000000003b */
[----:B0-----:R-:W-:-:S02]  /*7ba40*/  @!P1 IMAD.MOV.U32 R2, RZ, RZ, R6 ;  /* 0x000000ffff029224 */ /* 0x001fc400078e0006 */
[----:B------:R-:W-:-:S05]  /*7ba50*/  @!P1 IMAD.MOV.U32 R3, RZ, RZ, R7 ;  /* 0x000000ffff039224 */ /* 0x000fca00078e0007 */
[----:B------:R0:W2:Y:S04]  /*7ba60*/  @!P1 LDG.E.U8 R59, desc[UR40][R2.64] ;  /* 0x00000028023b9981 */ /* 0x0000a8000c1e1100 */
[----:B-1----:R-:W2:Y:S01]  /*7ba70*/  LDL R14, [R1+0x49b8] ;  /* 0x0049b800010e7983 */ /* 0x002ea20000100800 */
[----:B------:R-:W-:Y:S01]  /*7ba80*/  PRMT R58, RZ, 0x7610, R58 ;  /* 0x00007610ff3a7816 */ /* 0x000fe2000000003a */
[----:B0-----:R-:W-:Y:S02]  /*7ba90*/  @!P0 IMAD.MOV.U32 R3, RZ, RZ, R11 ;  /* 0x000000ffff038224 */ /* 0x001fe400078e000b */
[----:B----4-:R-:W-:-:S05]  /*7baa0*/  @!P0 IMAD.MOV.U32 R2, RZ, RZ, R10 ;  /* 0x000000ffff028224 */ /* 0x010fca00078e000a */
[----:B------:R0:W4:Y:S04]  /*7bab0*/  @!P0 LDG.E.U8 R58, desc[UR40][R2.64] ;  /* 0x00000028023a8981 */ /* 0x000128000c1e1100 */
[----:B---3--:R-:W-:Y:S04]  /*7bac0*/  STL [R1+0x5754], R60 ;  /* 0x0057543c01007387 */ /* 0x008fe80000100800 */
[----:B------:R-:W3:Y:S04]  /*7bad0*/  LDL R7, [R1+0x4988] ;  /* 0x0049880001077983 */ /* 0x000ee80000100800 */
[----:B------:R-:W3:Y:S01]  /*7bae0*/  LDL R6, [R1+0x49c0] ;  /* 0x0049c00001067983 */ /* 0x000ee20000100800 */
[----:B------:R-:W-:Y:S01]  /*7baf0*/  PRMT R57, RZ, 0x7610, R57 ;  /* 0x00007610ff397816 */ /* 0x000fe20000000039 */
[----:B0-----:R-:W-:-:S02]  /*7bb00*/  @!P1 IMAD.MOV.U32 R2, RZ, RZ, R8 ;  /* 0x000000ffff029224 */ /* 0x001fc400078e0008 */
[----:B------:R-:W-:-:S05]  /*7bb10*/  @!P1 IMAD.MOV.U32 R3, RZ, RZ, R9 ;  /* 0x000000ffff039224 */ /* 0x000fca00078e0009 */
[----:B------:R0:W3:Y:S01]  /*7bb20*/  @!P1 LDG.E.U8 R57, desc[UR40][R2.64] ;  /* 0x0000002802399981 */ /* 0x0000e2000c1e1100 */
[----:B------:R-:W-:Y:S02]  /*7bb30*/  PRMT R53, RZ, 0x7610, R53 ;  /* 0x00007610ff357816 */ /* 0x000fe40000000035 */
[----:B------:R-:W-:Y:S01]  /*7bb40*/  PRMT R51, RZ, 0x7610, R51 ;  /* 0x00007610ff337816 */ /* 0x000fe20000000033 */
[----:B0-----:R-:W-:Y:S02]  /*7bb50*/  @!P0 IMAD.MOV.U32 R2, RZ, RZ, R4 ;  /* 0x000000ffff028224 */ /* 0x001fe400078e0004 */
[----:B------:R-:W-:-:S05]  /*7bb60*/  @!P0 IMAD.MOV.U32 R3, RZ, RZ, R5 ;  /* 0x000000ffff038224 */ /* 0x000fca00078e0005 */
[----:B------:R2:W3:Y:S01]  /*7bb70*/  @!P0 LDG.E.U8 R53, desc[UR40][R2.64] ;  /* 0x0000002802358981 */ /* 0x0004e2000c1e1100 */
[----:B------:R-:W-:Y:S01]  /*7bb80*/  PRMT R49, RZ, 0x7610, R49 ;  /* 0x00007610ff317816 */ /* 0x000fe20000000031 */
[----:B--2---:R-:W-:Y:S02]  /*7bb90*/  @!P1 IMAD.MOV.U32 R2, RZ, RZ, R14 ;  /* 0x000000ffff029224 */ /* 0x004fe400078e000e */
[----:B------:R-:W-:-:S05]  /*7bba0*/  @!P1 IMAD.MOV.U32 R3, RZ, RZ, R15 ;  /* 0x000000ffff039224 */ /* 0x000fca00078e000f */
[----:B------:R3:W2:Y:S04]  /*7bbb0*/  @!P1 LDG.E.U8 R51, desc[UR40][R2.64] ;  /* 0x0000002802339981 */ /* 0x0006a8000c1e1100 */
[----:B------:R-:W-:Y:S04]  /*7bbc0*/  STL [R1+0x5758], R59 ;  /* 0x0057583b01007387 */ /* 0x000fe80000100800 */
[----:B------:R-:W2:Y:S04]  /*7bbd0*/  LDL R13, [R1+0x499c] ;  /* 0x00499c00010d7983 */ /* 0x000ea80000100800 */
[----:B------:R-:W2:Y:S04]  /*7bbe0*/  LDL R12, [R1+0x49d8] ;  /* 0x0049d800010c7983 */ /* 0x000ea80000100800 */
[----:B----4-:R-:W-:Y:S04]  /*7bbf0*/  STL [R1+0x575c], R58 ;  /* 0x00575c3a01007387 */ /* 0x010fe80000100800 */
[----:B------:R-:W4:Y:S04]  /*7bc00*/  LDL R9, [R1+0x49a8] ;  /* 0x0049a80001097983 */ /* 0x000f280000100800 */
[----:B------:R-:W4:Y:S04]  /*7bc10*/  LDL R8, [R1+0x49e0] ;  /* 0x0049e00001087983 */ /* 0x000f280000100800 */
[----:B------:R-:W4:Y:S01]  /*7bc20*/  LDL R10, [R1+0x49f8] ;  /* 0x0049f800010a7983 */ /* 0x000f220000100800 */
[----:B---3--:R-:W-:-:S02]  /*7bc30*/  @!P0 IMAD.MOV.U32 R3, RZ, RZ, R7 ;  /* 0x000000ffff038224 */ /* 0x008fc400078e0007 */
[----:B------:R-:W-:-:S05]  /*7bc40*/  @!P0 IMAD.MOV.U32 R2, RZ, RZ, R6 ;  /* 0x000000ffff028224 */ /* 0x000fca00078e0006 */
[----:B------:R0:W3:Y:S04]  /*7bc50*/  @!P0 LDG.E.U8 R49, desc[UR40][R2.64] ;  /* 0x0000002802318981 */ /* 0x0000e8000c1e1100 */
[----:B------:R-:W-:Y:S04]  /*7bc60*/  STL [R1+0x5760], R57 ;  /* 0x0057603901007387 */ /* 0x000fe80000100800 */
[----:B------:R-:W3:Y:S04]  /*7bc70*/  LDL R11, [R1+0x49bc] ;  /* 0x0049bc00010b7983 */ /* 0x000ee80000100800 */
[----:B------:R-:W3:Y:S04]  /*7bc80*/  LDL R5, [R1+0x49c8] ;  /* 0x0049c80001057983 */ /* 0x000ee80000100800 */
[----:B------:R-:W3:Y:S04]  /*7bc90*/  LDL R4, [R1+0x4a00] ;  /* 0x004a000001047983 */ /* 0x000ee80000100800 */
[----:B------:R-:W-:Y:S04]  /*7bca0*/  STL [R1+0x5764], R53 ;  /* 0x0057643501007387 */ /* 0x000fe80000100800 */
[----:B------:R-:W3:Y:S04]  /*7bcb0*/  LDL R15, [R1+0x49dc] ;  /* 0x0049dc00010f7983 */ /* 0x000ee80000100800 */
[----:B------:R-:W3:Y:S01]  /*7bcc0*/  LDL R14, [R1+0x4a18] ;  /* 0x004a1800010e7983 */ /* 0x000ee20000100800 */
[----:B------:R-:W-:-:S03]  /*7bcd0*/  PRMT R47, RZ, 0x7610, R47 ;  /* 0x00007610ff2f7816 */ /* 0x000fc6000000002f */
[----:B--2---:R1:W-:Y:S04]  /*7bce0*/  STL [R1+0x5768], R51 ;  /* 0x0057683301007387 */ /* 0x0043e80000100800 */
[----:B------:R-:W2:Y:S04]  /*7bcf0*/  LDL R7, [R1+0x49e8] ;  /* 0x0049e80001077983 */ /* 0x000ea80000100800 */
[----:B------:R-:W2:Y:S01]  /*7bd00*/  LDL R6, [R1+0x4a20] ;  /* 0x004a200001067983 */ /* 0x000ea20000100800 */
[----:B0-----:R-:W-:Y:S02]  /*7bd10*/  @!P1 IMAD.MOV.U32 R2, RZ, RZ, R12 ;  /* 0x000000ffff029224 */ /* 0x001fe400078e000c */
[----:B------:R-:W-:-:S05]  /*7bd20*/  @!P1 IMAD.MOV.U32 R3, RZ, RZ, R13 ;  /* 0x000000ffff039224 */ /* 0x000fca00078e000d */
[----:B------:R4:W2:Y:S02]  /*7bd30*/  @!P1 LDG.E.U8 R47, desc[UR40][R2.64] ;  /* 0x00000028022f9981 */ /* 0x0008a4000c1e1100 */
[----:B----4-:R-:W-:Y:S02]  /*7bd40*/  @!P0 IMAD.MOV.U32 R3, RZ, RZ, R9 ;  /* 0x000000ffff038224 */ /* 0x010fe400078e0009 */
[----:B------:R-:W-:Y:S01]  /*7bd50*/  @!P0 IMAD.MOV.U32 R2, RZ, RZ, R8 ;  /* 0x000000ffff028224 */ /* 0x000fe200078e0008 */
[----:B---3--:R0:W-:Y:S04]  /*7bd60*/  STL [R1+0x576c], R49 ;  /* 0x00576c3101007387 */ /* 0x0081e80000100800 */
[----:B------:R-:W3:Y:S04]  /*7bd70*/  LDL R13, [R1+0x49fc] ;  /* 0x0049fc00010d7983 */ /* 0x000ee80000100800 */
[----:B------:R-:W4:Y:S04]  /*7bd80*/  LDL R12, [R1+0x4a38] ;  /* 0x004a3800010c7983 */ /* 0x000f280000100800 */
[----:B------:R-:W4:Y:S04]  /*7bd90*/  LDL R9, [R1+0x4a08] ;  /* 0x004a080001097983 */ /* 0x000f280000100800 */
[----:B------:R-:W4:Y:S01]  /*7bda0*/  LDL R8, [R1+0x4a40] ;  /* 0x004a400001087983 */ /* 0x000f220000100800 */
[----:B------:R-:W-:-:S02]  /*7bdb0*/  PRMT R45, RZ, 0x7610, R45 ;  /* 0x00007610ff2d7816 */ /* 0x000fc4000000002d */
[----:B------:R-:W-:Y:S02]  /*7bdc0*/  PRMT R43, RZ, 0x7610, R43 ;  /* 0x00007610ff2b7816 */ /* 0x000fe4000000002b */
[----:B------:R-:W-:Y:S02]  /*7bdd0*/  PRMT R41, RZ, 0x7610, R41 ;  /* 0x00007610ff297816 */ /* 0x000fe40000000029 */
[----:B------:R-:W-:Y:S02]  /*7bde0*/  PRMT R39, RZ, 0x7610, R39 ;  /* 0x00007610ff277816 */ /* 0x000fe40000000027 */
[----:B------:R-:W-:Y:S01]  /*7bdf0*/  PRMT R37, RZ, 0x7610, R37 ;  /* 0x00007610ff257816 */ /* 0x000fe20000000025 */
[----:B------:R-:W4:Y:S04]  /*7be00*/  LDL R17, [R1+0x4a3c] ;  /* 0x004a3c0001117983 */ /* 0x000f280000100800 */
[----:B------:R0:W4:Y:S04]  /*7be10*/  @!P0 LDG.E.U8 R45, desc[UR40][R2.64] ;  /* 0x00000028022d8981 */ /* 0x000128000c1e1100 */
[----:B------:R-:W4:Y:S01]  /*7be20*/  LDL R16, [R1+0x4a78] ;  /* 0x004a780001107983 */ /* 0x000f220000100800 */
[----:B------:R-:W-:-:S02]  /*7be30*/  PRMT R34, RZ, 0x7610, R34 ;  /* 0x00007610ff227816 */ /* 0x000fc40000000022 */
[----:B------:R-:W-:Y:S02]  /*7be40*/  PRMT R33, RZ, 0x7610, R33 ;  /* 0x00007610ff217816 */ /* 0x000fe40000000021 */
[----:B------:R-:W-:Y:S02]  /*7be50*/  PRMT R32, RZ, 0x7610, R32 ;  /* 0x00007610ff207816 */ /* 0x000fe40000000020 */
[----:B------:R-:W-:Y:S01]  /*7be60*/  PRMT R29, RZ, 0x7610, R29 ;  /* 0x00007610ff1d7816 */ /* 0x000fe2000000001d */
[----:B------:R-:W4:Y:S04]  /*7be70*/  LDL R19, [R1+0x4abc] ;  /* 0x004abc0001137983 */ /* 0x000f280000100800 */
[----:B------:R-:W4:Y:S04]  /*7be80*/  LDL R18, [R1+0x4af8] ;  /* 0x004af80001127983 */ /* 0x000f280000100800 */
[----:B------:R-:W4:Y:S04]  /*7be90*/  LDL R23, [R1+0x4adc] ;  /* 0x004adc0001177983 */ /* 0x000f280000100800 */
[----:B------:R-:W4:Y:S01]  /*7bea0*/  LDL R22, [R1+0x4b18] ;  /* 0x004b180001167983 */ /* 0x000f220000100800 */
[----:B0-----:R-:W-:-:S02]  /*7beb0*/  @!P1 IMAD.MOV.U32 R2, RZ, RZ, R10 ;  /* 0x000000ffff029224 */ /* 0x001fc400078e000a */
[----:B------:R-:W-:Y:S01]  /*7bec0*/  @!P1 IMAD.MOV.U32 R3, RZ, RZ, R11 ;  /* 0x000000ffff039224 */ /* 0x000fe200078e000b */
[----:B------:R-:W4:Y:S04]  /*7bed0*/  LDL R10, [R1+0x4a58] ;  /* 0x004a5800010a7983 */ /* 0x000f280000100800 */
[----:B------:R-:W4:Y:S04]  /*7bee0*/  LDL R11, [R1+0x4a1c] ;  /* 0x004a1c00010b7983 */ /* 0x000f280000100800 */
[----:B------:R0:W4:Y:S04]  /*7bef0*/  @!P1 LDG.E.U8 R43, desc[UR40][R2.64] ;  /* 0x00000028022b9981 */ /* 0x000128000c1e1100 */
[----:B------:R-:W4:Y:S04]  /*7bf00*/  LDL R21, [R1+0x4afc] ;  /* 0x004afc0001157983 */ /* 0x000f280000100800 */
[----:B------:R-:W4:Y:S04]  /*7bf10*/  LDL R20, [R1+0x4b38] ;  /* 0x004b380001147983 */ /* 0x000f280000100800 */
[----:B------:R-:W4:Y:S04]  /*7bf20*/  LDL R25, [R1+0x4b1c] ;  /* 0x004b1c0001197983 */ /* 0x000f280000100800 */
[----:B------:R-:W4:Y:S04]  /*7bf30*/  LDL R24, [R1+0x4b58] ;  /* 0x004b580001187983 */ /* 0x000f280000100800 */
[----:B------:R-:W4:Y:S04]  /*7bf40*/  LDL R27, [R1+0x4b5c] ;  /* 0x004b5c00011b7983 */ /* 0x000f280000100800 */
[----:B------:R-:W4:Y:S04]  /*7bf50*/  LDL R26, [R1+0x4b98] ;  /* 0x004b9800011a7983 */ /* 0x000f280000100800 */
[----:B-1----:R-:W4:Y:S04]  /*7bf60*/  LDL R51, [R1+0x4b3c] ;  /* 0x004b3c0001337983 */ /* 0x002f280000100800 */
        /* <DEDUP_REMOVED lines=18> */
[----:B------:R2:W4:Y:S02]  /*7c090*/  @!P1 LDG.E.U8 R39, desc[UR40][R2.64] ;  /* 0x0000002802279981 */ /* 0x000524000c1e1100 */
[----:B--2---:R-:W-:-:S02]  /*7c0a0*/  @!P0 IMAD.MOV.U32 R2, RZ, RZ, R6 ;  /* 0x000000ffff028224 */ /* 0x004fc400078e0006 */
[----:B------:R-:W-:Y:S01]  /*7c0b0*/  @!P0 IMAD.MOV.U32 R3, RZ, RZ, R7 ;  /* 0x000000ffff038224 */ /* 0x000fe200078e0007 */
[----:B------:R-:W2:Y:S04]  /*7c0c0*/  LDL R6, [R1+0x4a80] ;  /* 0x004a800001067983 */ /* 0x000ea80000100800 */
[----:B------:R-:W2:Y:S04]  /*7c0d0*/  LDL R7, [R1+0x4a48] ;  /* 0x004a480001077983 */ /* 0x000ea80000100800 */
[----:B------:R3:W2:Y:S02]  /*7c0e0*/  @!P0 LDG.E.U8 R37, desc[UR40][R2.64] ;  /* 0x0000002802258981 */ /* 0x0006a4000c1e1100 */
[----:B---3--:R-:W-:-:S02]  /*7c0f0*/  @!P1 IMAD.MOV.U32 R3, RZ, RZ, R13 ;  /* 0x000000ffff039224 */ /* 0x008fc400078e000d */
[----:B----4-:R-:W-:Y:S01]  /*7c100*/  @!P1 IMAD.MOV.U32 R2, RZ, RZ, R12 ;  /* 0x000000ffff029224 */ /* 0x010fe200078e000c */
[----:B------:R-:W3:Y:S04]  /*7c110*/  LDL R13, [R1+0x4a5c] ;  /* 0x004a5c00010d7983 */ /* 0x000ee80000100800 */
[----:B------:R-:W4:Y:S04]  /*7c120*/  LDL R12, [R1+0x4a98] ;  /* 0x004a9800010c7983 */ /* 0x000f280000100800 */
[----:B------:R0:W4:Y:S02]  /*7c130*/  @!P1 LDG.E.U8 R34, desc[UR40][R2.64] ;  /* 0x0000002802229981 */ /* 0x000124000c1e1100 */
[----:B0-----:R-:W-:-:S02]  /*7c140*/  @!P0 IMAD.MOV.U32 R2, RZ, RZ, R8 ;  /* 0x000000ffff028224 */ /* 0x001fc400078e0008 */
[----:B------:R-:W-:Y:S01]  /*7c150*/  @!P0 IMAD.MOV.U32 R3, RZ, RZ, R9 ;  /* 0x000000ffff038224 */ /* 0x000fe200078e0009 */
[----:B------:R-:W4:Y:S04]  /*7c160*/  LDL R8, [R1+0x4aa0] ;  /* 0x004aa00001087983 */ /* 0x000f280000100800 */
[----:B------:R-:W4:Y:S04]  /*7c170*/  LDL R9, [R1+0x4a68] ;  /* 0x004a680001097983 */ /* 0x000f280000100800 */
[----:B------:R0:W4:Y:S02]  /*7c180*/  @!P0 LDG.E.U8 R33, desc[UR40][R2.64] ;  /* 0x0000002802218981 */ /* 0x000124000c1e1100 */
[----:B0-----:R-:W-:-:S02]  /*7c190*/  @!P1 IMAD.MOV.U32 R2, RZ, RZ, R10 ;  /* 0x000000ffff029224 */ /* 0x001fc400078e000a */
[----:B------:R-:W-:Y:S01]  /*7c1a0*/  @!P1 IMAD.MOV.U32 R3, RZ, RZ, R11 ;  /* 0x000000ffff039224 */ /* 0x000fe200078e000b */
[----:B------:R-:W4:Y:S04]  /*7c1b0*/  LDL R10, [R1+0x4ac0] ;  /* 0x004ac000010a7983 */ /* 0x000f280000100800 */
[----:B------:R-:W4:Y:S04]  /*7c1c0*/  LDL R11, [R1+0x4a88] ;  /* 0x004a8800010b7983 */ /* 0x000f280000100800 */
[----:B------:R0:W4:Y:S04]  /*7c1d0*/  @!P1 LDG.E.U8 R32, desc[UR40][R2.64] ;  /* 0x0000002802209981 */ /* 0x000128000c1e1100 */
[----:B------:R1:W4:Y:S01]  /*7c1e0*/  @!P0 LDG.E.U8 R29, desc[UR40][R4.64] ;  /* 0x00000028041d8981 */ /* 0x000322000c1e1100 */
[----:B0-----:R-:W-:Y:S01]  /*7c1f0*/  PRMT R3, RZ, 0x7610, R3 ;  /* 0x00007610ff037816 */ /* 0x001fe20000000003 */
[----:B-1----:R-:W-:-:S02]  /*7c200*/  @!P1 IMAD.MOV.U32 R4, RZ, RZ, R16 ;  /* 0x000000ffff049224 */ /* 0x002fc400078e0010 */
[----:B------:R-:W-:Y:S01]  /*7c210*/  @!P1 IMAD.MOV.U32 R5, RZ, RZ, R17 ;  /* 0x000000ffff059224 */ /* 0x000fe200078e0011 */
[----:B------:R-:W4:Y:S04]  /*7c220*/  LDL R16, [R1+0x4ad8] ;  /* 0x004ad80001107983 */ /* 0x000f280000100800 */
[----:B------:R-:W4:Y:S01]  /*7c230*/  LDL R17, [R1+0x4a9c] ;  /* 0x004a9c0001117983 */ /* 0x000f220000100800 */
[----:B------:R-:W-:-:S06]  /*7c240*/  PRMT R2, RZ, 0x7610, R2 ;  /* 0x00007610ff027816 */ /* 0x000fcc0000000002 */
[----:B------:R0:W4:Y:S04]  /*7c250*/  @!P1 LDG.E.U8 R2, desc[UR40][R4.64] ;  /* 0x0000002804029981 */ /* 0x000128000c1e1100 */
[----:B--2---:R3:W2:Y:S01]  /*7c260*/  @!P0 LDG.E.U8 R3, desc[UR40][R6.64] ;  /* 0x0000002806038981 */ /* 0x0046a2000c1e1100 */
[----:B0-----:R-:W-:Y:S01]  /*7c270*/  PRMT R5, RZ, 0x7610, R5 ;  /* 0x00007610ff057816 */ /* 0x001fe20000000005 */
[----:B---3--:R-:W-:Y:S02]  /*7c280*/  @!P1 IMAD.MOV.U32 R7, RZ, RZ, R13 ;  /* 0x000000ffff079224 */ /* 0x008fe400078e000d */
[----:B----4-:R-:W-:Y:S01]  /*7c290*/  @!P1 IMAD.MOV.U32 R6, RZ, RZ, R12 ;  /* 0x000000ffff069224 */ /* 0x010fe200078e000c */
[----:B------:R-:W3:Y:S04]  /*7c2a0*/  LDL R13, [R1+0x4aa8] ;  /* 0x004aa800010d7983 */ /* 0x000ee80000100800 */
[----:B------:R-:W3:Y:S04]  /*7c2b0*/  LDL R12, [R1+0x4ae0] ;  /* 0x004ae000010c7983 */ /* 0x000ee80000100800 */
[----:B------:R0:W4:Y:S02]  /*7c2c0*/  @!P0 LDG.E.U8 R5, desc[UR40][R8.64] ;  /* 0x0000002808058981 */ /* 0x000124000c1e1100 */
[----:B0-----:R-:W-:-:S02]  /*7c2d0*/  @!P1 IMAD.MOV.U32 R8, RZ, RZ, R14 ;  /* 0x000000ffff089224 */ /* 0x001fc400078e000e */
[----:B------:R-:W-:Y:S01]  /*7c2e0*/  @!P1 IMAD.MOV.U32 R9, RZ, RZ, R15 ;  /* 0x000000ffff099224 */ /* 0x000fe200078e000f */
[----:B------:R-:W2:Y:S04]  /*7c2f0*/  LDL R14, [R1+0x4b00] ;  /* 0x004b0000010e7983 */ /* 0x000ea80000100800 */
[----:B------:R-:W2:Y:S01]  /*7c300*/  LDL R15, [R1+0x4ac8] ;  /* 0x004ac800010f7983 */ /* 0x000ea20000100800 */
[----:B------:R-:W-:-:S06]  /*7c310*/  PRMT R4, RZ, 0x7610, R4 ;  /* 0x00007610ff047816 */ /* 0x000fcc0000000004 */
[----:B------:R0:W4:Y:S02]  /*7c320*/  @!P1 LDG.E.U8 R4, desc[UR40][R6.64] ;  /* 0x0000002806049981 */ /* 0x000124000c1e1100 */
[----:B0-----:R-:W-:Y:S02]  /*7c330*/  PRMT R6, RZ, 0x7610, R6 ;  /* 0x00007610ff067816 */ /* 0x001fe40000000006 */
[----:B------:R-:W-:-:S04]  /*7c340*/  PRMT R7, RZ, 0x7610, R7 ;  /* 0x00007610ff077816 */ /* 0x000fc80000000007 */
[----:B------:R0:W4:Y:S04]  /*7c350*/  @!P1 LDG.E.U8 R6, desc[UR40][R8.64] ;  /* 0x0000002808069981 */ /* 0x000128000c1e1100 */
[----:B------:R1:W4:Y:S01]  /*7c360*/  @!P0 LDG.E.U8 R7, desc[UR40][R10.64] ;  /* 0x000000280a078981 */ /* 0x000322000c1e1100 */
[----:B0-----:R-:W-:Y:S01]  /*7c370*/  PRMT R9, RZ, 0x7610, R9 ;  /* 0x00007610ff097816 */ /* 0x001fe20000000009 */
[----:B-1----:R-:W-:Y:S02]  /*7c380*/  @!P1 IMAD.MOV.U32 R10, RZ, RZ, R16 ;  /* 0x000000ffff0a9224 */ /* 0x002fe400078e0010 */
[----:B------:R-:W-:Y:S01]  /*7c390*/  @!P1 IMAD.MOV.U32 R11, RZ, RZ, R17 ;  /* 0x000000ffff0b9224 */ /* 0x000fe200078e0011 */
[----:B------:R-:W4:Y:S04]  /*7c3a0*/  LDL R16, [R1+0x4b20] ;  /* 0x004b200001107983 */ /* 0x000f280000100800 */
[----:B------:R-:W4:Y:S01]  /*7c3b0*/  LDL R17, [R1+0x4ae8] ;  /* 0x004ae80001117983 */ /* 0x000f220000100800 */
[----:B------:R-:W-:-:S06]  /*7c3c0*/  PRMT R8, RZ, 0x7610, R8 ;  /* 0x00007610ff087816 */ /* 0x000fcc0000000008 */
[----:B------:R0:W4:Y:S02]  /*7c3d0*/  @!P1 LDG.E.U8 R8, desc[UR40][R10.64] ;  /* 0x000000280a089981 */ /* 0x000124000c1e1100 */
[----:B0-----:R-:W-:Y:S02]  /*7c3e0*/  PRMT R11, RZ, 0x7610, R11 ;  /* 0x00007610ff0b7816 */ /* 0x001fe4000000000b */
[----:B---3--:R0:W3:Y:S02]  /*7c3f0*/  @!P0 LDG.E.U8 R9, desc[UR40][R12.64] ;  /* 0x000000280c098981 */ /* 0x0080e4000c1e1100 */
[----:B0-----:R-:W-:Y:S02]  /*7c400*/  @!P1 IMAD.MOV.U32 R12, RZ, RZ, R18 ;  /* 0x000000ffff0c9224 */ /* 0x001fe400078e0012 */
[----:B------:R-:W-:Y:S01]  /*7c410*/  @!P1 IMAD.MOV.U32 R13, RZ, RZ, R19 ;  /* 0x000000ffff0d9224 */ /* 0x000fe200078e0013 */
[----:B------:R-:W3:Y:S04]  /*7c420*/  LDL R18, [R1+0x4b40] ;  /* 0x004b400001127983 */ /* 0x000ee80000100800 */
[----:B------:R-:W3:Y:S04]  /*7c430*/  LDL R19, [R1+0x4b08] ;  /* 0x004b080001137983 */ /* 0x000ee80000100800 */
[----:B--2---:R0:W2:Y:S02]  /*7c440*/  @!P0 LDG.E.U8 R11, desc[UR40][R14.64] ;  /* 0x000000280e0b8981 */ /* 0x0040a4000c1e1100 */
[----:B0-----:R-:W-:-:S02]  /*7c450*/  @!P1 IMAD.MOV.U32 R14, RZ, RZ, R22 ;  /* 0x000000ffff0e9224 */ /* 0x001fc400078e0016 */
[----:B------:R-:W-:Y:S01]  /*7c460*/  @!P1 IMAD.MOV.U32 R15, RZ, RZ, R23 ;  /* 0x000000ffff0f9224 */ /* 0x000fe200078e0017 */
[----:B------:R-:W2:Y:S04]  /*7c470*/  LDL R22, [R1+0x4b80] ;  /* 0x004b800001167983 */ /* 0x000ea80000100800 */
[----:B------:R-:W2:Y:S01]  /*7c480*/  LDL R23, [R1+0x4b48] ;  /* 0x004b480001177983 */ /* 0x000ea20000100800 */
[----:B------:R-:W-:-:S06]  /*7c490*/  PRMT R10, RZ, 0x7610, R10 ;  /* 0x00007610ff0a7816 */ /* 0x000fcc000000000a */
[----:B------:R0:W2:Y:S02]  /*7c4a0*/  @!P1 LDG.E.U8 R10, desc[UR40][R12.64] ;  /* 0x000000280c0a9981 */ /* 0x0000a4000c1e1100 */
[----:B0-----:R-:W-:Y:S02]  /*7c4b0*/  PRMT R12, RZ, 0x7610, R12 ;  /* 0x00007610ff0c7816 */ /* 0x001fe4000000000c */
[----:B------:R-:W-:-:S04]  /*7c4c0*/  PRMT R13, RZ, 0x7610, R13 ;  /* 0x00007610ff0d7816 */ /* 0x000fc8000000000d */
[----:B------:R0:W2:Y:S04]  /*7c4d0*/  @!P1 LDG.E.U8 R12, desc[UR40][R14.64] ;  /* 0x000000280e0c9981 */ /* 0x0000a8000c1e1100 */
[----:B----4-:R1:W4:Y:S01]  /*7c4e0*/  @!P0 LDG.E.U8 R13, desc[UR40][R16.64] ;  /* 0x00000028100d8981 */ /* 0x010322000c1e1100 */
[----:B0-----:R-:W-:Y:S02]  /*7c4f0*/  PRMT R14, RZ, 0x7610, R14 ;  /* 0x00007610ff0e7816 */ /* 0x001fe4000000000e */
[----:B------:R-:W-:Y:S01]  /*7c500*/  PRMT R15, RZ, 0x7610, R15 ;  /* 0x00007610ff0f7816 */ /* 0x000fe2000000000f */
[----:B-1----:R-:W-:Y:S02]  /*7c510*/  @!P1 IMAD.MOV.U32 R16, RZ, RZ, R20 ;  /* 0x000000ffff109224 */ /* 0x002fe400078e0014 */
[----:B------:R-:W-:Y:S01]  /*7c520*/  @!P1 IMAD.MOV.U32 R17, RZ, RZ, R21 ;  /* 0x000000ffff119224 */ /* 0x000fe200078e0015 */
[----:B------:R-:W4:Y:S04]  /*7c530*/  LDL R20, [R1+0x4b60] ;  /* 0x004b600001147983 */ /* 0x000f280000100800 */
[----:B------:R-:W4:Y:S04]  /*7c540*/  LDL R21, [R1+0x4b28] ;  /* 0x004b280001157983 */ /* 0x000f280000100800 */
[----:B------:R0:W4:Y:S02]  /*7c550*/  @!P1 LDG.E.U8 R14, desc[UR40][R16.64] ;  /* 0x00000028100e9981 */ /* 0x000124000c1e1100 */
[----:B0-----:R-:W-:-:S02]  /*7c560*/  PRMT R16, RZ, 0x7610, R16 ;  /* 0x00007610ff107816 */ /* 0x001fc40000000010 */
[----:B---3--:R0:W3:Y:S02]  /*7c570*/  @!P0 LDG.E.U8 R15, desc[UR40][R18.64] ;  /* 0x00000028120f8981 */ /* 0x0080e4000c1e1100 */
[----:B0-----:R-:W-:Y:S02]  /*7c580*/  @!P1 IMAD.MOV.U32 R18, RZ, RZ, R24 ;  /* 0x000000ffff129224 */ /* 0x001fe400078e0018 */
[----:B------:R-:W-:Y:S01]  /*7c590*/  @!P1 IMAD.MOV.U32 R19, RZ, RZ, R25 ;  /* 0x000000ffff139224 */ /* 0x000fe200078e0019 */
[----:B------:R-:W3:Y:S04]  /*7c5a0*/  LDL R24, [R1+0x4ba0] ;  /* 0x004ba00001187983 */ /* 0x000ee80000100800 */
[----:B------:R-:W3:Y:S04]  /*7c5b0*/  LDL R25, [R1+0x4b68] ;  /* 0x004b680001197983 */ /* 0x000ee80000100800 */
[----:B------:R0:W3:Y:S02]  /*7c5c0*/  @!P1 LDG.E.U8 R16, desc[UR40][R18.64] ;  /* 0x0000002812109981 */ /* 0x0000e4000c1e1100 */
[----:B0-----:R-:W-:-:S06]  /*7c5d0*/  PRMT R19, RZ, 0x7610, R19 ;  /* 0x00007610ff137816 */ /* 0x001fcc0000000013 */
[----:B--2---:R0:W2:Y:S02]  /*7c5e0*/  @!P0 LDG.E.U8 R19, desc[UR40][R22.64] ;  /* 0x0000002816138981 */ /* 0x0040a4000c1e1100 */
[----:B0-----:R-:W-:Y:S02]  /*7c5f0*/  @!P1 IMAD.MOV.U32 R22, RZ, RZ, R26 ;  /* 0x000000ffff169224 */ /* 0x001fe400078e001a */
[----:B------:R-:W-:Y:S01]  /*7c600*/  @!P1 IMAD.MOV.U32 R23, RZ, RZ, R27 ;  /* 0x000000ffff179224 */ /* 0x000fe200078e001b */
[----:B------:R-:W2:Y:S04]  /*7c610*/  LDL R26, [R1+0x4bc0] ;  /* 0x004bc000011a7983 */ /* 0x000ea80000100800 */
[----:B------:R-:W2:Y:S01]  /*7c620*/  LDL R27, [R1+0x4b88] ;  /* 0x004b8800011b7983 */ /* 0x000ea20000100800 */
[----:B------:R-:W-:-:S02]  /*7c630*/  PRMT R17, RZ, 0x7610, R17 ;  /* 0x00007610ff117816 */ /* 0x000fc40000000011 */
[----:B------:R-:W-:-:S04]  /*7c640*/  PRMT R18, RZ, 0x7610, R18 ;  /* 0x00007610ff127816 */ /* 0x000fc80000000012 */
[----:B----4-:R0:W4:Y:S02]  /*7c650*/  @!P0 LDG.E.U8 R17, desc[UR40][R20.64] ;  /* 0x0000002814118981 */ /* 0x010124000c1e1100 */
[----:B0-----:R-:W-:Y:S02]  /*7c660*/  @!P1 IMAD.MOV.U32 R20, RZ, RZ, R49 ;  /* 0x000000ffff149224 */ /* 0x001fe400078e0031 */
[----:B------:R-:W-:Y:S01]  /*7c670*/  @!P1 IMAD.MOV.U32 R21, RZ, RZ, R51 ;  /* 0x000000ffff159224 */ /* 0x000fe200078e0033 */
[----:B------:R-:W4:Y:S04]  /*7c680*/  LDL R49, [R1+0x4c20] ;  /* 0x004c200001317983 */ /* 0x000f280000100800 */
[----:B------:R-:W4:Y:S04]  /*7c690*/  LDL R51, [R1+0x4be8] ;  /* 0x004be80001337983 */ /* 0x000f280000100800 */
[----:B------:R0:W4:Y:S02]  /*7c6a0*/  @!P1 LDG.E.U8 R18, desc[UR40][R20.64] ;  /* 0x0000002814129981 */ /* 0x000124000c1e1100 */
[----:B0-----:R-:W-:-:S06]  /*7c6b0*/  PRMT R20, RZ, 0x7610, R20 ;  /* 0x00007610ff147816 */ /* 0x001fcc0000000014 */
[----:B------:R0:W4:Y:S02]  /*7c6c0*/  @!P1 LDG.E.U8 R20, desc[UR40][R22.64] ;  /* 0x0000002816149981 */ /* 0x000124000c1e1100 */
[----:B0-----:R-:W-:Y:S02]  /*7c6d0*/  PRMT R23, RZ, 0x7610, R23 ;  /* 0x00007610ff177816 */ /* 0x001fe40000000017 */
[----:B------:R-:W-:-:S06]  /*7c6e0*/  PRMT R21, RZ, 0x7610, R21 ;  /* 0x00007610ff157816 */ /* 0x000fcc0000000015 */
[----:B---3--:R0:W3:Y:S02]  /*7c6f0*/  @!P0 LDG.E.U8 R21, desc[UR40][R24.64] ;  /* 0x0000002818158981 */ /* 0x0080e4000c1e1100 */
[----:B0-----:R-:W-:Y:S02]  /*7c700*/  @!P1 IMAD.MOV.U32 R24, RZ, RZ, R30 ;  /* 0x000000ffff189224 */ /* 0x001fe400078e001e */
[----:B------:R-:W-:Y:S01]  /*7c710*/  @!P1 IMAD.MOV.U32 R25, RZ, RZ, R31 ;  /* 0x000000ffff199224 */ /* 0x000fe200078e001f */
[----:B------:R-:W3:Y:S04]  /*7c720*/  LDL R30, [R1+0x4be0] ;  /* 0x004be000011e7983 */ /* 0x000ee80000100800 */
[----:B------:R-:W3:Y:S04]  /*7c730*/  LDL R31, [R1+0x4ba8] ;  /* 0x004ba800011f7983 */ /* 0x000ee80000100800 */
[----:B--2---:R-:W2:Y:S04]  /*7c740*/  @!P0 LDG.E.U8 R23, desc[UR40][R26.64] ;  /* 0x000000281a178981 */ /* 0x004ea8000c1e1100 */
[----:B------:R-:W2:Y:S04]  /*7c750*/  LDL R26, [R1+0x4b9c] ;  /* 0x004b9c00011a7983 */ /* 0x000ea80000100800 */
[----:B------:R-:W2:Y:S01]  /*7c760*/  LDL R27, [R1+0x4bd8] ;  /* 0x004bd800011b7983 */ /* 0x000ea20000100800 */
[----:B------:R-:W-:-:S06]  /*7c770*/  PRMT R22, RZ, 0x7610, R22 ;  /* 0x00007610ff167816 */ /* 0x000fcc0000000016 */
[----:B------:R0:W4:Y:S02]  /*7c780*/  @!P1 LDG.E.U8 R22, desc[UR40][R24.64] ;  /* 0x0000002818169981 */ /* 0x000124000c1e1100 */
[----:B0-----:R-:W-:Y:S02]  /*7c790*/  PRMT R24, RZ, 0x7610, R24 ;  /* 0x00007610ff187816 */ /* 0x001fe40000000018 */
[----:B------:R-:W-:Y:S02]  /*7c7a0*/  PRMT R25, RZ, 0x7610, R25 ;  /* 0x00007610ff197816 */ /* 0x000fe40000000019 */
[----:B------:R-:W-:Y:S02]  /*7c7b0*/  PRMT R28, RZ, 0x7610, R28 ;  /* 0x00007610ff1c7816 */ /* 0x000fe4000000001c */
[----:B------:R-:W-:Y:S02]  /*7c7c0*/  PRMT R35, RZ, 0x7610, R35 ;  /* 0x00007610ff237816 */ /* 0x000fe40000000023 */
[----:B---3--:R0:W3:Y:S02]  /*7c7d0*/  @!P0 LDG.E.U8 R25, desc[UR40][R30.64] ;  /* 0x000000281e198981 */ /* 0x0080e4000c1e1100 */
[----:B0-----:R-:W-:-:S02]  /*7c7e0*/  @!P1 IMAD.MOV.U32 R30, RZ, RZ, R60 ;  /* 0x000000ffff1e9224 */ /* 0x001fc400078e003c */
[----:B------:R-:W-:Y:S01]  /*7c7f0*/  @!P1 IMAD.MOV.U32 R31, RZ, RZ, R61 ;  /* 0x000000ffff1f9224 */ /* 0x000fe200078e003d */
[----:B------:R-:W-:Y:S02]  /*7c800*/  PRMT R36, RZ, 0x7610, R36 ;  /* 0x00007610ff247816 */ /* 0x000fe40000000024 */
[----:B------:R-:W-:Y:S02]  /*7c810*/  PRMT R38, RZ, 0x7610, R38 ;  /* 0x00007610ff267816 */ /* 0x000fe40000000026 */
[----:B------:R-:W-:Y:S02]  /*7c820*/  PRMT R40, RZ, 0x7610, R40 ;  /* 0x00007610ff287816 */ /* 0x000fe40000000028 */
[----:B------:R-:W-:Y:S02]  /*7c830*/  PRMT R42, RZ, 0x7610, R42 ;  /* 0x00007610ff2a7816 */ /* 0x000fe4000000002a */
[----:B------:R-:W-:Y:S02]  /*7c840*/  PRMT R44, RZ, 0x7610, R44 ;  /* 0x00007610ff2c7816 */ /* 0x000fe4000000002c */
[----:B------:R-:W-:-:S02]  /*7c850*/  PRMT R46, RZ, 0x7610, R46 ;  /* 0x00007610ff2e7816 */ /* 0x000fc4000000002e */
[----:B------:R-:W-:Y:S02]  /*7c860*/  PRMT R48, RZ, 0x7610, R48 ;  /* 0x00007610ff307816 */ /* 0x000fe40000000030 */
[----:B------:R-:W-:Y:S02]  /*7c870*/  PRMT R50, RZ, 0x7610, R50 ;  /* 0x00007610ff327816 */ /* 0x000fe40000000032 */
[----:B------:R-:W-:Y:S02]  /*7c880*/  PRMT R52, RZ, 0x7610, R52 ;  /* 0x00007610ff347816 */ /* 0x000fe40000000034 */
[----:B------:R-:W-:Y:S02]  /*7c890*/  PRMT R54, RZ, 0x7610, R54 ;  /* 0x00007610ff367816 */ /* 0x000fe40000000036 */
[----:B------:R-:W-:Y:S01]  /*7c8a0*/  PRMT R55, RZ, 0x7610, R55 ;  /* 0x00007610ff377816 */ /* 0x000fe20000000037 */
[----:B------:R-:W-:Y:S04]  /*7c8b0*/  LDS.U8 R60, [R0+UR4+0x808] ;  /* 0x00080804003c7984 */ /* 0x000fe80008000000 */
[----:B------:R-:W-:Y:S01]  /*7c8c0*/  LDS.U8 R61, [R0+UR4+0x880] ;  /* 0x00088004003d7984 */ /* 0x000fe20008000000 */
[----:B--2---:R-:W-:-:S04]  /*7c8d0*/  @!P1 LOP3.LUT R27, R27, R26, RZ, 0x3c, !PT ;  /* 0x0000001a1b1b9212 */ /* 0x004fc800078e3cff */
[----:B------:R-:W-:-:S04]  /*7c8e0*/  @!P1 LOP3.LUT R26, R27, R26, RZ, 0x3c, !PT ;  /* 0x0000001a1b1a9212 */ /* 0x000fc800078e3cff */
[----:B------:R-:W-:-:S05]  /*7c8f0*/  @!P1 LOP3.LUT R27, R27, R26, RZ, 0x3c, !PT ;  /* 0x0000001a1b1b9212 */ /* 0x000fca00078e3cff */
[----:B------:R0:W2:Y:S02]  /*7c900*/  @!P1 LDG.E.U8 R24, desc[UR40][R26.64] ;  /* 0x000000281a189981 */ /* 0x0000a4000c1e1100 */
[----:B0-----:R-:W-:Y:S02]  /*7c910*/  PRMT R26, RZ, 0x7610, R26 ;  /* 0x00007610ff1a7816 */ /* 0x001fe4000000001a */
[----:B------:R-:W-:-:S04]  /*7c920*/  PRMT R27, RZ, 0x7610, R27 ;  /* 0x00007610ff1b7816 */ /* 0x000fc8000000001b */
[----:B------:R0:W2:Y:S02]  /*7c930*/  @!P1 LDG.E.U8 R26, desc[UR40][R30.64] ;  /* 0x000000281e1a9981 */ /* 0x0000a4000c1e1100 */
[----:B0-----:R-:W-:Y:S02]  /*7c940*/  @!P0 IMAD.MOV.U32 R30, RZ, RZ, R58 ;  /* 0x000000ffff1e8224 */ /* 0x001fe400078e003a */
[----:B------:R-:W-:Y:S01]  /*7c950*/  @!P0 IMAD.MOV.U32 R31, RZ, RZ, R59 ;  /* 0x000000ffff1f8224 */ /* 0x000fe200078e003b */
[----:B------:R-:W-:Y:S04]  /*7c960*/  LDS.U8 R58, [R0+UR4+0x800] ;  /* 0x00080004003a7984 */ /* 0x000fe80008000000 */
[----:B------:R-:W0:Y:S04]  /*7c970*/  LDS.U8 R59, [R0+UR4+0x888] ;  /* 0x00088804003b7984 */ /* 0x000e280008000000 */
[----:B------:R1:W2:Y:S02]  /*7c980*/  @!P0 LDG.E.U8 R27, desc[UR40][R30.64] ;  /* 0x000000281e1b8981 */ /* 0x0002a4000c1e1100 */
[----:B-1----:R-:W-:-:S02]  /*7c990*/  @!P1 IMAD.MOV.U32 R30, RZ, RZ, R53 ;  /* 0x000000ffff1e9224 */ /* 0x002fc400078e0035 */
[----:B------:R-:W-:Y:S01]  /*7c9a0*/  @!P1 IMAD.MOV.U32 R31, RZ, RZ, R57 ;  /* 0x000000ffff1f9224 */ /* 0x000fe200078e0039 */
[----:B------:R-:W-:Y:S04]  /*7c9b0*/  LDS.U8 R53, [R0+UR4+0x8] ;  /* 0x0000080400357984 */ /* 0x000fe80008000000 */
[----:B------:R-:W-:Y:S04]  /*7c9c0*/  LDS.U8 R57, [R0+UR4+0x80] ;  /* 0x0000800400397984 */ /* 0x000fe80008000000 */
[----:B------:R4:W2:Y:S02]  /*7c9d0*/  @!P1 LDG.E.U8 R28, desc[UR40][R30.64] ;  /* 0x000000281e1c9981 */ /* 0x0008a4000c1e1100 */
[----:B----4-:R-:W-:-:S02]  /*7c9e0*/  @!P0 IMAD.MOV.U32 R30, RZ, RZ, R49 ;  /* 0x000000ffff1e8224 */ /* 0x010fc400078e0031 */
[----:B------:R-:W-:Y:S01]  /*7c9f0*/  @!P0 IMAD.MOV.U32 R31, RZ, RZ, R51 ;  /* 0x000000ffff1f8224 */ /* 0x000fe200078e0033 */
[----:B------:R-:W-:Y:S04]  /*7ca00*/  LDS.U8 R49, [R0+UR4] ;  /* 0x0000000400317984 */ /* 0x000fe80008000000 */
[----:B------:R-:W1:Y:S04]  /*7ca10*/  LDS.U8 R51, [R0+UR4+0x88] ;  /* 0x0000880400337984 */ /* 0x000e680008000000 */
[----:B------:R4:W2:Y:S04]  /*7ca20*/  @!P0 LDG.E.U8 R35, desc[UR40][R30.64] ;  /* 0x000000281e238981 */ /* 0x0008a8000c1e1100 */
[----:B------:R-:W4:Y:S04]  /*7ca30*/  LDL R30, [R1+0x4bfc] ;  /* 0x004bfc00011e7983 */ /* 0x000f280000100800 */
[----:B------:R-:W4:Y:S02]  /*7ca40*/  LDL R31, [R1+0x4c38] ;  /* 0x004c3800011f7983 */ /* 0x000f240000100800 */
[----:B----4-:R-:W-:-:S04]  /*7ca50*/  @!P1 LOP3.LUT R31, R31, R30, RZ, 0x3c, !PT ;  /* 0x0000001e1f1f9212 */ /* 0x010fc800078e3cff */
[----:B------:R-:W-:-:S04]  /*7ca60*/  @!P1 LOP3.LUT R30, R31, R30, RZ, 0x3c, !PT ;  /* 0x0000001e1f1e9212 */ /* 0x000fc800078e3cff */
[----:B------:R-:W-:-:S05]  /*7ca70*/  @!P1 LOP3.LUT R31, R31, R30, RZ, 0x3c, !PT ;  /* 0x0000001e1f1f9212 */ /* 0x000fca00078e3cff */
        /* <DEDUP_REMOVED lines=62> */
[----:B------:R-:W4:Y:S01]  /*7ce60*/  LDL R31, [R1+0x4c80] ;  /* 0x004c8000011f7983 */ /* 0x000f220000100800 */
[----:B------:R-:W-:Y:S01]  /*7ce70*/  PRMT R56, RZ, 0x7610, R56 ;  /* 0x00007610ff387816 */ /* 0x000fe20000000038 */
[----:B0-----:R-:W-:-:S02]  /*7ce80*/  IMAD R59, R59, 0x100, R58 ;  /* 0x000001003b3b7824 */ /* 0x001fc400078e023a */
[----:B------:R-:W-:Y:S01]  /*7ce90*/  IMAD R61, R61, 0x100, R60 ;  /* 0x000001003d3d7824 */ /* 0x000fe200078e023c */
[----:B----4-:R-:W-:-:S04]  /*7cea0*/  @!P3 LOP3.LUT R31, R31, R30, RZ, 0x3c, !PT ;  /* 0x0000001e1f1fb212 */ /* 0x010fc800078e3cff */
[----:B------:R-:W-:-:S04]  /*7ceb0*/  @!P3 LOP3.LUT R30, R31, R30, RZ, 0x3c, !PT ;  /* 0x0000001e1f1eb212 */ /* 0x000fc800078e3cff */
[----:B------:R-:W-:-:S05]  /*7cec0*/  @!P3 LOP3.LUT R31, R31, R30, RZ, 0x3c, !PT ;  /* 0x0000001e1f1fb212 */ /* 0x000fca00078e3cff */
[----:B------:R1:W4:Y:S02]  /*7ced0*/  @!P3 LDG.E.U8 R56, desc[UR40][R30.64] ;  /* 0x000000281e38b981 */ /* 0x000324000c1e1100 */
[----:B-1----:R-:W-:Y:S02]  /*7cee0*/  IMAD R30, R51, 0x100, R49 ;  /* 0x00000100331e7824 */ /* 0x002fe400078e0231 */
[----:B------:R-:W-:Y:S01]  /*7cef0*/  IMAD R31, R57, 0x100, R53 ;  /* 0x00000100391f7824 */ /* 0x000fe200078e0235 */
[----:B------:R-:W3:Y:S04]  /*7cf00*/  LDL.LU R49, [R1+0x576c] ;  /* 0x00576c0001317983 */ /* 0x000ee80000300800 */
[----:B------:R-:W3:Y:S04]  /*7cf10*/  LDL.LU R51, [R1+0x5768] ;  /* 0x0057680001337983 */ /* 0x000ee80000300800 */
[----:B------:R-:W3:Y:S04]  /*7cf20*/  LDL.LU R53, [R1+0x5764] ;  /* 0x0057640001357983 */ /* 0x000ee80000300800 */
[----:B------:R-:W3:Y:S04]  /*7cf30*/  LDL.LU R57, [R1+0x5760] ;  /* 0x0057600001397983 */ /* 0x000ee80000300800 */
[----:B------:R-:W3:Y:S04]  /*7cf40*/  LDL.LU R58, [R1+0x575c] ;  /* 0x00575c00013a7983 */ /* 0x000ee80000300800 */
[----:B------:R0:W-:Y:S04]  /*7cf50*/  STL [R1+0x484], R59 ;  /* 0x0004843b01007387 */ /* 0x0001e80000100800 */
[----:B0-----:R-:W3:Y:S04]  /*7cf60*/  LDL.LU R59, [R1+0x5758] ;  /* 0x00575800013b7983 */ /* 0x001ee80000300800 */
[----:B------:R-:W3:Y:S04]  /*7cf70*/  LDL.LU R60, [R1+0x5754] ;  /* 0x00575400013c7983 */ /* 0x000ee80000300800 */
[----:B------:R0:W-:Y:S04]  /*7cf80*/  STL [R1+0x48c], R61 ;  /* 0x00048c3d01007387 */ /* 0x0001e80000100800 */
[----:B0-----:R-:W3:Y:S04]  /*7cf90*/  LDL.LU R61, [R1+0x5750] ;  /* 0x00575000013d7983 */ /* 0x001ee80000300800 */
[----:B------:R-:W-:Y:S04]  /*7cfa0*/  STL [R1+0x57d8], R41 ;  /* 0x0057d82901007387 */ /* 0x000fe80000100800 */
[----:B------:R-:W-:Y:S04]  /*7cfb0*/  STL [R1+0x57d4], R39 ;  /* 0x0057d42701007387 */ /* 0x000fe80000100800 */
[----:B------:R-:W-:Y:S04]  /*7cfc0*/  STL [R1+0x57d0], R33 ;  /* 0x0057d02101007387 */ /* 0x000fe80000100800 */
[----:B------:R-:W-:Y:S04]  /*7cfd0*/  STL [R1+0x57cc], R32 ;  /* 0x0057cc2001007387 */ /* 0x000fe80000100800 */
[----:B------:R-:W-:Y:S04]  /*7cfe0*/  STL [R1+0x57c8], R3 ;  /* 0x0057c80301007387 */ /* 0x000fe80000100800 */
[----:B------:R-:W-:Y:S04]  /*7cff0*/  STL [R1+0x57c4], R4 ;  /* 0x0057c40401007387 */ /* 0x000fe80000100800 */
[----:B------:R-:W-:Y:S04]  /*7d000*/  STL [R1+0x57c0], R7 ;  /* 0x0057c00701007387 */ /* 0x000fe80000100800 */
[----:B------:R-:W0:Y:S04]  /*7d010*/  LDS.U8 R3, [R0+UR4+0x110] ;  /* 0x0001100400037984 */ /* 0x000e280008000000 */
[----:B------:R-:W1:Y:S04]  /*7d020*/  LDS.U8 R7, [R0+UR4+0x198] ;  /* 0x0001980400077984 */ /* 0x000e680008000000 */
        /* <DEDUP_REMOVED lines=17> */
[----:B----4-:R-:W-:Y:S04]  /*7d140*/  STL [R1+0x5778], R56 ;  /* 0x0057783801007387 */ /* 0x010fe80000100800 */
[----:B------:R-:W-:Y:S04]  /*7d150*/  STL [R1+0x5774], R30 ;  /* 0x0057741e01007387 */ /* 0x000fe80000100800 */
[----:B------:R-:W-:Y:S04]  /*7d160*/  STL [R1+0x5770], R31 ;  /* 0x0057701f01007387 */ /* 0x000fe80000100800 */
[----:B------:R-:W2:Y:S04]  /*7d170*/  LDS.U8 R4, [R0+UR4+0x118] ;  /* 0x0001180400047984 */ /* 0x000ea80008000000 */
[----:B0-----:R-:W-:Y:S04]  /*7d180*/  STL [R1+0x2060], R3 ;  /* 0x0020600301007387 */ /* 0x001fe80000100800 */
[----:B------:R-:W0:Y:S04]  /*7d190*/  LDS.U8 R3, [R0+UR4+0x190] ;  /* 0x0001900400037984 */ /* 0x000e280008000000 */
[----:B-1----:R-:W-:Y:S04]  /*7d1a0*/  STL [R1+0x205c], R7 ;  /* 0x00205c0701007387 */ /* 0x002fe80000100800 */
[----:B------:R-:W1:Y:S04]  /*7d1b0*/  LDS.U8 R7, [R0+UR4+0x910] ;  /* 0x0009100400077984 */ /* 0x000e680008000000 */
[----:B------:R-:W-:Y:S04]  /*7d1c0*/  LDS.U8 R8, [R0+UR4+0x3908] ;  /* 0x0039080400087984 */ /* 0x000fe80008000000 */
[----:B--2---:R-:W-:Y:S04]  /*7d1d0*/  STL [R1+0x2068], R4 ;  /* 0x0020680401007387 */ /* 0x004fe80000100800 */
[----:B------:R-:W2:Y:S04]  /*7d1e0*/  LDS.U8 R4, [R0+UR4+0x998] ;  /* 0x0009980400047984 */ /* 0x000ea80008000000 */
[----:B0-----:R-:W-:Y:S04]  /*7d1f0*/  STL [R1+0x2064], R3 ;  /* 0x0020640301007387 */ /* 0x001fe80000100800 */
[----:B------:R-:W0:Y:S04]  /*7d200*/  LDS.U8 R3, [R0+UR4+0x918] ;  /* 0x0009180400037984 */ /* 0x000e280008000000 */
[----:B-1----:R-:W-:Y:S04]  /*7d210*/  STL [R1+0x2070], R7 ;  /* 0x0020700701007387 */ /* 0x002fe80000100800 */
[----:B------:R-:W1:Y:S04]  /*7d220*/  LDS.U8 R7, [R0+UR4+0x990] ;  /* 0x0009900400077984 */ /* 0x000e680008000000 */
        /* <DEDUP_REMOVED lines=218> */
[----:B0-----:R0:W-:Y:S04]  /*7dfd0*/  STL [R1+0x5680], R3 ;  /* 0x0056800301007387 */ /* 0x0011e80000100800 */
[----:B-1----:R-:W-:Y:S01]  /*7dfe0*/  STL [R1+0x567c], R7 ;  /* 0x00567c0701007387 */ /* 0x002fe20000100800 */
[----:B0-----:R-:W-:-:S03]  /*7dff0*/  LOP3.LUT R3, R0, 0x20, RZ, 0x3c, !PT ;  /* 0x0000002000037812 */ /* 0x001fc600078e3cff */
[----:B------:R-:W0:Y:S04]  /*7e000*/  LDS.U8 R7, [R0+UR4+0x3890] ;  /* 0x0038900400077984 */ /* 0x000e280008000000 */
[----:B--2---:R-:W-:Y:S04]  /*7e010*/  STL [R1+0x5588], R4 ;  /* 0x0055880401007387 */ /* 0x004fe80000100800 */
[----:B------:R-:W1:Y:S04]  /*7e020*/  LDS.U8 R4, [R0+UR4+0x3980] ;  /* 0x0039800400047984 */ /* 0x000e680008000000 */
[----:B0-----:R-:W-:Y:S04]  /*7e030*/  STL [R1+0x5584], R7 ;  /* 0x0055840701007387 */ /* 0x001fe80000100800 */
[----:B------:R-:W0:Y:S04]  /*7e040*/  LDS.U8 R7, [R3+UR4] ;  /* 0x0000000403077984 */ /* 0x000e280008000000 */
[----:B------:R-:W-:Y:S04]  /*7e050*/  STL [R1+0x5688], R8 ;  /* 0x0056880801007387 */ /* 0x000fe80000100800 */
[----:B------:R-:W2:Y:S04]  /*7e060*/  LDS.U8 R8, [R3+UR4+0x88] ;  /* 0x0000880403087984 */ /* 0x000ea80008000000 */
[----:B-1----:R-:W-:Y:S04]  /*7e070*/  STL [R1+0x5684], R4 ;  /* 0x0056840401007387 */ /* 0x002fe80000100800 */
[----:B------:R-:W1:Y:S04]  /*7e080*/  LDS.U8 R4, [R3+UR4+0x110] ;  /* 0x0001100403047984 */ /* 0x000e680008000000 */
[----:B0-----:R-:W-:Y:S04]  /*7e090*/  STL [R1+0x1f08], R7 ;  /* 0x001f080701007387 */ /* 0x001fe80000100800 */
[----:B------:R-:W0:Y:S04]  /*7e0a0*/  LDS.U8 R7, [R3+UR4+0x198] ;  /* 0x0001980403077984 */ /* 0x000e280008000000 */
[----:B--2---:R-:W-:Y:S04]  /*7e0b0*/  STL [R1+0x1f04], R8 ;  /* 0x001f040801007387 */ /* 0x004fe80000100800 */
        /* <DEDUP_REMOVED lines=241> */
[----:B-1----:R1:W-:Y:S02]  /*7efd0*/  STL [R1+0x56c0], R4 ;  /* 0x0056c00401007387 */ /* 0x0023e40000100800 */
[----:B-1----:R-:W-:-:S05]  /*7efe0*/  LOP3.LUT R4, R0, 0x40, RZ, 0x3c, !PT ;  /* 0x0000004000047812 */ /* 0x002fca00078e3cff */
[----:B------:R-:W-:Y:S04]  /*7eff0*/  LDS.U8 R11, [R4+UR4+0x3908] ;  /* 0x00390804040b7984 */ /* 0x000fe80008000000 */
[----:B0-----:R-:W-:Y:S04]  /*7f000*/  STL [R1+0x56bc], R7 ;  /* 0x0056bc0701007387 */ /* 0x001fe80000100800 */
[----:B------:R-:W0:Y:S04]  /*7f010*/  LDS.U8 R7, [R3+UR4+0x3890] ;  /* 0x0038900403077984 */ /* 0x000e280008000000 */
[----:B--2---:R-:W-:Y:S04]  /*7f020*/  STL [R1+0x55c8], R8 ;  /* 0x0055c80801007387 */ /* 0x004fe80000100800 */
[----:B------:R-:W1:Y:S04]  /*7f030*/  LDS.U8 R8, [R3+UR4+0x3908] ;  /* 0x0039080403087984 */ /* 0x000e680008000000 */
[----:B------:R-:W2:Y:S04]  /*7f040*/  LDS.U8 R3, [R3+UR4+0x3980] ;  /* 0x0039800403037984 */ /* 0x000ea80008000000 */
[----:B0-----:R-:W-:Y:S04]  /*7f050*/  STL [R1+0x55c4], R7 ;  /* 0x0055c40701007387 */ /* 0x001fe80000100800 */
[----:B------:R-:W0:Y:S04]  /*7f060*/  LDS.U8 R7, [R4+UR4] ;  /* 0x0000000404077984 */ /* 0x000e280008000000 */
        /* <DEDUP_REMOVED lines=248> */
[----:B--2---:R2:W-:Y:S02]  /*7fff0*/  STL [R1+0x5700], R3 ;  /* 0x0057000301007387 */ /* 0x0045e40000100800 */
[----:B--2---:R-:W-:-:S02]  /*80000*/  LOP3.LUT R3, R0, 0x60, RZ, 0x3c, !PT ;  /* 0x0000006000037812 */ /* 0x004fc400078e3cff */
[----:B0-----:R-:W-:Y:S04]  /*80010*/  STL [R1+0x56fc], R7 ;  /* 0x0056fc0701007387 */ /* 0x001fe80000100800 */
[----:B------:R-:W0:Y:S04]  /*80020*/  LDS.U8 R7, [R4+UR4+0x3890] ;  /* 0x0038900404077984 */ /* 0x000e280008000000 */
[----:B-1----:R-:W-:Y:S04]  /*80030*/  STL [R1+0x5608], R8 ;  /* 0x0056080801007387 */ /* 0x002fe80000100800 */
[----:B------:R-:W1:Y:S04]  /*80040*/  LDS.U8 R8, [R4+UR4+0x3980] ;  /* 0x0039800404087984 */ /* 0x000e680008000000 */
[----:B------:R-:W-:Y:S04]  /*80050*/  LDS.U8 R4, [R3+UR4+0x88] ;  /* 0x0000880403047984 */ /* 0x000fe80008000000 */
[----:B0-----:R-:W-:Y:S04]  /*80060*/  STL [R1+0x5604], R7 ;  /* 0x0056040701007387 */ /* 0x001fe80000100800 */
[----:B------:R-:W0:Y:S04]  /*80070*/  LDS.U8 R7, [R3+UR4] ;  /* 0x0000000403077984 */ /* 0x000e280008000000 */
[----:B------:R-:W-:Y:S04]  /*80080*/  STL [R1+0x5708], R11 ;  /* 0x0057080b01007387 */ /* 0x000fe80000100800 */
[----:B-1----:R-:W-:Y:S04]  /*80090*/  STL [R1+0x5704], R8 ;  /* 0x0057040801007387 */ /* 0x002fe80000100800 */
[----:B------:R-:W1:Y:S04]  /*800a0*/  LDS.U8 R8, [R3+UR4+0x110] ;  /* 0x0001100403087984 */ /* 0x000e680008000000 */
[----:B0-----:R-:W-:Y:S04]  /*800b0*/  STL [R1+0x2020], R7 ;  /* 0x0020200701007387 */ /* 0x001fe80000100800 */
[----:B------:R-:W0:Y:S04]  /*800c0*/  LDS.U8 R7, [R3+UR4+0x198] ;  /* 0x0001980403077984 */ /* 0x000e280008000000 */
        /* <DEDUP_REMOVED lines=243> */
[----:B------:R-:W4:Y:S04]  /*81000*/  LDL.LU R31, [R1+0x4b0] ;  /* 0x0004b000011f7983 */ /* 0x000f280000300800 */
[----:B0-----:R-:W-:Y:S04]  /*81010*/  STL [R1+0x573c], R7 ;  /* 0x00573c0701007387 */ /* 0x001fe80000100800 */
[----:B------:R-:W3:Y:S04]  /*81020*/  LDL.LU R30, [R1+0x1e64] ;  /* 0x001e6400011e7983 */ /* 0x000ee80000300800 */
[----:B--2---:R-:W-:Y:S04]  /*81030*/  STL [R1+0x5648], R4 ;  /* 0x0056480401007387 */ /* 0x004fe80000100800 */
[----:B------:R-:W0:Y:S04]  /*81040*/  LDS.U8 R4, [R3+UR4+0x3890] ;  /* 0x0038900403047984 */ /* 0x000e280008000000 */
[----:B------:R-:W1:Y:S04]  /*81050*/  LDS.U8 R7, [R3+UR4+0x3908] ;  /* 0x0039080403077984 */ /* 0x000e680008000000 */
[----:B------:R-:W2:Y:S04]  /*81060*/  LDL.LU R56, [R1+0x1d74] ;  /* 0x001d740001387983 */ /* 0x000ea80000300800 */
[----:B------:R-:W2:Y:S04]  /*81070*/  LDL.LU R39, [R1+0x1fb8] ;  /* 0x001fb80001277983 */ /* 0x000ea80000300800 */
[----:B------:R-:W2:Y:S04]  /*81080*/  LDL.LU R54, [R1+0x4a8] ;  /* 0x0004a80001367983 */ /* 0x000ea80000300800 */
[----:B------:R-:W2:Y:S04]  /*81090*/  LDL.LU R52, [R1+0x1e6c] ;  /* 0x001e6c0001347983 */ /* 0x000ea80000300800 */
[----:B------:R-:W1:Y:S04]  /*810a0*/  LDS.U8 R3, [R3+UR4+0x3980] ;  /* 0x0039800403037984 */ /* 0x000e680008000000 */
[----:B0-----:R0:W-:Y:S04]  /*810b0*/  STL [R1+0x5644], R4 ;  /* 0x0056440401007387 */ /* 0x0011e80000100800 */
[----:B------:R-:W2:Y:S04]  /*810c0*/  LDL.LU R42, [R1+0x1d7c] ;  /* 0x001d7c00012a7983 */ /* 0x000ea80000300800 */
[----:B------:R-:W2:Y:S04]  /*810d0*/  LDL.LU R40, [R1+0x1c8c] ;  /* 0x001c8c0001287983 */ /* 0x000ea80000300800 */
[----:B0-----:R-:W2:Y:S04]  /*810e0*/  LDL.LU R4, [R1+0x4a0] ;  /* 0x0004a00001047983 */ /* 0x001ea80000300800 */
[----:B------:R-:W2:Y:S04]  /*810f0*/  LDL.LU R41, [R1+0x1e74] ;  /* 0x001e740001297983 */ /* 0x000ea80000300800 */
[----:B------:R-:W2:Y:S04]  /*81100*/  LDL.LU R38, [R1+0x1d84] ;  /* 0x001d840001267983 */ /* 0x000ea80000300800 */
[----:B------:R-:W2:Y:S04]  /*81110*/  LDL.LU R28, [R1+0x1c94] ;  /* 0x001c9400011c7983 */ /* 0x000ea80000300800 */
[----:B-1----:R0:W-:Y:S04]  /*81120*/  STL [R1+0x5748], R7 ;  /* 0x0057480701007387 */ /* 0x0021e80000100800 */
        /* <DEDUP_REMOVED lines=8> */
[----:B------:R-:W2:Y:S01]  /*811b0*/  LDL.LU R32, [R1+0x480] ;  /* 0x0004800001207983 */ /* 0x000ea20000300800 */
[----:B------:R-:W1:Y:S03]  /*811c0*/  S2R R33, SR_TID.X ;  /* 0x0000000000217919 */ /* 0x000e660000002100 */
[----:B------:R-:W2:Y:S04]  /*811d0*/  LDL.LU R11, [R1+0x1e8c] ;  /* 0x001e8c00010b7983 */ /* 0x000ea80000300800 */
[----:B------:R-:W2:Y:S04]  /*811e0*/  LDL.LU R8, [R1+0x1d9c] ;  /* 0x001d9c0001087983 */ /* 0x000ea80000300800 */
[----:B------:R0:W-:Y:S04]  /*811f0*/  STL [R1+0x5744], R3 ;  /* 0x0057440301007387 */ /* 0x0001e80000100800 */
[----:B0-----:R-:W2:Y:S04]  /*81200*/  LDL.LU R7, [R1+0x1cac] ;  /* 0x001cac0001077983 */ /* 0x001ea80000300800 */
[----:B------:R-:W2:Y:S01]  /*81210*/  LDL.LU R3, [R1+0x478] ;  /* 0x0004780001037983 */ /* 0x000ea20000300800 */
[----:B-1----:R-:W-:Y:S01]  /*81220*/  LOP3.LUT R55, R33, 0x1f, RZ, 0xc0, !PT ;  /* 0x0000001f21377812 */ /* 0x002fe200078ec0ff */
[----:B------:R-:W-:Y:S06]  /*81230*/  BAR.SYNC.DEFER_BLOCKING 0x0 ;  /* 0x0000000000007b1d */ /* 0x000fec0000010000 */
[----:B------:R-:W2:Y:S04]  /*81240*/  LDL.LU R33, [R1+0x1e94] ;  /* 0x001e940001217983 */ /* 0x000ea80000300800 */
[----:B----4-:R-:W-:Y:S04]  /*81250*/  STS.U8 [R55+UR4], R31 ;  /* 0x0000001f37007988 */ /* 0x010fe80008000004 */
[----:B---3--:R-:W-:Y:S04]  /*81260*/  STS.U8 [R55+UR4+0x20], R30 ;  /* 0x0000201e37007988 */ /* 0x008fe80008000004 */
[----:B--2---:R-:W-:Y:S04]  /*81270*/  STS.U8 [R55+UR4+0x40], R56 ;  /* 0x0000403837007988 */ /* 0x004fe80008000004 */
[----:B------:R0:W-:Y:S04]  /*81280*/  STS.U8 [R55+UR4+0x60], R39 ;  /* 0x0000602737007988 */ /* 0x0001e80008000004 */
[----:B------:R-:W-:Y:S04]  /*81290*/  STS.U8 [R55+UR4+0x120], R54 ;  /* 0x0001203637007988 */ /* 0x000fe80008000004 */
[----:B0-----:R-:W2:Y:S04]  /*812a0*/  LDL.LU R39, [R1+0x1da4] ;  /* 0x001da40001277983 */ /* 0x001ea80000300800 */
[----:B------:R-:W-:Y:S04]  /*812b0*/  STS.U8 [R55+UR4+0x100], R52 ;  /* 0x0001003437007988 */ /* 0x000fe80008000004 */
[----:B------:R-:W-:Y:S04]  /*812c0*/  STS.U8 [R55+UR4+0x160], R42 ;  /* 0x0001602a37007988 */ /* 0x000fe80008000004 */
[----:B------:R-:W-:Y:S04]  /*812d0*/  STS.U8 [R55+UR4+0x140], R40 ;  /* 0x0001402837007988 */ /* 0x000fe80008000004 */
[----:B------:R0:W-:Y:S04]  /*812e0*/  STS.U8 [R55+UR4+0x240], R4 ;  /* 0x0002400437007988 */ /* 0x0001e80008000004 */
[----:B------:R1:W-:Y:S04]  /*812f0*/  STS.U8 [R55+UR4+0x260], R41 ;  /* 0x0002602937007988 */ /* 0x0003e80008000004 */
[----:B------:R-:W-:Y:S04]  /*81300*/  STS.U8 [R55+UR4+0x200], R38 ;  /* 0x0002002637007988 */ /* 0x000fe80008000004 */
[----:B0-----:R-:W3:Y:S04]  /*81310*/  LDL.LU R4, [R1+0x1cb4] ;  /* 0x001cb40001047983 */ /* 0x001ee80000300800 */
[----:B-1----:R-:W4:Y:S04]  /*81320*/  LDL.LU R41, [R1+0x470] ;  /* 0x0004700001297983 */ /* 0x002f280000300800 */
        /* <DEDUP_REMOVED lines=10> */
[----:B0-----:R-:W4:Y:S04]  /*813d0*/  LDL.LU R32, [R1+0x1e9c] ;  /* 0x001e9c0001207983 */ /* 0x001f280000300800 */
[----:B------:R-:W-:Y:S04]  /*813e0*/  STS.U8 [R55+UR4+0x500], R11 ;  /* 0x0005000b37007988 */ /* 0x000fe80008000004 */
[----:B------:R-:W-:Y:S04]  /*813f0*/  STS.U8 [R55+UR4+0x560], R8 ;  /* 0x0005600837007988 */ /* 0x000fe80008000004 */
[----:B------:R-:W-:Y:S04]  /*81400*/  STS.U8 [R55+UR4+0x540], R7 ;  /* 0x0005400737007988 */ /* 0x000fe80008000004 */
[----:B------:R0:W-:Y:S04]  /*81410*/  STS.U8 [R55+UR4+0x640], R3 ;  /* 0x0006400337007988 */ /* 0x0001e80008000004 */
[----:B0-----:R-:W4:Y:S04]  /*81420*/  LDL.LU R3, [R1+0x1dac] ;  /* 0x001dac0001037983 */ /* 0x001f280000300800 */
[----:B------:R-:W4:Y:S04]  /*81430*/  LDL.LU R31, [R1+0x1cbc] ;  /* 0x001cbc00011f7983 */ /* 0x000f280000300800 */
[----:B------:R-:W4:Y:S04]  /*81440*/  LDL.LU R30, [R1+0x468] ;  /* 0x00046800011e7983 */ /* 0x000f280000300800 */
[----:B------:R0:W-:Y:S04]  /*81450*/  STS.U8 [R55+UR4+0x660], R33 ;  /* 0x0006602137007988 */ /* 0x0001e80008000004 */
[----:B------:R-:W4:Y:S04]  /*81460*/  LDL.LU R56, [R1+0x1ea4] ;  /* 0x001ea40001387983 */ /* 0x000f280000300800 */
[----:B0-----:R-:W4:Y:S04]  /*81470*/  LDL.LU R33, [R1+0x1db4] ;  /* 0x001db40001217983 */ /* 0x001f280000300800 */
[----:B------:R-:W4:Y:S04]  /*81480*/  LDL.LU R54, [R1+0x1cc4] ;  /* 0x001cc40001367983 */ /* 0x000f280000300800 */
[----:B------:R-:W4:Y:S04]  /*81490*/  LDL.LU R52, [R1+0x460] ;  /* 0x0004600001347983 */ /* 0x000f280000300800 */
[----:B------:R-:W4:Y:S04]  /*814a0*/  LDL.LU R42, [R1+0x1eac] ;  /* 0x001eac00012a7983 */ /* 0x000f280000300800 */
[----:B------:R-:W4:Y:S04]  /*814b0*/  LDL.LU R40, [R1+0x1dbc] ;  /* 0x001dbc0001287983 */ /* 0x000f280000300800 */
[----:B------:R-:W4:Y:S04]  /*814c0*/  LDL.LU R7, [R1+0x1ccc] ;  /* 0x001ccc0001077983 */ /* 0x000f280000300800 */
[----:B--2---:R0:W-:Y:S04]  /*814d0*/  STS.U8 [R55+UR4+0x600], R39 ;  /* 0x0006002737007988 */ /* 0x0041e80008000004 */
        /* <DEDUP_REMOVED lines=9> */
[----:B---3--:R-:W-:Y:S04]  /*81570*/  STS.U8 [R55+UR4+0x620], R4 ;  /* 0x0006200437007988 */ /* 0x008fe80008000004 */
[----:B------:R-:W3:Y:S04]  /*81580*/  LDL.LU R15, [R1+0x1f28] ;  /* 0x001f2800010f7983 */ /* 0x000ee80000300800 */
[----:B----4-:R0:W-:Y:S04]  /*81590*/  STS.U8 [R55+UR4+0x760], R41 ;  /* 0x0007602937007988 */ /* 0x0101e80008000004 */
[----:B------:R-:W4:Y:S04]  /*815a0*/  LDL.LU R12, [R1+0x1dd4] ;  /* 0x001dd400010c7983 */ /* 0x000f280000300800 */
[----:B0-----:R-:W4:Y:S04]  /*815b0*/  LDL.LU R41, [R1+0x1ce4] ;  /* 0x001ce40001297983 */ /* 0x001f280000300800 */
[----:B------:R-:W4:Y:S04]  /*815c0*/  LDL.LU R11, [R1+0x440] ;  /* 0x00044000010b7983 */ /* 0x000f280000300800 */
[----:B------:R-:W4:Y:S04]  /*815d0*/  LDL.LU R8, [R1+0x1f30] ;  /* 0x001f300001087983 */ /* 0x000f280000300800 */
[----:B------:R-:W4:Y:S04]  /*815e0*/  LDL.LU R4, [R1+0x1ddc] ;  /* 0x001ddc0001047983 */ /* 0x000f280000300800 */
[----:B------:R0:W-:Y:S04]  /*815f0*/  STS.U8 [R55+UR4+0x740], R32 ;  /* 0x0007402037007988 */ /* 0x0001e80008000004 */
[----:B0-----:R-:W4:Y:S04]  /*81600*/  LDL.LU R32, [R1+0x1cec] ;  /* 0x001cec0001207983 */ /* 0x001f280000300800 */
[----:B------:R0:W-:Y:S04]  /*81610*/  STS.U8 [R55+UR4+0x720], R3 ;  /* 0x0007200337007988 */ /* 0x0001e80008000004 */
[----:B------:R-:W-:Y:S04]  /*81620*/  STS.U8 [R55+UR4+0x700], R31 ;  /* 0x0007001f37007988 */ /* 0x000fe80008000004 */
[----:B0-----:R-:W4:Y:S04]  /*81630*/  LDL.LU R3, [R1+0x438] ;  /* 0x0004380001037983 */ /* 0x001f280000300800 */
[----:B------:R-:W-:Y:S04]  /*81640*/  STS.U8 [R55+UR4+0x800], R30 ;  /* 0x0008001e37007988 */ /* 0x000fe80008000004 */
[----:B------:R-:W-:Y:S04]  /*81650*/  STS.U8 [R55+UR4+0x820], R56 ;  /* 0x0008203837007988 */ /* 0x000fe80008000004 */
[----:B------:R0:W-:Y:S04]  /*81660*/  STS.U8 [R55+UR4+0x840], R33 ;  /* 0x0008402137007988 */ /* 0x0001e80008000004 */
[----:B------:R-:W-:Y:S04]  /*81670*/  STS.U8 [R55+UR4+0x860], R54 ;  /* 0x0008603637007988 */ /* 0x000fe80008000004 */
[----:B0-----:R-:W4:Y:S04]  /*81680*/  LDL.LU R33, [R1+0x1f38] ;  /* 0x001f380001217983 */ /* 0x001f280000300800 */
[----:B------:R-:W-:Y:S04]  /*81690*/  STS.U8 [R55+UR4+0x920], R52 ;  /* 0x0009203437007988 */ /* 0x000fe80008000004 */
[----:B------:R-:W-:Y:S04]  /*816a0*/  STS.U8 [R55+UR4+0x900], R42 ;  /* 0x0009002a37007988 */ /* 0x000fe80008000004 */
[----:B------:R-:W-:Y:S04]  /*816b0*/  STS.U8 [R55+UR4+0x960], R40 ;  /* 0x0009602837007988 */ /* 0x000fe80008000004 */
[----:B------:R0:W-:Y:S04]  /*816c0*/  STS.U8 [R55+UR4+0x940], R7 ;  /* 0x0009400737007988 */ /* 0x0001e80008000004 */
[----:B0-----:R-:W4:Y:S04]  /*816d0*/  LDL.LU R7, [R1+0x1de4] ;  /* 0x001de40001077983 */ /* 0x001f280000300800 */
[----:B--2---:R0:W-:Y:S04]  /*816e0*/  STS.U8 [R55+UR4+0xa40], R39 ;  /* 0x000a402737007988 */ /* 0x0041e80008000004 */
[----:B------:R-:W-:Y:S04]  /*816f0*/  STS.U8 [R55+UR4+0xa60], R38 ;  /* 0x000a602637007988 */ /* 0x000fe80008000004 */
[----:B------:R-:W-:Y:S04]  /*81700*/  STS.U8 [R55+UR4+0xa00], R28 ;  /* 0x000a001c37007988 */ /* 0x000fe80008000004 */
[----:B0-----:R-:W2:Y:S04]  /*81710*/  LDL.LU R39, [R1+0x1cf4] ;  /* 0x001cf40001277983 */ /* 0x001ea80000300800 */
[----:B------:R-:W-:Y:S04]  /*81720*/  STS.U8 [R55+UR4+0xa20], R27 ;  /* 0x000a201b37007988 */ /* 0x000fe80008000004 */
[----:B------:R-:W-:Y:S04]  /*81730*/  STS.U8 [R55+UR4+0xb60], R24 ;  /* 0x000b601837007988 */ /* 0x000fe80008000004 */
[----:B------:R-:W-:Y:S04]  /*81740*/  STS.U8 [R55+UR4+0xb40], R23 ;  /* 0x000b401737007988 */ /* 0x000fe80008000004 */
[----:B------:R-:W-:Y:S04]  /*81750*/  STS.U8 [R55+UR4+0xb20], R20 ;  /* 0x000b201437007988 */ /* 0x000fe80008000004 */
[----:B------:R-:W-:Y:S04]  /*81760*/  STS.U8 [R55+UR4+0xb00], R19 ;  /* 0x000b001337007988 */ /* 0x000fe80008000004 */
[----:B------:R-:W-:Y:S04]  /*81770*/  STS.U8 [R55+UR4+0xc00], R16 ;  /* 0x000c001037007988 */ /* 0x000fe80008000004 */
[----:B---3--:R-:W-:Y:S04]  /*81780*/  STS.U8 [R55+UR4+0xc20], R15 ;  /* 0x000c200f37007988 */ /* 0x008fe80008000004 */
[----:B----4-:R-:W-:Y:S04]  /*81790*/  STS.U8 [R55+UR4+0xc40], R12 ;  /* 0x000c400c37007988 */ /* 0x010fe80008000004 */
[----:B------:R0:W-:Y:S04]  /*817a0*/  STS.U8 [R55+UR4+0xc60], R41 ;  /* 0x000c602937007988 */ /* 0x0001e80008000004 */
[----:B0-----:R-:W3:Y:S04]  /*817b0*/  LDL.LU R41, [R1+0x430] ;  /* 0x0004300001297983 */ /* 0x001ee80000300800 */
[----:B------:R-:W-:Y:S04]  /*817c0*/  STS.U8 [R55+UR4+0xd20], R11 ;  /* 0x000d200b37007988 */ /* 0x000fe80008000004 */
[----:B------:R-:W-:Y:S04]  /*817d0*/  STS.U8 [R55+UR4+0xd00], R8 ;  /* 0x000d000837007988 */ /* 0x000fe80008000004 */
[----:B------:R-:W-:Y:S04]  /*817e0*/  STS.U8 [R55+UR4+0xd60], R4 ;  /* 0x000d600437007988 */ /* 0x000fe80008000004 */
[----:B------:R0:W-:Y:S04]  /*817f0*/  STS.U8 [R55+UR4+0xd40], R32 ;  /* 0x000d402037007988 */ /* 0x0001e80008000004 */
[----:B0-----:R-:W4:Y:S04]  /*81800*/  LDL.LU R32, [R1+0x1f40] ;  /* 0x001f400001207983 */ /* 0x001f280000300800 */
[----:B------:R-:W4:Y:S04]  /*81810*/  LDL.LU R31, [R1+0x1dec] ;  /* 0x001dec00011f7983 */ /* 0x000f280000300800 */
[----:B------:R-:W4:Y:S04]  /*81820*/  LDL.LU R30, [R1+0x1cfc] ;  /* 0x001cfc00011e7983 */ /* 0x000f280000300800 */
[----:B------:R-:W4:Y:S04]  /*81830*/  LDL.LU R56, [R1+0x428] ;  /* 0x0004280001387983 */ /* 0x000f280000300800 */
[----:B------:R0:W-:Y:S04]  /*81840*/  STS.U8 [R55+UR4+0xe40], R3 ;  /* 0x000e400337007988 */ /* 0x0001e80008000004 */
[----:B0-----:R-:W4:Y:S04]  /*81850*/  LDL.LU R3, [R1+0x1f48] ;  /* 0x001f480001037983 */ /* 0x001f280000300800 */
[----:B------:R-:W4:Y:S04]  /*81860*/  LDL.LU R54, [R1+0x1df4] ;  /* 0x001df40001367983 */ /* 0x000f280000300800 */
[----:B------:R-:W4:Y:S04]  /*81870*/  LDL.LU R52, [R1+0x1d04] ;  /* 0x001d040001347983 */ /* 0x000f280000300800 */
        /* <DEDUP_REMOVED lines=13> */
[----:B------:R-:W-:Y:S04]  /*81950*/  STS.U8 [R55+UR4+0xe00], R7 ;  /* 0x000e000737007988 */ /* 0x000fe80008000004 */
[----:B------:R-:W4:Y:S04]  /*81960*/  LDL.LU R15, [R1+0x408] ;  /* 0x00040800010f7983 */ /* 0x000f280000300800 */
[----:B------:R-:W4:Y:S04]  /*81970*/  LDL.LU R12, [R1+0x1f68] ;  /* 0x001f6800010c7983 */ /* 0x000f280000300800 */
[----:B--2---:R0:W-:Y:S04]  /*81980*/  STS.U8 [R55+UR4+0xe20], R39 ;  /* 0x000e202737007988 */ /* 0x0041e80008000004 */
[----:B0-----:R-:W2:Y:S04]  /*81990*/  LDL.LU R39, [R1+0x1e14] ;  /* 0x001e140001277983 */ /* 0x001ea80000300800 */
[----:B------:R-:W2:Y:S04]  /*819a0*/  LDL.LU R11, [R1+0x1d24] ;  /* 0x001d2400010b7983 */ /* 0x000ea80000300800 */
[----:B------:R-:W2:Y:S04]  /*819b0*/  LDL.LU R8, [R1+0x400] ;  /* 0x0004000001087983 */ /* 0x000ea80000300800 */
[----:B------:R-:W2:Y:S04]  /*819c0*/  LDL.LU R7, [R1+0x1f70] ;  /* 0x001f700001077983 */ /* 0x000ea80000300800 */
[----:B---3--:R0:W-:Y:S04]  /*819d0*/  STS.U8 [R55+UR4+0xf60], R41 ;  /* 0x000f602937007988 */ /* 0x0081e80008000004 */
[----:B0-----:R-:W3:Y:S04]  /*819e0*/  LDL.LU R41, [R1+0x1e1c] ;  /* 0x001e1c0001297983 */ /* 0x001ee80000300800 */
[----:B----4-:R0:W-:Y:S04]  /*819f0*/  STS.U8 [R55+UR4+0xf40], R32 ;  /* 0x000f402037007988 */ /* 0x0101e80008000004 */
[----:B0-----:R-:W4:Y:S04]  /*81a00*/  LDL.LU R32, [R1+0x1d2c] ;  /* 0x001d2c0001207983 */ /* 0x001f280000300800 */
[----:B------:R-:W-:Y:S04]  /*81a10*/  STS.U8 [R55+UR4+0xf20], R31 ;  /* 0x000f201f37007988 */ /* 0x000fe80008000004 */
[----:B------:R-:W-:Y:S04]  /*81a20*/  STS.U8 [R55+UR4+0xf00], R30 ;  /* 0x000f001e37007988 */ /* 0x000fe80008000004 */
[----:B------:R-:W-:Y:S04]  /*81a30*/  STS.U8 [R55+UR4+0x1000], R56 ;  /* 0x0010003837007988 */ /* 0x000fe80008000004 */
[----:B------:R0:W-:Y:S04]  /*81a40*/  STS.U8 [R55+UR4+0x1020], R3 ;  /* 0x0010200337007988 */ /* 0x0001e80008000004 */
[----:B------:R-:W-:Y:S04]  /*81a50*/  STS.U8 [R55+UR4+0x1040], R54 ;  /* 0x0010403637007988 */ /* 0x000fe80008000004 */
[----:B------:R-:W-:Y:S04]  /*81a60*/  STS.U8 [R55+UR4+0x1060], R52 ;  /* 0x0010603437007988 */ /* 0x000fe80008000004 */
[----:B0-----:R-:W4:Y:S04]  /*81a70*/  LDL.LU R3, [R1+0x3f8] ;  /* 0x0003f80001037983 */ /* 0x001f280000300800 */
[----:B------:R-:W-:Y:S04]  /*81a80*/  STS.U8 [R55+UR4+0x1120], R42 ;  /* 0x0011202a37007988 */ /* 0x000fe80008000004 */
[----:B------:R-:W-:Y:S04]  /*81a90*/  STS.U8 [R55+UR4+0x1100], R40 ;  /* 0x0011002837007988 */ /* 0x000fe80008000004 */
[----:B------:R0:W-:Y:S04]  /*81aa0*/  STS.U8 [R55+UR4+0x1160], R4 ;  /* 0x0011600437007988 */ /* 0x0001e80008000004 */
[----:B------:R1:W-:Y:S04]  /*81ab0*/  STS.U8 [R55+UR4+0x1140], R33 ;  /* 0x0011402137007988 */ /* 0x0003e80008000004 */
[----:B------:R-:W-:Y:S04]  /*81ac0*/  STS.U8 [R55+UR4+0x1240], R38 ;  /* 0x0012402637007988 */ /* 0x000fe80008000004 */
[----:B------:R-:W-:Y:S04]  /*81ad0*/  STS.U8 [R55+UR4+0x1260], R28 ;  /* 0x0012601c37007988 */ /* 0x000fe80008000004 */
[----:B------:R-:W-:Y:S04]  /*81ae0*/  STS.U8 [R55+UR4+0x1200], R27 ;  /* 0x0012001b37007988 */ /* 0x000fe80008000004 */
[----:B------:R-:W-:Y:S04]  /*81af0*/  STS.U8 [R55+UR4+0x1220], R24 ;  /* 0x0012201837007988 */ /* 0x000fe80008000004 */
[----:B0-----:R-:W4:Y:S04]  /*81b00*/  LDL.LU R4, [R1+0x1f78] ;  /* 0x001f780001047983 */ /* 0x001f280000300800 */
[----:B------:R-:W-:Y:S04]  /*81b10*/  STS.U8 [R55+UR4+0x1360], R23 ;  /* 0x0013601737007988 */ /* 0x000fe80008000004 */
[----:B-1----:R-:W4:Y:S04]  /*81b20*/  LDL.LU R33, [R1+0x1e24] ;  /* 0x001e240001217983 */ /* 0x002f280000300800 */
[----:B------:R-:W-:Y:S04]  /*81b30*/  STS.U8 [R55+UR4+0x1340], R20 ;  /* 0x0013401437007988 */ /* 0x000fe80008000004 */
[----:B------:R-:W-:Y:S04]  /*81b40*/  STS.U8 [R55+UR4+0x1320], R19 ;  /* 0x0013201337007988 */ /* 0x000fe80008000004 */
[----:B------:R-:W-:Y:S04]  /*81b50*/  STS.U8 [R55+UR4+0x1300], R16 ;  /* 0x0013001037007988 */ /* 0x000fe80008000004 */
[----:B------:R-:W-:Y:S04]  /*81b60*/  STS.U8 [R55+UR4+0x1400], R15 ;  /* 0x0014000f37007988 */ /* 0x000fe80008000004 */
[----:B------:R-:W-:Y:S04]  /*81b70*/  STS.U8 [R55+UR4+0x1420], R12 ;  /* 0x0014200c37007988 */ /* 0x000fe80008000004 */
[----:B--2---:R0:W-:Y:S04]  /*81b80*/  STS.U8 [R55+UR4+0x1440], R39 ;  /* 0x0014402737007988 */ /* 0x0041e80008000004 */
[----:B0-----:R-:W2:Y:S04]  /*81b90*/  LDL.LU R39, [R1+0x1d34] ;  /* 0x001d340001277983 */ /* 0x001ea80000300800 */
[----:B------:R-:W-:Y:S04]  /*81ba0*/  STS.U8 [R55+UR4+0x1460], R11 ;  /* 0x0014600b37007988 */ /* 0x000fe80008000004 */
[----:B------:R-:W-:Y:S04]  /*81bb0*/  STS.U8 [R55+UR4+0x1520], R8 ;  /* 0x0015200837007988 */ /* 0x000fe80008000004 */
[----:B------:R-:W-:Y:S04]  /*81bc0*/  STS.U8 [R55+UR4+0x1500], R7 ;  /* 0x0015000737007988 */ /* 0x000fe80008000004 */
[----:B---3--:R0:W-:Y:S04]  /*81bd0*/  STS.U8 [R55+UR4+0x1560], R41 ;  /* 0x0015602937007988 */ /* 0x0081e80008000004 */
[----:B0-----:R-:W3:Y:S04]  /*81be0*/  LDL.LU R41, [R1+0x3f0] ;  /* 0x0003f00001297983 */ /* 0x001ee80000300800 */
[----:B------:R-:W3:Y:S04]  /*81bf0*/  LDL.LU R31, [R1+0x1f80] ;  /* 0x001f8000011f7983 */ /* 0x000ee80000300800 */
[----:B------:R-:W3:Y:S04]  /*81c00*/  LDL.LU R30, [R1+0x1e2c] ;  /* 0x001e2c00011e7983 */ /* 0x000ee80000300800 */
[----:B------:R-:W3:Y:S04]  /*81c10*/  LDL.LU R56, [R1+0x1d3c] ;  /* 0x001d3c0001387983 */ /* 0x000ee80000300800 */
[----:B----4-:R0:W-:Y:S04]  /*81c20*/  STS.U8 [R55+UR4+0x1540], R32 ;  /* 0x0015402037007988 */ /* 0x0101e80008000004 */
        /* <DEDUP_REMOVED lines=18> */
[----:B------:R0:W-:Y:S04]  /*81d50*/  STS.U8 [R55+UR4+0x1600], R33 ;  /* 0x0016002137007988 */ /* 0x0001e80008000004 */
[----:B------:R-:W4:Y:S04]  /*81d60*/  LDL.LU R12, [R1+0x3c8] ;  /* 0x0003c800010c7983 */ /* 0x000f280000300800 */
[----:B0-----:R-:W4:Y:S04]  /*81d70*/  LDL.LU R33, [R1+0x1fa8] ;  /* 0x001fa80001217983 */ /* 0x001f280000300800 */
[----:B------:R-:W4:Y:S04]  /*81d80*/  LDL.LU R11, [R1+0x1e54] ;  /* 0x001e5400010b7983 */ /* 0x000f280000300800 */
[----:B------:R-:W4:Y:S04]  /*81d90*/  LDL.LU R8, [R1+0x1d64] ;  /* 0x001d640001087983 */ /* 0x000f280000300800 */
[----:B------:R-:W4:Y:S04]  /*81da0*/  LDL.LU R4, [R1+0x3c0] ;  /* 0x0003c00001047983 */ /* 0x000f280000300800 */
[----:B--2---:R0:W-:Y:S04]  /*81db0*/  STS.U8 [R55+UR4+0x1620], R39 ;  /* 0x0016202737007988 */ /* 0x0041e80008000004 */
[----:B0-----:R-:W2:Y:S04]  /*81dc0*/  LDL.LU R39, [R1+0x1fb0] ;  /* 0x001fb00001277983 */ /* 0x001ea80000300800 */
[----:B---3--:R0:W-:Y:S04]  /*81dd0*/  STS.U8 [R55+UR4+0x1760], R41 ;  /* 0x0017602937007988 */ /* 0x0081e80008000004 */
[----:B0-----:R-:W3:Y:S04]  /*81de0*/  LDL.LU R41, [R1+0x1e5c] ;  /* 0x001e5c0001297983 */ /* 0x001ee80000300800 */
[----:B------:R-:W-:Y:S04]  /*81df0*/  STS.U8 [R55+UR4+0x1740], R31 ;  /* 0x0017401f37007988 */ /* 0x000fe80008000004 */
[----:B------:R-:W-:Y:S04]  /*81e00*/  STS.U8 [R55+UR4+0x1720], R30 ;  /* 0x0017201e37007988 */ /* 0x000fe80008000004 */
[----:B------:R-:W-:Y:S04]  /*81e10*/  STS.U8 [R55+UR4+0x1700], R56 ;  /* 0x0017003837007988 */ /* 0x000fe80008000004 */
[----:B----4-:R0:W-:Y:S04]  /*81e20*/  STS.U8 [R55+UR4+0x1800], R32 ;  /* 0x0018002037007988 */ /* 0x0101e80008000004 */
[----:B0-----:R-:W4:Y:S04]  /*81e30*/  LDL.LU R32, [R1+0x1d6c] ;  /* 0x001d6c0001207983 */ /* 0x001f280000300800 */
[----:B------:R-:W-:Y:S04]  /*81e40*/  STS.U8 [R55+UR4+0x1820], R54 ;  /* 0x0018203637007988 */ /* 0x000fe80008000004 */
[----:B------:R-:W-:Y:S04]  /*81e50*/  STS.U8 [R55+UR4+0x1840], R52 ;  /* 0x0018403437007988 */ /* 0x000fe80008000004 */
        /* <DEDUP_REMOVED lines=16> */
[----:B------:R0:W-:Y:S04]  /*81f60*/  STS.U8 [R55+UR4+0x1c20], R33 ;  /* 0x001c202137007988 */ /* 0x0001e80008000004 */
[----:B------:R-:W-:Y:S04]  /*81f70*/  STS.U8 [R55+UR4+0x1c40], R11 ;  /* 0x001c400b37007988 */ /* 0x000fe80008000004 */
[----:B0-----:R-:W4:Y:S04]  /*81f80*/  LDL.LU R33, [R1+0x1c80] ;  /* 0x001c800001217983 */ /* 0x001f280000300800 */
[----:B------:R-:W-:Y:S04]  /*81f90*/  STS.U8 [R55+UR4+0x1c60], R8 ;  /* 0x001c600837007988 */ /* 0x000fe80008000004 */
[----:B------:R-:W-:Y:S04]  /*81fa0*/  STS.U8 [R55+UR4+0x1d20], R4 ;  /* 0x001d200437007988 */ /* 0x000fe80008000004 */
[----:B--2---:R0:W-:Y:S04]  /*81fb0*/  STS.U8 [R55+UR4+0x1d00], R39 ;  /* 0x001d002737007988 */ /* 0x0041e80008000004 */
[----:B0-----:R-:W2:Y:S04]  /*81fc0*/  LDL.LU R39, [R1+0x1c7c] ;  /* 0x001c7c0001277983 */ /* 0x001ea80000300800 */
[----:B------:R-:W2:Y:S04]  /*81fd0*/  LDL.LU R31, [R1+0x3b0] ;  /* 0x0003b000011f7983 */ /* 0x000ea80000300800 */
[----:B------:R-:W2:Y:S04]  /*81fe0*/  LDL.LU R30, [R1+0x1c6c] ;  /* 0x001c6c00011e7983 */ /* 0x000ea80000300800 */
[----:B------:R-:W2:Y:S04]  /*81ff0*/  LDL.LU R56, [R1+0x1c68] ;  /* 0x001c680001387983 */ /* 0x000ea80000300800 */
[----:B---3--:R0:W-:Y:S04]  /*82000*/  STS.U8 [R55+UR4+0x1d60], R41 ;  /* 0x001d602937007988 */ /* 0x0081e80008000004 */
[----:B0-----:R-:W3:Y:S04]  /*82010*/  LDL.LU R41, [R1+0x1c64] ;  /* 0x001c640001297983 */ /* 0x001ee80000300800 */
[----:B------:R-:W3:Y:S04]  /*82020*/  LDL.LU R54, [R1+0x3a8] ;  /* 0x0003a80001367983 */ /* 0x000ee80000300800 */
[----:B------:R-:W3:Y:S04]  /*82030*/  LDL.LU R52, [R1+0x1c54] ;  /* 0x001c540001347983 */ /* 0x000ee80000300800 */
        /* <DEDUP_REMOVED lines=21> */
[----:B------:R0:W-:Y:S04]  /*82190*/  STS.U8 [R55+UR4+0x1e00], R33 ;  /* 0x001e002137007988 */ /* 0x0001e80008000004 */
[----:B0-----:R-:W4:Y:S04]  /*821a0*/  LDL.LU R33, [R1+0x380] ;  /* 0x0003800001217983 */ /* 0x001f280000300800 */
[----:B--2---:R0:W-:Y:S04]  /*821b0*/  STS.U8 [R55+UR4+0x1e20], R39 ;  /* 0x001e202737007988 */ /* 0x0041e80008000004 */
[----:B0-----:R-:W2:Y:S04]  /*821c0*/  LDL.LU R39, [R1+0x1bdc] ;  /* 0x001bdc0001277983 */ /* 0x001ea80000300800 */
[----:B------:R-:W-:Y:S04]  /*821d0*/  STS.U8 [R55+UR4+0x1f60], R31 ;  /* 0x001f601f37007988 */ /* 0x000fe80008000004 */
[----:B------:R-:W-:Y:S04]  /*821e0*/  STS.U8 [R55+UR4+0x1f40], R30 ;  /* 0x001f401e37007988 */ /* 0x000fe80008000004 */
[----:B------:R-:W-:Y:S04]  /*821f0*/  STS.U8 [R55+UR4+0x1f20], R56 ;  /* 0x001f203837007988 */ /* 0x000fe80008000004 */
[----:B---3--:R0:W-:Y:S04]  /*82200*/  STS.U8 [R55+UR4+0x1f00], R41 ;  /* 0x001f002937007988 */ /* 0x0081e80008000004 */
[----:B------:R-:W-:Y:S04]  /*82210*/  STS.U8 [R55+UR4+0x2000], R54 ;  /* 0x0020003637007988 */ /* 0x000fe80008000004 */
[----:B0-----:R-:W3:Y:S04]  /*82220*/  LDL.LU R41, [R1+0x1bd8] ;  /* 0x001bd80001297983 */ /* 0x001ee80000300800 */
[----:B------:R-:W-:Y:S04]  /*82230*/  STS.U8 [R55+UR4+0x2020], R52 ;  /* 0x0020203437007988 */ /* 0x000fe80008000004 */
[----:B------:R-:W-:Y:S04]  /*82240*/  STS.U8 [R55+UR4+0x2040], R42 ;  /* 0x0020402a37007988 */ /* 0x000fe80008000004 */
[----:B------:R-:W-:Y:S04]  /*82250*/  STS.U8 [R55+UR4+0x2060], R40 ;  /* 0x0020602837007988 */ /* 0x000fe80008000004 */
[----:B------:R0:W-:Y:S04]  /*82260*/  STS.U8 [R55+UR4+0x2120], R4 ;  /* 0x0021200437007988 */ /* 0x0001e80008000004 */
[----:B0-----:R-:W3:Y:S04]  /*82270*/  LDL.LU R4, [R1+0x1bd4] ;  /* 0x001bd40001047983 */ /* 0x001ee80000300800 */
[----:B----4-:R0:W-:Y:S04]  /*82280*/  STS.U8 [R55+UR4+0x2100], R32 ;  /* 0x0021002037007988 */ /* 0x0101e80008000004 */
[----:B0-----:R-:W4:Y:S04]  /*82290*/  LDL.LU R32, [R1+0x378] ;  /* 0x0003780001207983 */ /* 0x001f280000300800 */
        /* <DEDUP_REMOVED lines=15> */
[----:B------:R0:W-:Y:S04]  /*82390*/  STS.U8 [R55+UR4+0x2520], R33 ;  /* 0x0025202137007988 */ /* 0x0001e80008000004 */
[----:B0-----:R-:W4:Y:S04]  /*823a0*/  LDL.LU R33, [R1+0x1bc0] ;  /* 0x001bc00001217983 */ /* 0x001f280000300800 */
        /* <DEDUP_REMOVED lines=17> */
[----:B------:R-:W3:Y:S04]  /*824c0*/  LDL.LU R20, [R1+0x1b58] ;  /* 0x001b580001147983 */ /* 0x000ee80000300800 */
[----:B------:R-:W3:Y:S04]  /*824d0*/  LDL.LU R19, [R1+0x1b54] ;  /* 0x001b540001137983 */ /* 0x000ee80000300800 */
[----:B------:R-:W3:Y:S04]  /*824e0*/  LDL.LU R16, [R1+0x350] ;  /* 0x0003500001107983 */ /* 0x000ee80000300800 */
[----:B------:R-:W-:Y:S04]  /*824f0*/  STS.U8 [R55+UR4+0x2540], R4 ;  /* 0x0025400437007988 */ /* 0x000fe80008000004 */
        /* <DEDUP_REMOVED lines=14> */
[----:B--2---:R0:W-:Y:S04]  /*825e0*/  STS.U8 [R55+UR4+0x2720], R39 ;  /* 0x0027202737007988 */ /* 0x0041e80008000004 */
[----:B------:R-:W-:Y:S04]  /*825f0*/  STS.U8 [R55+UR4+0x2700], R54 ;  /* 0x0027003637007988 */ /* 0x000fe80008000004 */
[----:B0-----:R-:W2:Y:S04]  /*82600*/  LDL.LU R39, [R1+0x1b14] ;  /* 0x001b140001277983 */ /* 0x001ea80000300800 */
[----:B------:R-:W-:Y:S04]  /*82610*/  STS.U8 [R55+UR4+0x2800], R52 ;  /* 0x0028003437007988 */ /* 0x000fe80008000004 */
[----:B------:R-:W-:Y:S04]  /*82620*/  STS.U8 [R55+UR4+0x2820], R42 ;  /* 0x0028202a37007988 */ /* 0x000fe80008000004 */
[----:B------:R-:W-:Y:S04]  /*82630*/  STS.U8 [R55+UR4+0x2840], R40 ;  /* 0x0028402837007988 */ /* 0x000fe80008000004 */
[----:B------:R0:W-:Y:S04]  /*82640*/  STS.U8 [R55+UR4+0x2860], R7 ;  /* 0x0028600737007988 */ /* 0x0001e80008000004 */
[----:B0-----:R-:W2:Y:S04]  /*82650*/  LDL.LU R7, [R1+0x1b10] ;  /* 0x001b100001077983 */ /* 0x001ea80000300800 */
[----:B---3--:R0:W-:Y:S04]  /*82660*/  STS.U8 [R55+UR4+0x2920], R41 ;  /* 0x0029202937007988 */ /* 0x0081e80008000004 */
[----:B------:R-:W-:Y:S04]  /*82670*/  STS.U8 [R55+UR4+0x2900], R38 ;  /* 0x0029002637007988 */ /* 0x000fe80008000004 */
[----:B------:R-:W-:Y:S04]  /*82680*/  STS.U8 [R55+UR4+0x2960], R28 ;  /* 0x0029601c37007988 */ /* 0x000fe80008000004 */
[----:B0-----:R-:W3:Y:S04]  /*82690*/  LDL.LU R41, [R1+0x1b0c] ;  /* 0x001b0c0001297983 */ /* 0x001ee80000300800 */
        /* <DEDUP_REMOVED lines=35> */
[----:B------:R-:W-:Y:S04]  /*828d0*/  STS.U8 [R55+UR4+0x2d60], R7 ;  /* 0x002d600737007988 */ /* 0x000fe80008000004 */
[----:B------:R-:W2:Y:S04]  /*828e0*/  LDL.LU R15, [R1+0x310] ;  /* 0x00031000010f7983 */ /* 0x000ea80000300800 */
[----:B---3--:R0:W-:Y:S04]  /*828f0*/  STS.U8 [R55+UR4+0x2d40], R41 ;  /* 0x002d402937007988 */ /* 0x0081e80008000004 */
[----:B------:R-:W3:Y:S04]  /*82900*/  LDL.LU R12, [R1+0x1a84] ;  /* 0x001a8400010c7983 */ /* 0x000ee80000300800 */
[----:B0-----:R-:W3:Y:S04]  /*82910*/  LDL.LU R41, [R1+0x1a80] ;  /* 0x001a800001297983 */ /* 0x001ee80000300800 */
[----:B------:R-:W3:Y:S04]  /*82920*/  LDL.LU R11, [R1+0x1a7c] ;  /* 0x001a7c00010b7983 */ /* 0x000ee80000300800 */
[----:B------:R-:W3:Y:S04]  /*82930*/  LDL.LU R8, [R1+0x308] ;  /* 0x0003080001087983 */ /* 0x000ee80000300800 */
[----:B------:R-:W3:Y:S04]  /*82940*/  LDL.LU R7, [R1+0x1a6c] ;  /* 0x001a6c0001077983 */ /* 0x000ee80000300800 */
[----:B----4-:R0:W-:Y:S04]  /*82950*/  STS.U8 [R55+UR4+0x2e40], R32 ;  /* 0x002e402037007988 */ /* 0x0101e80008000004 */
        /* <DEDUP_REMOVED lines=13> */
[----:B0-----:R-:W4:Y:S04]  /*82a30*/  LDL.LU R4, [R1+0x1a54] ;  /* 0x001a540001047983 */ /* 0x001f280000300800 */
[----:B--2---:R0:W-:Y:S04]  /*82a40*/  STS.U8 [R55+UR4+0x3060], R39 ;  /* 0x0030602737007988 */ /* 0x0041e80008000004 */
[----:B------:R-:W-:Y:S04]  /*82a50*/  STS.U8 [R55+UR4+0x3120], R38 ;  /* 0x0031202637007988 */ /* 0x000fe80008000004 */
[----:B------:R-:W-:Y:S04]  /*82a60*/  STS.U8 [R55+UR4+0x3100], R28 ;  /* 0x0031001c37007988 */ /* 0x000fe80008000004 */
[----:B------:R-:W-:Y:S04]  /*82a70*/  STS.U8 [R55+UR4+0x3160], R27 ;  /* 0x0031601b37007988 */ /* 0x000fe80008000004 */
[----:B------:R-:W-:Y:S04]  /*82a80*/  STS.U8 [R55+UR4+0x3140], R24 ;  /* 0x0031401837007988 */ /* 0x000fe80008000004 */
[----:B------:R-:W-:Y:S04]  /*82a90*/  STS.U8 [R55+UR4+0x3240], R23 ;  /* 0x0032401737007988 */ /* 0x000fe80008000004 */
[----:B0-----:R-:W2:Y:S04]  /*82aa0*/  LDL.LU R39, [R1+0x1a50] ;  /* 0x001a500001277983 */ /* 0x001ea80000300800 */
[----:B------:R-:W-:Y:S04]  /*82ab0*/  STS.U8 [R55+UR4+0x3260], R20 ;  /* 0x0032601437007988 */ /* 0x000fe80008000004 */
[----:B------:R-:W-:Y:S04]  /*82ac0*/  STS.U8 [R55+UR4+0x3200], R19 ;  /* 0x0032001337007988 */ /* 0x000fe80008000004 */
[----:B------:R-:W-:Y:S04]  /*82ad0*/  STS.U8 [R55+UR4+0x3220], R16 ;  /* 0x0032201037007988 */ /* 0x000fe80008000004 */
[----:B------:R-:W-:Y:S04]  /*82ae0*/  STS.U8 [R55+UR4+0x3360], R15 ;  /* 0x0033600f37007988 */ /* 0x000fe80008000004 */
[----:B---3--:R-:W-:Y:S04]  /*82af0*/  STS.U8 [R55+UR4+0x3340], R12 ;  /* 0x0033400c37007988 */ /* 0x008fe80008000004 */
[----:B------:R0:W-:Y:S04]  /*82b00*/  STS.U8 [R55+UR4+0x3320], R41 ;  /* 0x0033202937007988 */ /* 0x0001e80008000004 */
[----:B0-----:R-:W3:Y:S04]  /*82b10*/  LDL.LU R41, [R1+0x178c] ;  /* 0x00178c0001297983 */ /* 0x001ee80000300800 */
[----:B------:R-:W-:Y:S04]  /*82b20*/  STS.U8 [R55+UR4+0x3300], R11 ;  /* 0x0033000b37007988 */ /* 0x000fe80008000004 */
[----:B------:R-:W-:Y:S04]  /*82b30*/  STS.U8 [R55+UR4+0x3400], R8 ;  /* 0x0034000837007988 */ /* 0x000fe80008000004 */
[----:B------:R-:W-:Y:S04]  /*82b40*/  STS.U8 [R55+UR4+0x3420], R7 ;  /* 0x0034200737007988 */ /* 0x000fe80008000004 */
[----:B----4-:R0:W-:Y:S04]  /*82b50*/  STS.U8 [R55+UR4+0x3440], R32 ;  /* 0x0034402037007988 */ /* 0x0101e80008000004 */
        /* <DEDUP_REMOVED lines=56> */
[----:B--2---:R0:W-:Y:S04]  /*82ee0*/  STS.U8 [R55+UR4+0x3b40], R39 ;  /* 0x003b402737007988 */ /* 0x0041e80008000004 */
[----:B------:R-:W-:Y:S04]  /*82ef0*/  STS.U8 [R55+UR4+0x3b20], R11 ;  /* 0x003b200b37007988 */ /* 0x000fe80008000004 */
[----:B0-----:R-:W2:Y:S04]  /*82f00*/  LDL.LU R39, [R1+0x16d0] ;  /* 0x0016d00001277983 */ /* 0x001ea80000300800 */
        /* <DEDUP_REMOVED lines=46> */
[----:B0-----:R-:W4:Y:S04]  /*831f0*/  LDL.LU R4, [R1+0x1624] ;  /* 0x0016240001047983 */ /* 0x001f280000300800 */
[----:B------:R0:W-:Y:S04]  /*83200*/  STS.U8 [R55+UR4+0x4020], R3 ;  /* 0x0040200337007988 */ /* 0x0001e80008000004 */
[----:B------:R-:W-:Y:S04]  /*83210*/  STS.U8 [R55+UR4+0x4040], R38 ;  /* 0x0040402637007988 */ /* 0x000fe80008000004 */
        /* <DEDUP_REMOVED lines=40> */
[----:B------:R0:W-:Y:S04]  /*834a0*/  STS.U8 [R55+UR4+0x4520], R3 ;  /* 0x0045200337007988 */ /* 0x0001e80008000004 */
[----:B0-----:R-:W4:Y:S04]  /*834b0*/  LDL.LU R3, [R1+0x1594] ;  /* 0x0015940001037983 */ /* 0x001f280000300800 */
[----:B------:R-:W4:Y:S04]  /*834c0*/  LDL.LU R11, [R1+0x250] ;  /* 0x00025000010b7983 */ /* 0x000f280000300800 */
[----:B------:R-:W4:Y:S04]  /*834d0*/  LDL.LU R8, [R1+0x834] ;  /* 0x0008340001087983 */ /* 0x000f280000300800 */
[----:B------:R-:W4:Y:S04]  /*834e0*/  LDL.LU R4, [R1+0x830] ;  /* 0x0008300001047983 */ /* 0x000f280000300800 */
[----:B------:R0:W-:Y:S04]  /*834f0*/  STS.U8 [R55+UR4+0x4500], R33 ;  /* 0x0045002137007988 */ /* 0x0001e80008000004 */
[----:B0-----:R-:W4:Y:S04]  /*83500*/  LDL.LU R33, [R1+0x82c] ;  /* 0x00082c0001217983 */ /* 0x001f280000300800 */
[----:B--2---:R0:W-:Y:S04]  /*83510*/  STS.U8 [R55+UR4+0x4560], R39 ;  /* 0x0045602737007988 */ /* 0x0041e80008000004 */
[----:B------:R-:W-:Y:S04]  /*83520*/  STS.U8 [R55+UR4+0x4540], R31 ;  /* 0x0045401f37007988 */ /* 0x000fe80008000004 */
[----:B0-----:R-:W2:Y:S04]  /*83530*/  LDL.LU R39, [R1+0x248] ;  /* 0x0002480001277983 */ /* 0x001ea80000300800 */
        /* <DEDUP_REMOVED lines=61> */
[----:B------:R-:W-:Y:S04]  /*83910*/  STS.U8 [R55+UR4+0x4d40], R30 ;  /* 0x004d401e37007988 */ /* 0x000fe80008000004 */
[----:B0-----:R-:W4:Y:S04]  /*83920*/  LDL.LU R33, [R1+0x780] ;  /* 0x0007800001217983 */ /* 0x001f280000300800 */
[----:B------:R-:W-:Y:S04]  /*83930*/  STS.U8 [R55+UR4+0x4e40], R56 ;  /* 0x004e403837007988 */ /* 0x000fe80008000004 */
[----:B--2---:R0:W-:Y:S04]  /*83940*/  STS.U8 [R55+UR4+0x4e60], R39 ;  /* 0x004e602737007988 */ /* 0x0041e80008000004 */
[----:B------:R-:W-:Y:S04]  /*83950*/  STS.U8 [R55+UR4+0x4e00], R54 ;  /* 0x004e003637007988 */ /* 0x000fe80008000004 */
[----:B------:R-:W-:Y:S04]  /*83960*/  STS.U8 [R55+UR4+0x4e20], R52 ;  /* 0x004e203437007988 */ /* 0x000fe80008000004 */
[----:B0-----:R-:W2:Y:S04]  /*83970*/  LDL.LU R39, [R1+0x1f0] ;  /* 0x0001f00001277983 */ /* 0x001ea80000300800 */
[----:B------:R-:W-:Y:S04]  /*83980*/  STS.U8 [R55+UR4+0x4f60], R42 ;  /* 0x004f602a37007988 */ /* 0x000fe80008000004 */
[----:B------:R-:W-:Y:S04]  /*83990*/  STS.U8 [R55+UR4+0x4f40], R40 ;  /* 0x004f402837007988 */ /* 0x000fe80008000004 */
[----:B------:R0:W-:Y:S04]  /*839a0*/  STS.U8 [R55+UR4+0x4f20], R4 ;  /* 0x004f200437007988 */ /* 0x0001e80008000004 */
[----:B0-----:R-:W2:Y:S04]  /*839b0*/  LDL.LU R4, [R1+0x1ec] ;  /* 0x0001ec0001047983 */ /* 0x001ea80000300800 */
[----:B---3--:R0:W-:Y:S04]  /*839c0*/  STS.U8 [R55+UR4+0x4f00], R41 ;  /* 0x004f002937007988 */ /* 0x0081e80008000004 */
[----:B------:R-:W-:Y:S04]  /*839d0*/  STS.U8 [R55+UR4+0x5000], R38 ;  /* 0x0050002637007988 */ /* 0x000fe80008000004 */
[----:B------:R-:W-:Y:S04]  /*839e0*/  STS.U8 [R55+UR4+0x5020], R28 ;  /* 0x0050201c37007988 */ /* 0x000fe80008000004 */
[----:B------:R-:W-:Y:S04]  /*839f0*/  STS.U8 [R55+UR4+0x5040], R27 ;  /* 0x0050401b37007988 */ /* 0x000fe80008000004 */
[----:B------:R-:W-:Y:S04]  /*83a00*/  STS.U8 [R55+UR4+0x5060], R24 ;  /* 0x0050601837007988 */ /* 0x000fe80008000004 */
[----:B------:R-:W-:Y:S04]  /*83a10*/  STS.U8 [R55+UR4+0x5120], R23 ;  /* 0x0051201737007988 */ /* 0x000fe80008000004 */
[----:B------:R-:W-:Y:S04]  /*83a20*/  STS.U8 [R55+UR4+0x5100], R20 ;  /* 0x0051001437007988 */ /* 0x000fe80008000004 */
[----:B------:R-:W-:Y:S04]  /*83a30*/  STS.U8 [R55+UR4+0x5160], R19 ;  /* 0x0051601337007988 */ /* 0x000fe80008000004 */
[----:B0-----:R-:W3:Y:S04]  /*83a40*/  LDL.LU R41, [R1+0x774] ;  /* 0x0007740001297983 */ /* 0x001ee80000300800 */
        /* <DEDUP_REMOVED lines=32> */
[----:B------:R-:W2:Y:S04]  /*83c50*/  LDL.LU R12, [R1+0x190] ;  /* 0x00019000010c7983 */ /* 0x000ea80000300800 */
[----:B---3--:R0:W-:Y:S04]  /*83c60*/  STS.U8 [R55+UR4+0x5440], R41 ;  /* 0x0054402937007988 */ /* 0x0081e80008000004 */
        /* <DEDUP_REMOVED lines=8> */
[----:B------:R-:W-:Y:S04]  /*83cf0*/  STS.U8 [R55+UR4+0x5560], R30 ;  /* 0x0055601e37007988 */ /* 0x000fe80008000004 */
[----:B------:R-:W-:Y:S04]  /*83d00*/  STS.U8 [R55+UR4+0x5540], R56 ;  /* 0x0055403837007988 */ /* 0x000fe80008000004 */
[----:B0-----:R-:W4:Y:S04]  /*83d10*/  LDL.LU R3, [R1+0x704] ;  /* 0x0007040001037983 */ /* 0x001f280000300800 */
        /* <DEDUP_REMOVED lines=20> */
[----:B---3--:R0:W-:Y:S04]  /*83e60*/  STS.U8 [R55+UR4+0x5a60], R41 ;  /* 0x005a602937007988 */ /* 0x0081e80008000004 */
[----:B------:R-:W-:Y:S04]  /*83e70*/  STS.U8 [R55+UR4+0x5a00], R11 ;  /* 0x005a000b37007988 */ /* 0x000fe80008000004 */
[----:B------:R-:W-:Y:S04]  /*83e80*/  STS.U8 [R55+UR4+0x5a20], R8 ;  /* 0x005a200837007988 */ /* 0x000fe80008000004 */
[----:B0-----:R-:W3:Y:S04]  /*83e90*/  LDL.LU R41, [R1+0x6f4] ;  /* 0x0006f40001297983 */ /* 0x001ee80000300800 */
[----:B------:R-:W-:Y:S04]  /*83ea0*/  STS.U8 [R55+UR4+0x5b60], R4 ;  /* 0x005b600437007988 */ /* 0x000fe80008000004 */
        /* <DEDUP_REMOVED lines=11> */
[----:B0-----:R-:W4:Y:S04]  /*83f60*/  LDL.LU R3, [R1+0x140] ;  /* 0x0001400001037983 */ /* 0x001f280000300800 */
        /* <DEDUP_REMOVED lines=28> */
[----:B------:R-:W-:Y:S04]  /*84130*/  STS.U8 [R55+UR4+0x5e00], R42 ;  /* 0x005e002a37007988 */ /* 0x000fe80008000004 */
[----:B------:R-:W-:Y:S04]  /*84140*/  STS.U8 [R55+UR4+0x5e20], R40 ;  /* 0x005e202837007988 */ /* 0x000fe80008000004 */
[----:B0-----:R-:W4:Y:S04]  /*84150*/  LDL.LU R4, [R1+0x684] ;  /* 0x0006840001047983 */ /* 0x001f280000300800 */
        /* <DEDUP_REMOVED lines=14> */
[----:B--2---:R0:W-:Y:S04]  /*84240*/  STS.U8 [R55+UR4+0x6240], R39 ;  /* 0x0062402737007988 */ /* 0x0041e80008000004 */
[----:B------:R-:W-:Y:S04]  /*84250*/  STS.U8 [R55+UR4+0x6260], R11 ;  /* 0x0062600b37007988 */ /* 0x000fe80008000004 */
[----:B------:R-:W-:Y:S04]  /*84260*/  STS.U8 [R55+UR4+0x6200], R8 ;  /* 0x0062000837007988 */ /* 0x000fe80008000004 */
[----:B------:R-:W-:Y:S04]  /*84270*/  STS.U8 [R55+UR4+0x6220], R7 ;  /* 0x0062200737007988 */ /* 0x000fe80008000004 */
[----:B0-----:R-:W2:Y:S04]  /*84280*/  LDL.LU R39, [R1+0xec] ;  /* 0x0000ec0001277983 */ /* 0x001ea80000300800 */
        /* <DEDUP_REMOVED lines=29> */
[----:B0-----:R-:W4:Y:S04]  /*84460*/  LDL.LU R33, [R1+0x614] ;  /* 0x0006140001217983 */ /* 0x001f280000300800 */
[----:B--2---:R0:W-:Y:S04]  /*84470*/  STS.U8 [R55+UR4+0x6420], R39 ;  /* 0x0064202737007988 */ /* 0x0041e80008000004 */
[----:B0-----:R-:W2:Y:S04]  /*84480*/  LDL.LU R39, [R1+0x610] ;  /* 0x0006100001277983 */ /* 0x001ea80000300800 */
[----:B---3--:R0:W-:Y:S04]  /*84490*/  STS.U8 [R55+UR4+0x6440], R41 ;  /* 0x0064402937007988 */ /* 0x0081e80008000004 */
[----:B------:R-:W-:Y:S04]  /*844a0*/  STS.U8 [R55+UR4+0x6460], R31 ;  /* 0x0064601f37007988 */ /* 0x000fe80008000004 */
[----:B------:R-:W-:Y:S04]  /*844b0*/  STS.U8 [R55+UR4+0x6520], R30 ;  /* 0x0065201e37007988 */ /* 0x000fe80008000004 */
[----:B0-----:R-:W3:Y:S04]  /*844c0*/  LDL.LU R41, [R1+0x80] ;  /* 0x0000800001297983 */ /* 0x001ee80000300800 */
[----:B------:R-:W-:Y:S04]  /*844d0*/  STS.U8 [R55+UR4+0x6500], R56 ;  /* 0x0065003837007988 */ /* 0x000fe80008000004 */
[----:B----4-:R0:W-:Y:S04]  /*844e0*/  STS.U8 [R55+UR4+0x6560], R32 ;  /* 0x0065602037007988 */ /* 0x0101e80008000004 */
[----:B------:R-:W-:Y:S04]  /*844f0*/  STS.U8 [R55+UR4+0x6540], R54 ;  /* 0x0065403637007988 */ /* 0x000fe80008000004 */
[----:B------:R-:W-:Y:S04]  /*84500*/  STS.U8 [R55+UR4+0x6640], R52 ;  /* 0x0066403437007988 */ /* 0x000fe80008000004 */
[----:B0-----:R-:W4:Y:S04]  /*84510*/  LDL.LU R32, [R1+0x7c] ;  /* 0x00007c0001207983 */ /* 0x001f280000300800 */
[----:B------:R-:W-:Y:S04]  /*84520*/  STS.U8 [R55+UR4+0x6660], R42 ;  /* 0x0066602a37007988 */ /* 0x000fe80008000004 */
[----:B------:R-:W-:Y:S04]  /*84530*/  STS.U8 [R55+UR4+0x6600], R40 ;  /* 0x0066002837007988 */ /* 0x000fe80008000004 */
[----:B------:R0:W-:Y:S04]  /*84540*/  STS.U8 [R55+UR4+0x6620], R11 ;  /* 0x0066200b37007988 */ /* 0x0001e80008000004 */
[----:B------:R1:W-:Y:S04]  /*84550*/  STS.U8 [R55+UR4+0x6760], R8 ;  /* 0x0067600837007988 */ /* 0x0003e80008000004 */
[----:B0-----:R-:W4:Y:S04]  /*84560*/  LDL.LU R11, [R1+0x604] ;  /* 0x00060400010b7983 */ /* 0x001f280000300800 */
[----:B-1----:R-:W4:Y:S04]  /*84570*/  LDL.LU R8, [R1+0x600] ;  /* 0x0006000001087983 */ /* 0x002f280000300800 */
[----:B------:R-:W-:Y:S04]  /*84580*/  STS.U8 [R55+UR4+0x6740], R38 ;  /* 0x0067402637007988 */ /* 0x000fe80008000004 */
[----:B------:R0:W-:Y:S04]  /*84590*/  STS.U8 [R55+UR4+0x6720], R28 ;  /* 0x0067201c37007988 */ /* 0x0001e80008000004 */
[----:B0-----:R-:W4:Y:S04]  /*845a0*/  LDL.LU R28, [R1+0x70] ;  /* 0x00007000011c7983 */ /* 0x001f280000300800 */
        /* <DEDUP_REMOVED lines=14> */
[----:B---3--:R0:W-:Y:S04]  /*84690*/  STS.U8 [R55+UR4+0x6b60], R41 ;  /* 0x006b602937007988 */ /* 0x0081e80008000004 */
[----:B0-----:R-:W2:Y:S04]  /*846a0*/  LDL.LU R41, [R1+0x5f4] ;  /* 0x0005f40001297983 */ /* 0x001ea80000300800 */
        /* <DEDUP_REMOVED lines=10> */
[----:B------:R-:W-:Y:S04]  /*84750*/  STS.U8 [R55+UR4+0x6b20], R11 ;  /* 0x006b200b37007988 */ /* 0x000fe80008000004 */
        /* <DEDUP_REMOVED lines=14> */
[----:B0-----:R-:W4:Y:S04]  /*84840*/  LDL.LU R28, [R1+0x5a0] ;  /* 0x0005a000011c7983 */ /* 0x001f280000300800 */
[----:B------:R-:W4:Y:S04]  /*84850*/  LDL.LU R38, [R1+0x8] ;  /* 0x0000080001267983 */ /* 0x000f280000300800 */
[----:B------:R-:W4:Y:S04]  /*84860*/  LDL.LU R40, [R1+0x4] ;  /* 0x0000040001287983 */ /* 0x000f280000300800 */
[----:B------:R-:W4:Y:S04]  /*84870*/  LDL.LU R30, [R1+0x594] ;  /* 0x00059400011e7983 */ /* 0x000f280000300800 */
[----:B-1----:R-:W4:Y:S04]  /*84880*/  LDL.LU R42, [R1+0x590] ;  /* 0x00059000012a7983 */ /* 0x002f280000300800 */
[----:B--2---:R0:W-:Y:S04]  /*84890*/  STS.U8 [R55+UR4+0x6c40], R41 ;  /* 0x006c402937007988 */ /* 0x0041e80008000004 */
[----:B---3--:R1:W-:Y:S04]  /*848a0*/  STS.U8 [R55+UR4+0x6c60], R39 ;  /* 0x006c602737007988 */ /* 0x0083e80008000004 */
[----:B------:R2:W-:Y:S04]  /*848b0*/  STS.U8 [R55+UR4+0x6d20], R33 ;  /* 0x006d202137007988 */ /* 0x0005e80008000004 */
[----:B0-----:R-:W3:Y:S04]  /*848c0*/  LDL.LU R41, [R1+0x57d8] ;  /* 0x0057d80001297983 */ /* 0x001ee80000300800 */
[----:B-1----:R-:W3:Y:S04]  /*848d0*/  LDL.LU R39, [R1+0x57d4] ;  /* 0x0057d40001277983 */ /* 0x002ee80000300800 */
[----:B------:R0:W-:Y:S04]  /*848e0*/  STS.U8 [R55+UR4+0x6d00], R31 ;  /* 0x006d001f37007988 */ /* 0x0001e80008000004 */
[----:B--2---:R-:W2:Y:S04]  /*848f0*/  LDL.LU R33, [R1+0x57d0] ;  /* 0x0057d00001217983 */ /* 0x004ea80000300800 */
[----:B----4-:R1:W-:Y:S04]  /*84900*/  STS.U8 [R55+UR4+0x6d60], R32 ;  /* 0x006d602037007988 */ /* 0x0103e80008000004 */
[----:B0-----:R-:W4:Y:S04]  /*84910*/  LDL.LU R31, [R1+0x580] ;  /* 0x00058000011f7983 */ /* 0x001f280000300800 */
[----:B------:R0:W-:Y:S04]  /*84920*/  STS.U8 [R55+UR4+0x6d40], R3 ;  /* 0x006d400337007988 */ /* 0x0001e80008000004 */
[----:B-1----:R-:W2:Y:S04]  /*84930*/  LDL.LU R32, [R1+0x57cc] ;  /* 0x0057cc0001207983 */ /* 0x002ea80000300800 */
[----:B------:R1:W-:Y:S04]  /*84940*/  STS.U8 [R55+UR4+0x6e40], R4 ;  /* 0x006e400437007988 */ /* 0x0003e80008000004 */
[----:B0-----:R-:W2:Y:S04]  /*84950*/  LDL.LU R3, [R1+0x57c8] ;  /* 0x0057c80001037983 */ /* 0x001ea80000300800 */
[----:B------:R0:W-:Y:S04]  /*84960*/  STS.U8 [R55+UR4+0x6e60], R7 ;  /* 0x006e600737007988 */ /* 0x0001e80008000004 */
[----:B-1----:R-:W2:Y:S04]  /*84970*/  LDL.LU R4, [R1+0x57c4] ;  /* 0x0057c40001047983 */ /* 0x002ea80000300800 */
[----:B------:R-:W-:Y:S04]  /*84980*/  STS.U8 [R55+UR4+0x6e00], R54 ;  /* 0x006e003637007988 */ /* 0x000fe80008000004 */
[----:B0-----:R-:W2:Y:S04]  /*84990*/  LDL.LU R7, [R1+0x57c0] ;  /* 0x0057c00001077983 */ /* 0x001ea80000300800 */
[----:B------:R0:W-:Y:S04]  /*849a0*/  STS.U8 [R55+UR4+0x6e20], R52 ;  /* 0x006e203437007988 */ /* 0x0001e80008000004 */
[----:B------:R1:W-:Y:S04]  /*849b0*/  STS.U8 [R55+UR4+0x6f60], R8 ;  /* 0x006f600837007988 */ /* 0x0003e80008000004 */
[----:B------:R1:W-:Y:S04]  /*849c0*/  STS.U8 [R55+UR4+0x6f40], R11 ;  /* 0x006f400b37007988 */ /* 0x0003e80008000004 */
[----:B0-----:R-:W2:Y:S04]  /*849d0*/  LDL.LU R52, [R1+0x574] ;  /* 0x0005740001347983 */ /* 0x001ea80000300800 */
[----:B------:R-:W2:Y:S04]  /*849e0*/  LDL.LU R54, [R1+0x570] ;  /* 0x0005700001367983 */ /* 0x000ea80000300800 */
[----:B-1----:R-:W2:Y:S04]  /*849f0*/  LDL.LU R8, [R1+0x57bc] ;  /* 0x0057bc0001087983 */ /* 0x002ea80000300800 */
[----:B------:R-:W2:Y:S04]  /*84a00*/  LDL.LU R11, [R1+0x57b8] ;  /* 0x0057b800010b7983 */ /* 0x000ea80000300800 */
[----:B------:R0:W-:Y:S04]  /*84a10*/  STS.U8 [R55+UR4+0x6f20], R12 ;  /* 0x006f200c37007988 */ /* 0x0001e80008000004 */
[----:B------:R1:W-:Y:S04]  /*84a20*/  STS.U8 [R55+UR4+0x6f00], R15 ;  /* 0x006f000f37007988 */ /* 0x0003e80008000004 */
[----:B------:R1:W-:Y:S04]  /*84a30*/  STS.U8 [R55+UR4+0x7000], R16 ;  /* 0x0070001037007988 */ /* 0x0003e80008000004 */
[----:B0-----:R-:W2:Y:S04]  /*84a40*/  LDL.LU R12, [R1+0x57b4] ;  /* 0x0057b400010c7983 */ /* 0x001ea80000300800 */
        /* <DEDUP_REMOVED lines=27> */
[----:B0-----:R-:W3:Y:S04]  /*84c00*/  LDL.LU R59, [R1+0x540] ;  /* 0x00054000013b7983 */ /* 0x001ee80000300800 */
[----:B--2---:R-:W-:Y:S04]  /*84c10*/  STS.U8 [R55+UR4+0x7320], R60 ;  /* 0x0073203c37007988 */ /* 0x004fe80008000004 */
[----:B----4-:R0:W-:Y:S04]  /*84c20*/  STS.U8 [R55+UR4+0x7300], R31 ;  /* 0x0073001f37007988 */ /* 0x0101e80008000004 */
[----:B------:R1:W-:Y:S04]  /*84c30*/  STS.U8 [R55+UR4+0x7400], R53 ;  /* 0x0074003537007988 */ /* 0x0003e80008000004 */
[----:B------:R2:W-:Y:S04]  /*84c40*/  STS.U8 [R55+UR4+0x7420], R51 ;  /* 0x0074203337007988 */ /* 0x0005e80008000004 */
[----:B0-----:R-:W4:Y:S04]  /*84c50*/  LDL.LU R31, [R1+0x534] ;  /* 0x00053400011f7983 */ /* 0x001f280000300800 */
[----:B------:R-:W3:Y:S04]  /*84c60*/  LDL.LU R60, [R1+0x530] ;  /* 0x00053000013c7983 */ /* 0x000ee80000300800 */
[----:B-1----:R-:W3:Y:S04]  /*84c70*/  LDL.LU R53, [R1+0x554] ;  /* 0x0005540001357983 */ /* 0x002ee80000300800 */
[----:B--2---:R-:W2:Y:S04]  /*84c80*/  LDL.LU R51, [R1+0x560] ;  /* 0x0005600001337983 */ /* 0x004ea80000300800 */
[----:B------:R0:W-:Y:S04]  /*84c90*/  STS.U8 [R55+UR4+0x7440], R52 ;  /* 0x0074403437007988 */ /* 0x0001e80008000004 */
[----:B------:R1:W-:Y:S04]  /*84ca0*/  STS.U8 [R55+UR4+0x7460], R54 ;  /* 0x0074603637007988 */ /* 0x0003e80008000004 */
[----:B------:R1:W-:Y:S04]  /*84cb0*/  STS.U8 [R55+UR4+0x7520], R45 ;  /* 0x0075202d37007988 */ /* 0x0003e80008000004 */
[----:B0-----:R-:W2:Y:S04]  /*84cc0*/  LDL.LU R52, [R1+0x5784] ;  /* 0x0057840001347983 */ /* 0x001ea80000300800 */
[----:B-1----:R-:W2:Y:S04]  /*84cd0*/  LDL.LU R54, [R1+0x5780] ;  /* 0x0057800001367983 */ /* 0x002ea80000300800 */
[----:B------:R-:W2:Y:S04]  /*84ce0*/  LDL.LU R45, [R1+0x564] ;  /* 0x00056400012d7983 */ /* 0x000ea80000300800 */
[----:B------:R0:W-:Y:S02]  /*84cf0*/  STS.U8 [R55+UR4+0x7500], R43 ;  /* 0x0075002b37007988 */ /* 0x0001e40008000004 */
[----:B0-----:R-:W0:Y:S02]  /*84d00*/  S2R R43, SR_TID.X ;  /* 0x00000000002b7919 */ /* 0x001e240000002100 */
[----:B------:R-:W3:Y:S01]  /*84d10*/  LDL.LU R55, [R1+0x577c] ;  /* 0x00577c0001377983 */ /* 0x000ee20000300800 */
[----:B0-----:R-:W-:-:S05]  /*84d20*/  LOP3.LUT R43, R43, 0x1f, RZ, 0xc0, !PT ;  /* 0x0000001f2b2b7812 */ /* 0x001fca00078ec0ff */
[----:B--2---:R0:W-:Y:S04]  /*84d30*/  STS.U8 [R43+UR4+0x7560], R45 ;  /* 0x0075602d2b007988 */ /* 0x0041e80008000004 */
[----:B------:R-:W-:Y:S04]  /*84d40*/  STS.U8 [R43+UR4+0x7540], R51 ;  /* 0x007540332b007988 */ /* 0x000fe80008000004 */
[----:B------:R1:W-:Y:S04]  /*84d50*/  STS.U8 [R43+UR4+0x7640], R37 ;  /* 0x007640252b007988 */ /* 0x0003e80008000004 */
[----:B0-----:R-:W2:Y:S04]  /*84d60*/  LDL.LU R45, [R1+0x4d8] ;  /* 0x0004d800012d7983 */ /* 0x001ea80000300800 */
[----:B------:R0:W-:Y:S04]  /*84d70*/  STS.U8 [R43+UR4+0x7660], R34 ;  /* 0x007660222b007988 */ /* 0x0001e80008000004 */
[----:B-1----:R-:W2:Y:S04]  /*84d80*/  LDL.LU R37, [R1+0x4dc] ;  /* 0x0004dc0001257983 */ /* 0x002ea80000300800 */
[----:B---3--:R1:W-:Y:S04]  /*84d90*/  STS.U8 [R43+UR4+0x7600], R53 ;  /* 0x007600352b007988 */ /* 0x0083e80008000004 */
[----:B0-----:R-:W3:Y:S04]  /*84da0*/  LDL.LU R34, [R1+0x4f0] ;  /* 0x0004f00001227983 */ /* 0x001ee80000300800 */
[----:B------:R-:W2:Y:S04]  /*84db0*/  LDL.LU R51, [R1+0x4cc] ;  /* 0x0004cc0001337983 */ /* 0x000ea80000300800 */
[----:B-1----:R-:W2:Y:S04]  /*84dc0*/  LDL.LU R53, [R1+0x4c8] ;  /* 0x0004c80001357983 */ /* 0x002ea80000300800 */
[----:B------:R0:W-:Y:S04]  /*84dd0*/  STS.U8 [R43+UR4+0x7620], R56 ;  /* 0x007620382b007988 */ /* 0x0001e80008000004 */
[----:B------:R1:W-:Y:S04]  /*84de0*/  STS.U8 [R43+UR4+0x7760], R29 ;  /* 0x0077601d2b007988 */ /* 0x0003e80008000004 */
[----:B------:R4:W-:Y:S04]  /*84df0*/  STS.U8 [R43+UR4+0x7740], R2 ;  /* 0x007740022b007988 */ /* 0x0009e80008000004 */
[----:B0-----:R-:W2:Y:S04]  /*84e00*/  LDL.LU R56, [R1+0x5778] ;  /* 0x0057780001387983 */ /* 0x001ea80000300800 */
[----:B-1----:R-:W2:Y:S04]  /*84e10*/  LDL.LU R29, [R1+0x4fc] ;  /* 0x0004fc00011d7983 */ /* 0x002ea80000300800 */
[----:B----4-:R-:W4:Y:S04]  /*84e20*/  LDL.LU R2, [R1+0x510] ;  /* 0x0005100001027983 */ /* 0x010f280000300800 */
        /* <DEDUP_REMOVED lines=13> */
[----:B0-----:R-:W2:Y:S04]  /*84f00*/  LDL.LU R9, [R1+0x524] ;  /* 0x0005240001097983 */ /* 0x001ea80000300800 */
[----:B------:R-:W-:Y:S04]  /*84f10*/  STS.U8 [R43+UR4+0x7900], R10 ;  /* 0x0079000a2b007988 */ /* 0x000fe80008000004 */
[----:B--2---:R-:W-:Y:S04]  /*84f20*/  STS.U8 [R43+UR4+0x7960], R9 ;  /* 0x007960092b007988 */ /* 0x004fe80008000004 */
[----:B------:R-:W-:Y:S04]  /*84f30*/  STS.U8 [R43+UR4+0x7940], R6 ;  /* 0x007940062b007988 */ /* 0x000fe80008000004 */
[----:B------:R-:W-:Y:S04]  /*84f40*/  STS.U8 [R43+UR4+0x7a40], R13 ;  /* 0x007a400d2b007988 */ /* 0x000fe80008000004 */
[----:B------:R-:W-:Y:S04]  /*84f50*/  STS.U8 [R43+UR4+0x7a60], R14 ;  /* 0x007a600e2b007988 */ /* 0x000fe80008000004 */
[----:B------:R-:W-:Y:S04]  /*84f60*/  STS.U8 [R43+UR4+0x7a00], R5 ;  /* 0x007a00052b007988 */ /* 0x000fe80008000004 */
[----:B----4-:R-:W-:Y:S04]  /*84f70*/  STS.U8 [R43+UR4+0x7a20], R2 ;  /* 0x007a20022b007988 */ /* 0x010fe80008000004 */
        /* <DEDUP_REMOVED lines=8> */
[----:B------:R-:W-:Y:S04]  /*85000*/  STS.U8 [R43+UR4+0x7d20], R25 ;  /* 0x007d20192b007988 */ /* 0x000fe80008000004 */
[----:B------:R-:W-:Y:S04]  /*85010*/  STS.U8 [R43+UR4+0x7d00], R26 ;  /* 0x007d001a2b007988 */ /* 0x000fe80008000004 */
[----:B------:R1:W-:Y:S04]  /*85020*/  STS.U8 [R43+UR4+0x7d60], R51 ;  /* 0x007d60332b007988 */ /* 0x0003e80008000004 */
[----:B------:R-:W-:Y:S04]  /*85030*/  STS.U8 [R43+UR4+0x7d40], R53 ;  /* 0x007d40352b007988 */ /* 0x000fe80008000004 */
[----:B0-----:R-:W2:Y:S04]  /*85040*/  LDL.LU R45, [R1+0x1e68] ;  /* 0x001e6800012d7983 */ /* 0x001ea80000300800 */
[----:B------:R-:W-:Y:S04]  /*85050*/  STS.U8 [R43+UR4+0x7e40], R35 ;  /* 0x007e40232b007988 */ /* 0x000fe80008000004 */
[----:B-1----:R-:W3:Y:S04]  /*85060*/  LDL.LU R51, [R1+0x1d78] ;  /* 0x001d780001337983 */ /* 0x002ee80000300800 */
[----:B------:R0:W-:Y:S04]  /*85070*/  STS.U8 [R43+UR4+0x7e60], R36 ;  /* 0x007e60242b007988 */ /* 0x0001e80008000004 */
[----:B0-----:R-:W4:Y:S04]  /*85080*/  LDL.LU R36, [R1+0x4ac] ;  /* 0x0004ac0001247983 */ /* 0x001f280000300800 */
[----:B------:R-:W2:Y:S04]  /*85090*/  LDL.LU R35, [R1+0x1c88] ;  /* 0x001c880001237983 */ /* 0x000ea80000300800 */
[----:B------:R-:W3:Y:S04]  /*850a0*/  LDL.LU R26, [R1+0x4a4] ;  /* 0x0004a400011a7983 */ /* 0x000ee80000300800 */
[----:B------:R-:W3:Y:S04]  /*850b0*/  LDL.LU R5, [R1+0x1e70] ;  /* 0x001e700001057983 */ /* 0x000ee80000300800 */
[----:B------:R-:W3:Y:S04]  /*850c0*/  LDL.LU R2, [R1+0x1d80] ;  /* 0x001d800001027983 */ /* 0x000ee80000300800 */
[----:B------:R-:W3:Y:S04]  /*850d0*/  LDL.LU R25, [R1+0x1c90] ;  /* 0x001c900001197983 */ /* 0x000ee80000300800 */
[----:B------:R-:W3:Y:S04]  /*850e0*/  LDL.LU R22, [R1+0x49c] ;  /* 0x00049c0001167983 */ /* 0x000ee80000300800 */
[----:B------:R0:W-:Y:S04]  /*850f0*/  STS.U8 [R43+UR4+0x7e00], R59 ;  /* 0x007e003b2b007988 */ /* 0x0001e80008000004 */
[----:B------:R-:W3:Y:S04]  /*85100*/  LDL.LU R53, [R1+0x1e78] ;  /* 0x001e780001357983 */ /* 0x000ee80000300800 */
[----:B0-----:R-:W3:Y:S04]  /*85110*/  LDL.LU R59, [R1+0x1d88] ;  /* 0x001d8800013b7983 */ /* 0x001ee80000300800 */
[----:B------:R-:W3:Y:S04]  /*85120*/  LDL.LU R21, [R1+0x1c98] ;  /* 0x001c980001157983 */ /* 0x000ee80000300800 */
[----:B------:R-:W3:Y:S04]  /*85130*/  LDL.LU R18, [R1+0x494] ;  /* 0x0004940001127983 */ /* 0x000ee80000300800 */
[----:B------:R-:W3:Y:S04]  /*85140*/  LDL.LU R17, [R1+0x1e80] ;  /* 0x001e800001117983 */ /* 0x000ee80000300800 */
[----:B------:R-:W3:Y:S04]  /*85150*/  LDL.LU R14, [R1+0x1d90] ;  /* 0x001d9000010e7983 */ /* 0x000ee80000300800 */
[----:B------:R-:W3:Y:S04]  /*85160*/  LDL.LU R29, [R1+0x1ca0] ;  /* 0x001ca000011d7983 */ /* 0x000ee80000300800 */
[----:B------:R-:W3:Y:S04]  /*85170*/  LDL.LU R34, [R1+0x488] ;  /* 0x0004880001227983 */ /* 0x000ee80000300800 */
[----:B------:R0:W-:Y:S04]  /*85180*/  STS.U8 [R43+UR4+0x7e20], R60 ;  /* 0x007e203c2b007988 */ /* 0x0001e80008000004 */
[----:B------:R-:W3:Y:S04]  /*85190*/  LDL.LU R13, [R1+0x1e88] ;  /* 0x001e8800010d7983 */ /* 0x000ee80000300800 */
[----:B------:R-:W-:Y:S01]  /*851a0*/  STS.U8 [R43+UR4+0x7f60], R44 ;  /* 0x007f602c2b007988 */ /* 0x000fe20008000004 */
[----:B0-----:R-:W-:-:S03]  /*851b0*/  LOP3.LUT R60, R43, 0x10, RZ, 0x3c, !PT ;  /* 0x000000102b3c7812 */ /* 0x001fc600078e3cff */
        /* <DEDUP_REMOVED lines=8> */
[----:B----4-:R-:W-:Y:S04]  /*85240*/  STS.U8 [R60+UR4+0x80], R36 ;  /* 0x000080243c007988 */ /* 0x010fe80008000004 */
[----:B--2---:R0:W-:Y:S04]  /*85250*/  STS.U8 [R60+UR4+0xa0], R45 ;  /* 0x0000a02d3c007988 */ /* 0x0041e80008000004 */
[----:B---3--:R1:W-:Y:S04]  /*85260*/  STS.U8 [R60+UR4+0xc0], R51 ;  /* 0x0000c0333c007988 */ /* 0x0083e80008000004 */
[----:B0-----:R-:W2:Y:S04]  /*85270*/  LDL.LU R45, [R1+0x1cb0] ;  /* 0x001cb000012d7983 */ /* 0x001ea80000300800 */
[----:B-1----:R-:W3:Y:S04]  /*85280*/  LDL.LU R51, [R1+0x474] ;  /* 0x0004740001337983 */ /* 0x002ee80000300800 */
[----:B------:R-:W-:Y:S04]  /*85290*/  STS.U8 [R60+UR4+0xe0], R35 ;  /* 0x0000e0233c007988 */ /* 0x000fe80008000004 */
[----:B------:R-:W-:Y:S04]  /*852a0*/  STS.U8 [R60+UR4+0x1a0], R26 ;  /* 0x0001a01a3c007988 */ /* 0x000fe80008000004 */
[----:B------:R0:W-:Y:S04]  /*852b0*/  STS.U8 [R60+UR4+0x180], R5 ;  /* 0x000180053c007988 */ /* 0x0001e80008000004 */
[----:B------:R1:W-:Y:S04]  /*852c0*/  STS.U8 [R60+UR4+0x1e0], R2 ;  /* 0x0001e0023c007988 */ /* 0x0003e80008000004 */
[----:B0-----:R-:W4:Y:S04]  /*852d0*/  LDL.LU R5, [R1+0x1e98] ;  /* 0x001e980001057983 */ /* 0x001f280000300800 */
[----:B-1----:R-:W4:Y:S04]  /*852e0*/  LDL.LU R2, [R1+0x1da8] ;  /* 0x001da80001027983 */ /* 0x002f280000300800 */
        /* <DEDUP_REMOVED lines=8> */
[----:B------:R-:W-:Y:S04]  /*85370*/  STS.U8 [R60+UR4+0x3c0], R17 ;  /* 0x0003c0113c007988 */ /* 0x000fe80008000004 */
[----:B------:R-:W-:Y:S04]  /*85380*/  STS.U8 [R60+UR4+0x3a0], R14 ;  /* 0x0003a00e3c007988 */ /* 0x000fe80008000004 */
[----:B------:R0:W-:Y:S04]  /*85390*/  STS.U8 [R60+UR4+0x380], R29 ;  /* 0x0003801d3c007988 */ /* 0x0001e80008000004 */
[----:B------:R1:W-:Y:S04]  /*853a0*/  STS.U8 [R60+UR4+0x480], R34 ;  /* 0x000480223c007988 */ /* 0x0003e80008000004 */
[----:B------:R-:W-:Y:S04]  /*853b0*/  STS.U8 [R60+UR4+0x4a0], R13 ;  /* 0x0004a00d3c007988 */ /* 0x000fe80008000004 */
[----:B0-----:R-:W4:Y:S04]  /*853c0*/  LDL.LU R29, [R1+0x1ea0] ;  /* 0x001ea000011d7983 */ /* 0x001f280000300800 */
[----:B-1----:R-:W4:Y:S04]  /*853d0*/  LDL.LU R34, [R1+0x1db0] ;  /* 0x001db00001227983 */ /* 0x002f280000300800 */
[----:B------:R-:W-:Y:S04]  /*853e0*/  STS.U8 [R60+UR4+0x4c0], R10 ;  /* 0x0004c00a3c007988 */ /* 0x000fe80008000004 */
[----:B------:R-:W-:Y:S04]  /*853f0*/  STS.U8 [R60+UR4+0x4e0], R9 ;  /* 0x0004e0093c007988 */ /* 0x000fe80008000004 */
[----:B------:R-:W-:Y:S04]  /*85400*/  STS.U8 [R60+UR4+0x5a0], R6 ;  /* 0x0005a0063c007988 */ /* 0x000fe80008000004 */
[----:B------:R0:W-:Y:S04]  /*85410*/  STS.U8 [R60+UR4+0x580], R37 ;  /* 0x000580253c007988 */ /* 0x0001e80008000004 */
[----:B------:R-:W4:Y:S04]  /*85420*/  LDL.LU R36, [R1+0x1cc0] ;  /* 0x001cc00001247983 */ /* 0x000f280000300800 */
[----:B------:R1:W-:Y:S04]  /*85430*/  STS.U8 [R60+UR4+0x5e0], R43 ;  /* 0x0005e02b3c007988 */ /* 0x0003e80008000004 */
[----:B0-----:R-:W4:Y:S04]  /*85440*/  LDL.LU R37, [R1+0x464] ;  /* 0x0004640001257983 */ /* 0x001f280000300800 */
[----:B-1----:R-:W4:Y:S04]  /*85450*/  LDL.LU R43, [R1+0x1ea8] ;  /* 0x001ea800012b7983 */ /* 0x002f280000300800 */
[----:B------:R-:W4:Y:S04]  /*85460*/  LDL.LU R35, [R1+0x1db8] ;  /* 0x001db80001237983 */ /* 0x000f280000300800 */
[----:B------:R-:W4:Y:S04]  /*85470*/  LDL.LU R26, [R1+0x1cc8] ;  /* 0x001cc800011a7983 */ /* 0x000f280000300800 */
[----:B--2---:R0:W-:Y:S04]  /*85480*/  STS.U8 [R60+UR4+0x5c0], R45 ;  /* 0x0005c02d3c007988 */ /* 0x0041e80008000004 */
[----:B---3--:R1:W-:Y:S04]  /*85490*/  STS.U8 [R60+UR4+0x6c0], R51 ;  /* 0x0006c0333c007988 */ /* 0x0083e80008000004 */
[----:B0-----:R-:W2:Y:S04]  /*854a0*/  LDL.LU R45, [R1+0x45c] ;  /* 0x00045c00012d7983 */ /* 0x001ea80000300800 */
[----:B-1----:R-:W3:Y:S04]  /*854b0*/  LDL.LU R51, [R1+0x1eb0] ;  /* 0x001eb00001337983 */ /* 0x002ee80000300800 */
[----:B------:R-:W3:Y:S04]  /*854c0*/  LDL.LU R25, [R1+0x1dc0] ;  /* 0x001dc00001197983 */ /* 0x000ee80000300800 */
[----:B------:R-:W3:Y:S04]  /*854d0*/  LDL.LU R22, [R1+0x1cd0] ;  /* 0x001cd00001167983 */ /* 0x000ee80000300800 */
[----:B----4-:R0:W-:Y:S04]  /*854e0*/  STS.U8 [R60+UR4+0x6e0], R5 ;  /* 0x0006e0053c007988 */ /* 0x0101e80008000004 */
        /* <DEDUP_REMOVED lines=19> */
[----:B------:R-:W-:Y:S04]  /*85620*/  STS.U8 [R60+UR4+0x780], R36 ;  /* 0x000780243c007988 */ /* 0x000fe80008000004 */
[----:B------:R0:W-:Y:S04]  /*85630*/  STS.U8 [R60+UR4+0x880], R37 ;  /* 0x000880253c007988 */ /* 0x0001e80008000004 */
[----:B------:R1:W-:Y:S04]  /*85640*/  STS.U8 [R60+UR4+0x8a0], R43 ;  /* 0x0008a02b3c007988 */ /* 0x0003e80008000004 */
[----:B0-----:R-:W4:Y:S04]  /*85650*/  LDL.LU R37, [R1+0x1de0] ;  /* 0x001de00001257983 */ /* 0x001f280000300800 */
[----:B------:R-:W-:Y:S04]  /*85660*/  STS.U8 [R60+UR4+0x8c0], R35 ;  /* 0x0008c0233c007988 */ /* 0x000fe80008000004 */
[----:B-1----:R-:W4:Y:S04]  /*85670*/  LDL.LU R43, [R1+0x1cf0] ;  /* 0x001cf000012b7983 */ /* 0x002f280000300800 */
[----:B------:R-:W-:Y:S04]  /*85680*/  STS.U8 [R60+UR4+0x8e0], R26 ;  /* 0x0008e01a3c007988 */ /* 0x000fe80008000004 */
[----:B--2---:R0:W-:Y:S04]  /*85690*/  STS.U8 [R60+UR4+0x9a0], R45 ;  /* 0x0009a02d3c007988 */ /* 0x0041e80008000004 */
[----:B---3--:R1:W-:Y:S04]  /*856a0*/  STS.U8 [R60+UR4+0x980], R51 ;  /* 0x000980333c007988 */ /* 0x0083e80008000004 */
[----:B0-----:R-:W2:Y:S04]  /*856b0*/  LDL.LU R45, [R1+0x434] ;  /* 0x00043400012d7983 */ /* 0x001ea80000300800 */
[----:B-1----:R-:W3:Y:S04]  /*856c0*/  LDL.LU R51, [R1+0x1f3c] ;  /* 0x001f3c0001337983 */ /* 0x002ee80000300800 */
[----:B------:R-:W-:Y:S04]  /*856d0*/  STS.U8 [R60+UR4+0x9e0], R25 ;  /* 0x0009e0193c007988 */ /* 0x000fe80008000004 */
[----:B------:R-:W-:Y:S04]  /*856e0*/  STS.U8 [R60+UR4+0x9c0], R22 ;  /* 0x0009c0163c007988 */ /* 0x000fe80008000004 */
[----:B----4-:R0:W-:Y:S04]  /*856f0*/  STS.U8 [R60+UR4+0xac0], R5 ;  /* 0x000ac0053c007988 */ /* 0x0101e80008000004 */
        /* <DEDUP_REMOVED lines=34> */
[----:B------:R-:W3:Y:S04]  /*85920*/  LDL.LU R17, [R1+0x1d18] ;  /* 0x001d180001117983 */ /* 0x000ee80000300800 */
[----:B----4-:R0:W-:Y:S04]  /*85930*/  STS.U8 [R60+UR4+0xe80], R5 ;  /* 0x000e80053c007988 */ /* 0x0101e80008000004 */
        /* <DEDUP_REMOVED lines=27> */
[----:B------:R-:W-:Y:S04]  /*85af0*/  STS.U8 [R60+UR4+0x12e0], R21 ;  /* 0x0012e0153c007988 */ /* 0x000fe80008000004 */
[----:B0-----:R-:W2:Y:S04]  /*85b00*/  LDL.LU R45, [R1+0x1f7c] ;  /* 0x001f7c00012d7983 */ /* 0x001ea80000300800 */
[----:B-1----:R-:W3:Y:S04]  /*85b10*/  LDL.LU R51, [R1+0x1e28] ;  /* 0x001e280001337983 */ /* 0x002ee80000300800 */
[----:B------:R-:W-:Y:S04]  /*85b20*/  STS.U8 [R60+UR4+0x1280], R18 ;  /* 0x001280123c007988 */ /* 0x000fe80008000004 */
[----:B------:R-:W-:Y:S04]  /*85b30*/  STS.U8 [R60+UR4+0x12a0], R17 ;  /* 0x0012a0113c007988 */ /* 0x000fe80008000004 */
[----:B----4-:R-:W-:Y:S04]  /*85b40*/  STS.U8 [R60+UR4+0x13e0], R14 ;  /* 0x0013e00e3c007988 */ /* 0x010fe80008000004 */
[----:B------:R0:W-:Y:S04]  /*85b50*/  STS.U8 [R60+UR4+0x13c0], R5 ;  /* 0x0013c0053c007988 */ /* 0x0001e80008000004 */
[----:B------:R1:W-:Y:S04]  /*85b60*/  STS.U8 [R60+UR4+0x13a0], R2 ;  /* 0x0013a0023c007988 */ /* 0x0003e80008000004 */
[----:B0-----:R-:W4:Y:S04]  /*85b70*/  LDL.LU R5, [R1+0x1d38] ;  /* 0x001d380001057983 */ /* 0x001f280000300800 */
[----:B------:R-:W-:Y:S04]  /*85b80*/  STS.U8 [R60+UR4+0x1380], R13 ;  /* 0x0013800d3c007988 */ /* 0x000fe80008000004 */
        /* <DEDUP_REMOVED lines=11> */
[----:B------:R0:W-:Y:S04]  /*85c40*/  STS.U8 [R60+UR4+0x1580], R29 ;  /* 0x0015801d3c007988 */ /* 0x0001e80008000004 */
        /* <DEDUP_REMOVED lines=87> */
[----:B----4-:R-:W-:Y:S04]  /*861c0*/  STS.U8 [R60+UR4+0x1fe0], R36 ;  /* 0x001fe0243c007988 */ /* 0x010fe80008000004 */
        /* <DEDUP_REMOVED lines=324> */
[----:B------:R-:W-:Y:S04]  /*87610*/  STS.U8 [R60+UR4+0x48c0], R21 ;  /* 0x0048c0153c007988 */ /* 0x000fe80008000004 */
[----:B0-----:R-:W4:Y:S04]  /*87620*/  LDL.LU R29, [R1+0x80c] ;  /* 0x00080c00011d7983 */ /* 0x001f280000300800 */
[----:B------:R-:W-:Y:S04]  /*87630*/  STS.U8 [R60+UR4+0x48e0], R18 ;  /* 0x0048e0123c007988 */ /* 0x000fe80008000004 */
        /* <DEDUP_REMOVED lines=185> */
[----:B------:R-:W-:Y:S04]  /*881d0*/  STS.U8 [R60+UR4+0x6080], R18 ;  /* 0x006080123c007988 */ /* 0x000fe80008000004 */
[----:B-1----:R-:W3:Y:S04]  /*881e0*/  LDL.LU R51, [R1+0xe8] ;  /* 0x0000e80001337983 */ /* 0x002ee80000300800 */
[----:B------:R-:W-:Y:S04]  /*881f0*/  STS.U8 [R60+UR4+0x60a0], R17 ;  /* 0x0060a0113c007988 */ /* 0x000fe80008000004 */
[----:B------:R-:W-:Y:S04]  /*88200*/  STS.U8 [R60+UR4+0x60c0], R14 ;  /* 0x0060c00e3c007988 */ /* 0x000fe80008000004 */
[----:B----4-:R0:W-:Y:S04]  /*88210*/  STS.U8 [R60+UR4+0x60e0], R5 ;  /* 0x0060e0053c007988 */ /* 0x0101e80008000004 */
        /* <DEDUP_REMOVED lines=101> */
[----:B-1----:R-:W3:Y:S04]  /*88870*/  LDL.LU R51, [R1] ;  /* 0x0000000001337983 */ /* 0x002ee80000300800 */
        /* <DEDUP_REMOVED lines=16> */
[----:B------:R-:W-:Y:S04]  /*88980*/  STS.U8 [R60+UR4+0x6fa0], R18 ;  /* 0x006fa0123c007988 */ /* 0x000fe80008000004 */
[----:B------:R-:W-:Y:S04]  /*88990*/  STS.U8 [R60+UR4+0x6f80], R17 ;  /* 0x006f80113c007988 */ /* 0x000fe80008000004 */
[----:B0-----:R-:W4:Y:S04]  /*889a0*/  LDL.LU R29, [R1+0x56c] ;  /* 0x00056c00011d7983 */ /* 0x001f280000300800 */
[----:B------:R-:W-:Y:S04]  /*889b0*/  STS.U8 [R60+UR4+0x7080], R14 ;  /* 0x0070800e3c007988 */ /* 0x000fe80008000004 */
[----:B-1----:R-:W4:Y:S04]  /*889c0*/  LDL.LU R34, [R1+0x568] ;  /* 0x0005680001227983 */ /* 0x002f280000300800 */
        /* <DEDUP_REMOVED lines=10> */
[----:B0-----:R-:W2:Y:S04]  /*88a70*/  LDL.LU R45, [R1+0x54c] ;  /* 0x00054c00012d7983 */ /* 0x001ea80000300800 */
[----:B------:R-:W-:Y:S04]  /*88a80*/  STS.U8 [R60+UR4+0x72e0], R61 ;  /* 0x0072e03d3c007988 */ /* 0x000fe80008000004 */
[----:B-1----:R-:W3:Y:S04]  /*88a90*/  LDL.LU R51, [R1+0x548] ;  /* 0x0005480001337983 */ /* 0x002ee80000300800 */
[----:B------:R-:W3:Y:S04]  /*88aa0*/  LDL.LU R14, [R1+0x53c] ;  /* 0x00053c00010e7983 */ /* 0x000ee80000300800 */
[----:B------:R-:W3:Y:S04]  /*88ab0*/  LDL.LU R13, [R1+0x538] ;  /* 0x00053800010d7983 */ /* 0x000ee80000300800 */
[----:B----4-:R-:W-:Y:S04]  /*88ac0*/  STS.U8 [R60+UR4+0x7280], R5 ;  /* 0x007280053c007988 */ /* 0x010fe80008000004 */
        /* <DEDUP_REMOVED lines=9> */
[----:B------:R-:W4:Y:S04]  /*88b60*/  LDL.LU R10, [R1+0x51c] ;  /* 0x00051c00010a7983 */ /* 0x000f280000300800 */
[----:B------:R-:W4:Y:S04]  /*88b70*/  LDL.LU R9, [R1+0x518] ;  /* 0x0005180001097983 */ /* 0x000f280000300800 */
[----:B------:R-:W4:Y:S04]  /*88b80*/  LDL.LU R6, [R1+0x50c] ;  /* 0x00050c0001067983 */ /* 0x000f280000300800 */
[----:B------:R-:W4:Y:S04]  /*88b90*/  LDL.LU R5, [R1+0x500] ;  /* 0x0005000001057983 */ /* 0x000f280000300800 */
[----:B------:R-:W4:Y:S04]  /*88ba0*/  LDL.LU R2, [R1+0x4e8] ;  /* 0x0004e80001027983 */ /* 0x000f280000300800 */
[----:B------:R0:W-:Y:S04]  /*88bb0*/  STS.U8 [R60+UR4+0x74c0], R29 ;  /* 0x0074c01d3c007988 */ /* 0x0001e80008000004 */
[----:B------:R1:W-:Y:S04]  /*88bc0*/  STS.U8 [R60+UR4+0x74e0], R34 ;  /* 0x0074e0223c007988 */ /* 0x0003e80008000004 */
[----:B------:R-:W-:Y:S04]  /*88bd0*/  STS.U8 [R60+UR4+0x75a0], R41 ;  /* 0x0075a0293c007988 */ /* 0x000fe80008000004 */
[----:B------:R-:W-:Y:S04]  /*88be0*/  STS.U8 [R60+UR4+0x7580], R39 ;  /* 0x007580273c007988 */ /* 0x000fe80008000004 */
[----:B0-----:R-:W4:Y:S04]  /*88bf0*/  LDL.LU R29, [R1+0x4e0] ;  /* 0x0004e000011d7983 */ /* 0x001f280000300800 */
[----:B-1----:R-:W4:Y:S04]  /*88c00*/  LDL.LU R34, [R1+0x4d4] ;  /* 0x0004d40001227983 */ /* 0x002f280000300800 */
[----:B------:R0:W-:Y:S04]  /*88c10*/  STS.U8 [R60+UR4+0x75e0], R37 ;  /* 0x0075e0253c007988 */ /* 0x0001e80008000004 */
[----:B------:R1:W-:Y:S04]  /*88c20*/  STS.U8 [R60+UR4+0x75c0], R43 ;  /* 0x0075c02b3c007988 */ /* 0x0003e80008000004 */
[----:B------:R-:W-:Y:S04]  /*88c30*/  STS.U8 [R60+UR4+0x76c0], R33 ;  /* 0x0076c0213c007988 */ /* 0x000fe80008000004 */
[----:B------:R-:W-:Y:S04]  /*88c40*/  STS.U8 [R60+UR4+0x76e0], R32 ;  /* 0x0076e0203c007988 */ /* 0x000fe80008000004 */
[----:B0-----:R-:W4:Y:S04]  /*88c50*/  LDL.LU R37, [R1+0x4d0] ;  /* 0x0004d00001257983 */ /* 0x001f280000300800 */
[----:B-1----:R-:W4:Y:S04]  /*88c60*/  LDL.LU R43, [R1+0x4c4] ;  /* 0x0004c400012b7983 */ /* 0x002f280000300800 */
[----:B--2---:R0:W-:Y:S04]  /*88c70*/  STS.U8 [R60+UR4+0x7680], R45 ;  /* 0x0076802d3c007988 */ /* 0x0041e80008000004 */
[----:B---3--:R1:W-:Y:S04]  /*88c80*/  STS.U8 [R60+UR4+0x76a0], R51 ;  /* 0x0076a0333c007988 */ /* 0x0083e80008000004 */
[----:B------:R-:W-:Y:S04]  /*88c90*/  STS.U8 [R60+UR4+0x77e0], R3 ;  /* 0x0077e0033c007988 */ /* 0x000fe80008000004 */
[----:B------:R-:W-:Y:S04]  /*88ca0*/  STS.U8 [R60+UR4+0x77c0], R4 ;  /* 0x0077c0043c007988 */ /* 0x000fe80008000004 */
[----:B------:R-:W-:Y:S04]  /*88cb0*/  STS.U8 [R60+UR4+0x77a0], R14 ;  /* 0x0077a00e3c007988 */ /* 0x000fe80008000004 */
[----:B------:R-:W-:Y:S04]  /*88cc0*/  STS.U8 [R60+UR4+0x7780], R13 ;  /* 0x0077800d3c007988 */ /* 0x000fe80008000004 */
[----:B------:R-:W-:Y:S04]  /*88cd0*/  STS.U8 [R60+UR4+0x7880], R7 ;  /* 0x007880073c007988 */ /* 0x000fe80008000004 */
[----:B0-----:R-:W2:Y:S04]  /*88ce0*/  LDL.LU R45, [R1+0x4c0] ;  /* 0x0004c000012d7983 */ /* 0x001ea80000300800 */
[----:B------:R-:W-:Y:S04]  /*88cf0*/  STS.U8 [R60+UR4+0x78a0], R8 ;  /* 0x0078a0083c007988 */ /* 0x000fe80008000004 */
[----:B-1----:R-:W3:Y:S04]  /*88d00*/  LDL.LU R51, [R1+0x4b4] ;  /* 0x0004b40001337983 */ /* 0x002ee80000300800 */
[----:B----4-:R0:W-:Y:S04]  /*88d10*/  STS.U8 [R60+UR4+0x78c0], R53 ;  /* 0x0078c0353c007988 */ /* 0x0101e80008000004 */
[----:B------:R1:W-:Y:S04]  /*88d20*/  STS.U8 [R60+UR4+0x78e0], R59 ;  /* 0x0078e03b3c007988 */ /* 0x0003e80008000004 */
[----:B0-----:R-:W4:Y:S04]  /*88d30*/  LDL.LU R53, [R1+0x484] ;  /* 0x0004840001357983 */ /* 0x001f280000300800 */
[----:B-1----:R-:W2:Y:S04]  /*88d40*/  LDL.LU R59, [R1+0x48c] ;  /* 0x00048c00013b7983 */ /* 0x002ea80000300800 */
        /* <DEDUP_REMOVED lines=14> */
[----:B------:R-:W-:Y:S01]  /*88e30*/  STS.U8 [R60+UR4+0x7cc0], R34 ;  /* 0x007cc0223c007988 */ /* 0x000fe20008000004 */
[----:B0-----:R-:W-:-:S03]  /*88e40*/  F2FP.F16.E5M2.UNPACK_B R29, R31 ;  /* 0x0000001fff1d723e */ /* 0x001fc600020004ff */
[----:B------:R-:W-:Y:S04]  /*88e50*/  STS.U8 [R60+UR4+0x7ce0], R37 ;  /* 0x007ce0253c007988 */ /* 0x000fe80008000004 */
[----:B------:R-:W-:Y:S04]  /*88e60*/  STS.U8 [R60+UR4+0x7da0], R27 ;  /* 0x007da01b3c007988 */ /* 0x000fe80008000004 */
[----:B------:R0:W-:Y:S02]  /*88e70*/  STS.U8 [R60+UR4+0x7d80], R28 ;  /* 0x007d801c3c007988 */ /* 0x0001e40008000004 */
[----:B0-----:R-:W-:-:S02]  /*88e80*/  F2FP.F16.E5M2.UNPACK_B R28, R30 ;  /* 0x0000001eff1c723e */ /* 0x001fc400020004ff */
[----:B----4-:R-:W-:Y:S02]  /*88e90*/  F2FP.F16.E5M2.UNPACK_B R30, R53 ;  /* 0x00000035ff1e723e */ /* 0x010fe400020004ff */
[----:B--2---:R-:W-:-:S05]  /*88ea0*/  F2FP.F16.E5M2.UNPACK_B R31, R59 ;  /* 0x0000003bff1f723e */ /* 0x004fca00020004ff */
[----:B------:R0:W-:Y:S04]  /*88eb0*/  STL.64 [R1+0x5758], R30 ;  /* 0x0057581e01007387 */ /* 0x0001e80000100a00 */
[----:B0-----:R-:W2:Y:S04]  /*88ec0*/  LDL R31, [R1+0x574c] ;  /* 0x00574c00011f7983 */ /* 0x001ea80000100800 */
        /* <DEDUP_REMOVED lines=8> */
[----:B------:R-:W-:Y:S04]  /*88f50*/  STS.U8 [R60+UR4+0x7fa0], R55 ;  /* 0x007fa0373c007988 */ /* 0x000fe80008000004 */
[----:B------:R0:W-:Y:S01]  /*88f60*/  STS.U8 [R60+UR4+0x7f80], R56 ;  /* 0x007f80383c007988 */ /* 0x0001e20008000004 */
[----:B------:R-:W-:Y:S06]  /*88f70*/  BAR.SYNC.DEFER_BLOCKING 0x0 ;  /* 0x0000000000007b1d */ /* 0x000fec0000010000 */
[----:B0-----:R-:W0:Y:S02]  /*88f80*/  S2R R60, SR_TID.X ;  /* 0x00000000003c7919 */ /* 0x001e240000002100 */
[C---:B0-----:R-:W-:Y:S01]  /*88f90*/  LOP3.LUT R32, R60.reuse, 0x7, RZ, 0xc0, !PT ;  /* 0x000000073c207812 */ /* 0x041fe200078ec0ff */
[----:B------:R-:W-:-:S04]  /*88fa0*/  IMAD.SHL.U32 R33, R60, 0x2, RZ ;  /* 0x000000023c217824 */ /* 0x000fc800078e00ff */
[----:B------:R-:W-:-:S05]  /*88fb0*/  IMAD R32, R32, 0x90, RZ ;  /* 0x0000009020207824 */ /* 0x000fca00078e02ff */
[----:B------:R-:W-:-:S05]  /*88fc0*/  LOP3.LUT R32, R32, 0x30, R33, 0x78, !PT ;  /* 0x0000003020207812 */ /* 0x000fca00078e7821 */
[----:B------:R-:W0:Y:S04]  /*88fd0*/  LDSM.16.M88.4 R4, [R32+UR4] ;  /* 0x000000042004783b */ /* 0x000e280008000200 */
[----:B------:R1:W-:Y:S04]  /*88fe0*/  STL.64 [R1+0x5750], R28 ;  /* 0x0057501c01007387 */ /* 0x0003e80000100a00 */
[----:B------:R-:W-:Y:S04]  /*88ff0*/  LDSM.16.M88.4 R16, [R32+UR4+0x5c00] ;  /* 0x005c00042010783b */ /* 0x000fe80008000200 */
[----:B------:R-:W-:Y:S04]  /*89000*/  LDSM.16.M88.4 R20, [R32+UR4+0x6400] ;  /* 0x006400042014783b */ /* 0x000fe80008000200 */
[----:B------:R-:W-:Y:S04]  /*89010*/  LDSM.16.M88.4 R24, [R32+UR4+0x6c00] ;  /* 0x006c00042018783b */ /* 0x000fe80008000200 */
[----:B0-----:R-:W-:Y:S01]  /*89020*/  STL.64 [R1+0x1590], R4 ;  /* 0x0015900401007387 */ /* 0x001fe20000100a00 */
[----:B-1----:R-:W-:-:S02]  /*89030*/  IMAD.MOV.U32 R29, RZ, RZ, R4 ;  /* 0x000000ffff1d7224 */ /* 0x002fc400078e0004 */
[----:B------:R-:W-:Y:S01]  /*89040*/  IMAD.MOV.U32 R28, RZ, RZ, R5 ;  /* 0x000000ffff1c7224 */ /* 0x000fe200078e0005 */
[----:B------:R-:W-:Y:S04]  /*89050*/  STL.64 [R1+0x1598], R6 ;  /* 0x0015980601007387 */ /* 0x000fe80000100a00 */
[----:B------:R-:W-:Y:S04]  /*89060*/  LDSM.16.M88.4 R4, [R32+UR4+0x400] ;  /* 0x000400042004783b */ /* 0x000fe80008000200 */
[----:B--2---:R-:W0:Y:S04]  /*89070*/  LDSM.16.M88.4 R8, [R31+UR4] ;  /* 0x000000041f08783b */ /* 0x004e280008000200 */
[----:B------:R-:W1:Y:S04]  /*89080*/  LDSM.16.M88.4 R12, [R31+UR4+0x400] ;  /* 0x000400041f0c783b */ /* 0x000e680008000200 */
[----:B0-----:R-:W-:Y:S04]  /*89090*/  STL.64 [R1+0x1cc0], R8 ;  /* 0x001cc00801007387 */ /* 0x001fe80000100a00 */
[----:B------:R-:W-:Y:S04]  /*890a0*/  STL.64 [R1+0x1cc8], R10 ;  /* 0x001cc80a01007387 */ /* 0x000fe80000100a00 */
[----:B------:R-:W0:Y:S04]  /*890b0*/  LDSM.16.M88.4 R8, [R32+UR4+0x800] ;  /* 0x000800042008783b */ /* 0x000e280008000200 */
[----:B------:R-:W-:Y:S04]  /*890c0*/  STL.64 [R1+0x15a0], R4 ;  /* 0x0015a00401007387 */ /* 0x000fe80000100a00 */
[----:B------:R-:W-:Y:S04]  /*890d0*/  STL.64 [R1+0x15a8], R6 ;  /* 0x0015a80601007387 */ /* 0x000fe80000100a00 */
[----:B------:R-:W2:Y:S04]  /*890e0*/  LDSM.16.M88.4 R4, [R31+UR4+0x800] ;  /* 0x000800041f04783b */ /* 0x000ea80008000200 */
[----:B-1----:R-:W-:Y:S04]  /*890f0*/  STL.64 [R1+0x1cd0], R12 ;  /* 0x001cd00c01007387 */ /* 0x002fe80000100a00 */
[----:B------:R-:W-:Y:S04]  /*89100*/  STL.64 [R1+0x1cd8], R14 ;  /* 0x001cd80e01007387 */ /* 0x000fe80000100a00 */
[----:B------:R-:W1:Y:S04]  /*89110*/  LDSM.16.M88.4 R12, [R32+UR4+0xc00] ;  /* 0x000c0004200c783b */ /* 0x000e680008000200 */
[----:B0-----:R-:W-:Y:S04]  /*89120*/  STL.64 [R1+0x15b0], R8 ;  /* 0x0015b00801007387 */ /* 0x001fe80000100a00 */
[----:B------:R-:W-:Y:S04]  /*89130*/  STL.64 [R1+0x15b8], R10 ;  /* 0x0015b80a01007387 */ /* 0x000fe80000100a00 */
[----:B------:R-:W0:Y:S04]  /*89140*/  LDSM.16.M88.4 R8, [R31+UR4+0xc00] ;  /* 0x000c00041f08783b */ /* 0x000e280008000200 */
[----:B--2---:R-:W-:Y:S04]  /*89150*/  STL.64 [R1+0x1ce0], R4 ;  /* 0x001ce00401007387 */ /* 0x004fe80000100a00 */
[----:B------:R-:W-:Y:S04]  /*89160*/  STL.64 [R1+0x1ce8], R6 ;  /* 0x001ce80601007387 */ /* 0x000fe80000100a00 */
[----:B------:R-:W2:Y:S04]  /*89170*/  LDSM.16.M88.4 R4, [R32+UR4+0x1000] ;  /* 0x001000042004783b */ /* 0x000ea80008000200 */
[----:B-1----:R-:W-:Y:S04]  /*89180*/  STL.64 [R1+0x15c0], R12 ;  /* 0x0015c00c01007387 */ /* 0x002fe80000100a00 */
[----:B------:R-:W-:Y:S04]  /*89190*/  STL.64 [R1+0x15c8], R14 ;  /* 0x0015c80e01007387 */ /* 0x000fe80000100a00 */
[----:B------:R-:W-:Y:S04]  /*891a0*/  LDSM.16.M88.4 R12, [R32+UR4+0x5400] ;  /* 0x00540004200c783b */ /* 0x000fe80008000200 */
[----:B0-----:R-:W-:Y:S04]  /*891b0*/  STL.64 [R1+0x1cf0], R8 ;  /* 0x001cf00801007387 */ /* 0x001fe80000100a00 */
[----:B------:R-:W-:Y:S04]  /*891c0*/  STL.64 [R1+0x1cf8], R10 ;  /* 0x001cf80a01007387 */ /* 0x000fe80000100a00 */
[----:B------:R-:W0:Y:S04]  /*891d0*/  LDSM.16.M88.4 R8, [R31+UR4+0x1000] ;  /* 0x001000041f08783b */ /* 0x000e280008000200 */
[----:B--2---:R-:W-:Y:S01]  /*891e0*/  STL.64 [R1+0x15d0], R4 ;  /* 0x0015d00401007387 */ /* 0x004fe20000100a00 */
[----:B------:R-:W-:-:S02]  /*891f0*/  IMAD.MOV.U32 R60, RZ, RZ, R4 ;  /* 0x000000ffff3c7224 */ /* 0x000fc400078e0004 */
[----:B------:R-:W-:Y:S01]  /*89200*/  IMAD.MOV.U32 R61, RZ, RZ, R5 ;  /* 0x000000ffff3d7224 */ /* 0x000fe200078e0005 */
[----:B------:R-:W-:Y:S04]  /*89210*/  STL.64 [R1+0x15d8], R6 ;  /* 0x0015d80601007387 */ /* 0x000fe80000100a00 */
[----:B------:R-:W1:Y:S04]  /*89220*/  LDSM.16.M88.4 R4, [R32+UR4+0x1400] ;  /* 0x001400042004783b */ /* 0x000e680008000200 */
[----:B0-----:R-:W-:Y:S04]  /*89230*/  STL.64 [R1+0x1d00], R8 ;  /* 0x001d000801007387 */ /* 0x001fe80000100a00 */
[----:B------:R-:W-:Y:S04]  /*89240*/  STL.64 [R1+0x1d08], R10 ;  /* 0x001d080a01007387 */ /* 0x000fe80000100a00 */
[----:B------:R-:W0:Y:S04]  /*89250*/  LDSM.16.M88.4 R8, [R31+UR4+0x1400] ;  /* 0x001400041f08783b */ /* 0x000e280008000200 */
[----:B-1----:R-:W-:Y:S01]  /*89260*/  STL.64 [R1+0x15e0], R4 ;  /* 0x0015e00401007387 */ /* 0x002fe20000100a00 */
        /* <DEDUP_REMOVED lines=12> */
[----:B------:R-:W-:Y:S04]  /*89330*/  STL.64 [R1+0x5768], R58 ;  /* 0x0057683a01007387 */ /* 0x000fe80000100a00 */
[----:B------:R-:W-:Y:S04]  /*89340*/  STL.64 [R1+0x5760], R56 ;  /* 0x0057603801007387 */ /* 0x000fe80000100a00 */
[----:B------:R-:W-:Y:S04]  /*89350*/  LDSM.16.M88.4 R56, [R32+UR4+0x7400] ;  /* 0x007400042038783b */ /* 0x000fe80008000200 */
        /* <DEDUP_REMOVED lines=18> */
[----:B------:R-:W-:Y:S04]  /*89480*/  LDSM.16.M88.4 R8, [R32+UR4+0x4c00] ;  /* 0x004c00042008783b */ /* 0x000fe80008000200 */
[----:B-1----:R-:W-:Y:S01]  /*89490*/  STL.64 [R1+0x1620], R4 ;  /* 0x0016200401007387 */ /* 0x002fe20000100a00 */
[----:B------:R-:W-:-:S02]  /*894a0*/  IMAD.MOV.U32 R50, RZ, RZ, R4 ;  /* 0x000000ffff327224 */ /* 0x000fc400078e0004 */
[----:B------:R-:W-:Y:S01]  /*894b0*/  IMAD.MOV.U32 R51, RZ, RZ, R5 ;  /* 0x000000ffff337224 */ /* 0x000fe200078e0005 */
[----:B------:R-:W-:Y:S04]  /*894c0*/  STL.64 [R1+0x1628], R6 ;  /* 0x0016280601007387 */ /* 0x000fe80000100a00 */
[----:B------:R-:W0:Y:S04]  /*894d0*/  LDSM.16.M88.4 R4, [R32+UR4+0x2800] ;  /* 0x002800042004783b */ /* 0x000e280008000200 */
[----:B0-----:R-:W-:Y:S01]  /*894e0*/  STL.64 [R1+0x1630], R4 ;  /* 0x0016300401007387 */ /* 0x001fe20000100a00 */
        /* <DEDUP_REMOVED lines=39> */
[----:B0-----:R0:W-:Y:S01]  /*89760*/  STL.64 [R1+0x16b0], R4 ;  /* 0x0016b00401007387 */ /* 0x0011e20000100a00 */
[----:B------:R-:W-:-:S02]  /*89770*/  IMAD.MOV.U32 R2, RZ, RZ, R4 ;  /* 0x000000ffff027224 */ /* 0x000fc400078e0004 */
[----:B------:R-:W-:Y:S01]  /*89780*/  IMAD.MOV.U32 R3, RZ, RZ, R5 ;  /* 0x000000ffff037224 */ /* 0x000fe200078e0005 */
[----:B------:R-:W-:Y:S04]  /*89790*/  STL.64 [R1+0x16b8], R6 ;  /* 0x0016b80601007387 */ /* 0x000fe80000100a00 */
[----:B------:R-:W-:Y:S01]  /*897a0*/  STL.64 [R1+0x16c0], R8 ;  /* 0x0016c00801007387 */ /* 0x000fe20000100a00 */
[----:B0-----:R-:W-:-:S03]  /*897b0*/  IMAD.MOV.U32 R4, RZ, RZ, R8 ;  /* 0x000000ffff047224 */ /* 0x001fc600078e0008 */
[----:B------:R-:W-:Y:S01]  /*897c0*/  STL.64 [R1+0x16c8], R10 ;  /* 0x0016c80a01007387 */ /* 0x000fe20000100a00 */
[----:B------:R-:W-:-:S03]  /*897d0*/  IMAD.MOV.U32 R5, RZ, RZ, R9 ;  /* 0x000000ffff057224 */ /* 0x000fc600078e0009 */
[----:B------:R-:W0:Y:S04]  /*897e0*/  LDSM.16.M88.4 R8, [R32+UR4+0x5000] ;  /* 0x005000042008783b */ /* 0x000e280008000200 */
[----:B0-----:R0:W-:Y:S01]  /*897f0*/  STL.64 [R1+0x16d0], R8 ;  /* 0x0016d00801007387 */ /* 0x0011e20000100a00 */
[----:B------:R-:W-:Y:S02]  /*89800*/  IMAD.MOV.U32 R6, RZ, RZ, R8 ;  /* 0x000000ffff067224 */ /* 0x000fe400078e0008 */
        /* <DEDUP_REMOVED lines=43> */
[----:B0-----:R-:W-:Y:S01]  /*89ac0*/  STL.64 [R1+0x1770], R56 ;  /* 0x0017703801007387 */ /* 0x001fe20000100a00 */
[----:B------:R-:W-:Y:S02]  /*89ad0*/  IMAD.MOV.U32 R26, RZ, RZ, R56 ;  /* 0x000000ffff1a7224 */ /* 0x000fe400078e0038 */
        /* <DEDUP_REMOVED lines=8> */
[----:B0-----:R-:W-:Y:S04]  /*89b60*/  STL.64 [R1+0x1d50], R56 ;  /* 0x001d503801007387 */ /* 0x001fe80000100a00 */
        /* <DEDUP_REMOVED lines=52> */
[----:B------:R-:W0:Y:S01]  /*89eb0*/  LDSM.16.M88.4 R56, [R31+UR4+0x6c00] ;  /* 0x006c00041f38783b */ /* 0x000e220008000200 */
[----:B------:R-:W-:-:S03]  /*89ec0*/  F2FP.F16.E5M2.UNPACK_B R29, R29 ;  /* 0x0000001dff1d723e */ /* 0x000fc600020004ff */
[----:B0-----:R-:W-:Y:S04]  /*89ed0*/  STL.64 [R1+0x1e70], R56 ;  /* 0x001e703801007387 */ /* 0x001fe80000100a00 */
[----:B------:R-:W-:Y:S04]  /*89ee0*/  STL.64 [R1+0x1e78], R58 ;  /* 0x001e783a01007387 */ /* 0x000fe80000100a00 */
[----:B------:R-:W0:Y:S01]  /*89ef0*/  LDSM.16.M88.4 R56, [R31+UR4+0x7000] ;  /* 0x007000041f38783b */ /* 0x000e220008000200 */
[----:B------:R-:W-:-:S03]  /*89f00*/  F2FP.F16.E5M2.UNPACK_B R28, R28 ;  /* 0x0000001cff1c723e */ /* 0x000fc600020004ff */
[----:B------:R-:W-:Y:S04]  /*89f10*/  STL [R1+0x18], R29 ;  /* 0x0000181d01007387 */ /* 0x000fe80000100800 */
[----:B0-----:R-:W-:Y:S04]  /*89f20*/  STL.64 [R1+0x1e80], R56 ;  /* 0x001e803801007387 */ /* 0x001fe80000100a00 */
[----:B------:R-:W-:Y:S04]  /*89f30*/  STL [R1+0x1c], R28 ;  /* 0x00001c1c01007387 */ /* 0x000fe80000100800 */
[----:B------:R-:W-:Y:S04]  /*89f40*/  STL.64 [R1+0x1e88], R58 ;  /* 0x001e883a01007387 */ /* 0x000fe80000100a00 */
[----:B------:R-:W0:Y:S04]  /*89f50*/  LDSM.16.M88.4 R56, [R31+UR4+0x7400] ;  /* 0x007400041f38783b */ /* 0x000e280008000200 */
[----:B0-----:R-:W-:Y:S04]  /*89f60*/  STL.64 [R1+0x1e90], R56 ;  /* 0x001e903801007387 */ /* 0x001fe80000100a00 */
[----:B------:R-:W-:Y:S04]  /*89f70*/  STL.64 [R1+0x1e98], R58 ;  /* 0x001e983a01007387 */ /* 0x000fe80000100a00 */
[----:B------:R-:W0:Y:S04]  /*89f80*/  LDSM.16.M88.4 R56, [R31+UR4+0x7800] ;  /* 0x007800041f38783b */ /* 0x000e280008000200 */
[----:B------:R-:W1:Y:S04]  /*89f90*/  LDSM.16.M88.4 R28, [R31+UR4+0x7c00] ;  /* 0x007c00041f1c783b */ /* 0x000e680008000200 */
[----:B0-----:R-:W-:Y:S04]  /*89fa0*/  STL.64 [R1+0x1ea0], R56 ;  /* 0x001ea03801007387 */ /* 0x001fe80000100a00 */
[----:B------:R0:W-:Y:S04]  /*89fb0*/  STL.64 [R1+0x1ea8], R58 ;  /* 0x001ea83a01007387 */ /* 0x0001e80000100a00 */
[----:B0-----:R-:W2:Y:S04]  /*89fc0*/  LDL.LU.64 R58, [R1+0x5768] ;  /* 0x00576800013a7983 */ /* 0x001ea80000300a00 */
[----:B------:R-:W3:Y:S04]  /*89fd0*/  LDL.LU.64 R56, [R1+0x5760] ;  /* 0x0057600001387983 */ /* 0x000ee80000300a00 */
[----:B-1----:R-:W-:Y:S04]  /*89fe0*/  STL.64 [R1+0x1eb0], R28 ;  /* 0x001eb01c01007387 */ /* 0x002fe80000100a00 */
[----:B------:R0:W-:Y:S04]  /*89ff0*/  STL.64 [R1+0x1eb8], R30 ;  /* 0x001eb81e01007387 */ /* 0x0001e80000100a00 */
[----:B0-----:R-:W4:Y:S04]  /*8a000*/  LDL.LU.64 R30, [R1+0x5758] ;  /* 0x00575800011e7983 */ /* 0x001f280000300a00 */
[----:B------:R-:W4:Y:S04]  /*8a010*/  LDL.LU.64 R28, [R1+0x5750] ;  /* 0x00575000011c7983 */ /* 0x000f280000300a00 */
[----:B------:R0:W-:Y:S04]  /*8a020*/  STL.64 [R1+0x9578], R38 ;  /* 0x0095782601007387 */ /* 0x0001e80000100a00 */
[----:B0-----:R-:W2:Y:S04]  /*8a030*/  LDL.64 R38, [R1+0x18] ;  /* 0x0000180001267983 */ /* 0x001ea80000100a00 */
[----:B------:R0:W-:Y:S04]  /*8a040*/  STL.64 [R1+0x9570], R36 ;  /* 0x0095702401007387 */ /* 0x0001e80000100a00 */
[----:B0-----:R-:W3:Y:S04]  /*8a050*/  LDL R37, [R1+0x15a0] ;  /* 0x0015a00001257983 */ /* 0x001ee80000100800 */
[----:B------:R0:W-:Y:S04]  /*8a060*/  STL.64 [R1+0x9568], R6 ;  /* 0x0095680601007387 */ /* 0x0001e80000100a00 */
[----:B0-----:R-:W4:Y:S04]  /*8a070*/  LDL R6, [R1+0x15b4] ;  /* 0x0015b40001067983 */ /* 0x001f280000100800 */
[----:B------:R-:W4:Y:S04]  /*8a080*/  LDL R7, [R1+0x15c0] ;  /* 0x0015c00001077983 */ /* 0x000f280000100800 */
[----:B------:R0:W-:Y:S04]  /*8a090*/  STL.64 [R1+0x9560], R4 ;  /* 0x0095600401007387 */ /* 0x0001e80000100a00 */
[----:B0-----:R-:W4:Y:S04]  /*8a0a0*/  LDL R4, [R1+0x15a4] ;  /* 0x0015a40001047983 */ /* 0x001f280000100800 */
[----:B------:R-:W4:Y:S04]  /*8a0b0*/  LDL R5, [R1+0x15b0] ;  /* 0x0015b00001057983 */ /* 0x000f280000100800 */
[----:B------:R-:W-:Y:S04]  /*8a0c0*/  STL.64 [R1+0x9558], R10 ;  /* 0x0095580a01007387 */ /* 0x000fe80000100a00 */
[----:B------:R0:W-:Y:S04]  /*8a0d0*/  STL.64 [R1+0x9550], R8 ;  /* 0x0095500801007387 */ /* 0x0001e80000100a00 */
[----:B0-----:R-:W4:Y:S04]  /*8a0e0*/  LDL.LU.64 R8, [R1+0x1020] ;  /* 0x0010200001087983 */ /* 0x001f280000300a00 */
[----:B------:R-:W4:Y:S04]  /*8a0f0*/  LDL.LU.64 R10, [R1+0x1028] ;  /* 0x00102800010a7983 */ /* 0x000f280000300a00 */
[----:B------:R-:W-:Y:S04]  /*8a100*/  STL.64 [R1+0x9548], R14 ;  /* 0x0095480e01007387 */ /* 0x000fe80000100a00 */
[----:B------:R-:W-:Y:S04]  /*8a110*/  STL.64 [R1+0x9540], R12 ;  /* 0x0095400c01007387 */ /* 0x000fe80000100a00 */
[----:B------:R-:W-:Y:S04]  /*8a120*/  STL.64 [R1+0x9538], R18 ;  /* 0x0095381201007387 */ /* 0x000fe80000100a00 */
[----:B------:R-:W-:Y:S04]  /*8a130*/  STL.64 [R1+0x9530], R16 ;  /* 0x0095301001007387 */ /* 0x000fe80000100a00 */
[----:B------:R0:W-:Y:S04]  /*8a140*/  STL.64 [R1+0x9528], R22 ;  /* 0x0095281601007387 */ /* 0x0001e80000100a00 */
[----:B0-----:R-:W4:Y:S04]  /*8a150*/  LDL R23, [R1+0x15c4] ;  /* 0x0015c40001177983 */ /* 0x001f280000100800 */
[----:B------:R-:W-:Y:S04]  /*8a160*/  STL.64 [R1+0x9520], R20 ;  /* 0x0095201401007387 */ /* 0x000fe80000100a00 */
[----:B------:R-:W-:Y:S04]  /*8a170*/  STL.64 [R1+0x9518], R26 ;  /* 0x0095181a01007387 */ /* 0x000fe80000100a00 */
[----:B------:R0:W-:Y:S04]  /*8a180*/  STL.64 [R1+0x9510], R24 ;  /* 0x0095101801007387 */ /* 0x0001e80000100a00 */
[----:B0-----:R-:W4:Y:S04]  /*8a190*/  LDL.LU.64 R24, [R1+0x1030] ;  /* 0x0010300001187983 */ /* 0x001f280000300a00 */
[----:B------:R-:W4:Y:S04]  /*8a1a0*/  LDL.LU.64 R26, [R1+0x1038] ;  /* 0x00103800011a7983 */ /* 0x000f280000300a00 */
[----:B------:R2:W-:Y:S04]  /*8a1b0*/  STL [R1+0x950c], R32 ;  /* 0x00950c2001007387 */ /* 0x0005e80000100800 */
[----:B------:R0:W-:Y:S04]  /*8a1c0*/  STL [R1+0x9508], R33 ;  /* 0x0095082101007387 */ /* 0x0001e80000100800 */
[----:B------:R-:W-:Y:S01]  /*8a1d0*/  STL [R1+0x5750], R0 ;  /* 0x0057500001007387 */ /* 0x000fe20000100800 */
[----:B--2---:R-:W-:-:S02]  /*8a1e0*/  IMAD.MOV.U32 R32, RZ, RZ, R38 ;  /* 0x000000ffff207224 */ /* 0x004fc400078e0026 */
[----:B0-----:R-:W-:Y:S01]  /*8a1f0*/  IMAD.MOV.U32 R33, RZ, RZ, R39 ;  /* 0x000000ffff217224 */ /* 0x001fe200078e0027 */
[----:B---3--:R-:W-:Y:S01]  /*8a200*/  F2FP.F16.E5M2.UNPACK_B R14, R37 ;  /* 0x00000025ff0e723e */ /* 0x008fe200020004ff */
[----:B----4-:R-:W-:-:S15]  /*8a210*/  HMMA.16816.F32 R8, R28, R38, R8 ;  /* 0x000000261c08723c */ /* 0x010fde0000001808 */
[----:B------:R-:W-:-:S04]  /*8a220*/  NOP ;  /* 0x0000000000007918 */ /* 0x000fc80000000000 */
[----:B------:R0:W-:Y:S04]  /*8a230*/  STL.64 [R1+0x30], R8 ;  /* 0x0000300801007387 */ /* 0x0001e80000100a00 */
[----:B------:R1:W-:Y:S04]  /*8a240*/  STL.64 [R1+0x38], R10 ;  /* 0x0000380a01007387 */ /* 0x0003e80000100a00 */
[----:B------:R-:W-:Y:S04]  /*8a250*/  STL [R1+0x10], R14 ;  /* 0x0000100e01007387 */ /* 0x000fe80000100800 */
[----:B------:R-:W2:Y:S04]  /*8a260*/  LDL.LU.64 R36, [R1+0x1000] ;  /* 0x0010000001247983 */ /* 0x000ea80000300a00 */
[----:B------:R-:W2:Y:S01]  /*8a270*/  LDL.LU.64 R38, [R1+0x1008] ;  /* 0x0010080001267983 */ /* 0x000ea20000300a00 */
[----:B------:R-:W-:-:S03]  /*8a280*/  F2FP.F16.E5M2.UNPACK_B R15, R4 ;  /* 0x00000004ff0f723e */ /* 0x000fc600020004ff */
[----:B0-----:R-:W3:Y:S04]  /*8a290*/  LDL.LU.64 R8, [R1+0xff0] ;  /* 0x000ff00001087983 */ /* 0x001ee80000300a00 */
[----:B-1----:R-:W3:Y:S01]  /*8a2a0*/  LDL.LU.64 R10, [R1+0xff8] ;  /* 0x000ff800010a7983 */ /* 0x002ee20000300a00 */
[----:B------:R-:W-:-:S03]  /*8a2b0*/  F2FP.F16.E5M2.UNPACK_B R4, R5 ;  /* 0x00000005ff04723e */ /* 0x000fc600020004ff */
[----:B------:R-:W4:Y:S04]  /*8a2c0*/  LDL.LU.64 R16, [R1+0xfe0] ;  /* 0x000fe00001107983 */ /* 0x000f280000300a00 */
[----:B------:R-:W4:Y:S01]  /*8a2d0*/  LDL.LU.64 R18, [R1+0xfe8] ;  /* 0x000fe80001127983 */ /* 0x000f220000300a00 */
[----:B------:R-:W-:-:S03]  /*8a2e0*/  F2FP.F16.E5M2.UNPACK_B R5, R6 ;  /* 0x00000006ff05723e */ /* 0x000fc600020004ff */
[----:B------:R0:W-:Y:S04]  /*8a2f0*/  STL [R1+0x14], R15 ;  /* 0x0000140f01007387 */ /* 0x0001e80000100800 */
[----:B------:R-:W3:Y:S01]  /*8a300*/  LDL.LU.64 R12, [R1+0xfd0] ;  /* 0x000fd000010c7983 */ /* 0x000ee20000300a00 */
[----:B------:R-:W-:-:S15]  /*8a310*/  HMMA.16816.F32 R24, R28, R14, R24 ;  /* 0x0000000e1c18723c */ /* 0x000fde0000001818 */
[----:B------:R-:W-:-:S04]  /*8a320*/  NOP ;  /* 0x0000000000007918 */ /* 0x000fc80000000000 */
[----:B------:R1:W-:Y:S04]  /*8a330*/  STL.64 [R1+0x40], R24 ;  /* 0x0000401801007387 */ /* 0x0003e80000100a00 */
[----:B------:R1:W-:Y:S04]  /*8a340*/  STL.64 [R1+0x48], R26 ;  /* 0x0000481a01007387 */ /* 0x0003e80000100a00 */
[----:B------:R-:W-:Y:S04]  /*8a350*/  STL [R1+0x8], R4 ;  /* 0x0000080401007387 */ /* 0x000fe80000100800 */
[----:B0-----:R-:W4:Y:S04]  /*8a360*/  LDL.LU.64 R14, [R1+0xfd8] ;  /* 0x000fd800010e7983 */ /* 0x001f280000300a00 */
[----:B-1----:R-:W4:Y:S04]  /*8a370*/  LDL.LU.64 R24, [R1+0x10a0] ;  /* 0x0010a00001187983 */ /* 0x002f280000300a00 */
[----:B------:R2:W-:Y:S04]  /*8a380*/  STL [R1+0xc], R5 ;  /* 0x00000c0501007387 */ /* 0x0005e80000100800 */
[----:B------:R-:W4:Y:S01]  /*8a390*/  LDL.LU.64 R26, [R1+0x10a8] ;  /* 0x0010a800011a7983 */ /* 0x000f220000300a00 */
[----:B------:R-:W-:-:S02]  /*8a3a0*/  F2FP.F16.E5M2.UNPACK_B R20, R7 ;  /* 0x00000007ff14723e */ /* 0x000fc400020004ff */
[----:B------:R-:W-:Y:S02]  /*8a3b0*/  F2FP.F16.E5M2.UNPACK_B R21, R23 ;  /* 0x00000017ff15723e */ /* 0x000fe400020004ff */
[----:B------:R-:W-:Y:S02]  /*8a3c0*/  F2FP.F16.E5M2.UNPACK_B R60, R60 ;  /* 0x0000003cff3c723e */ /* 0x000fe400020004ff */
[----:B------:R-:W-:Y:S02]  /*8a3d0*/  F2FP.F16.E5M2.UNPACK_B R61, R61 ;  /* 0x0000003dff3d723e */ /* 0x000fe400020004ff */
[----:B------:R-:W-:Y:S02]  /*8a3e0*/  F2FP.F16.E5M2.UNPACK_B R58, R58 ;  /* 0x0000003aff3a723e */ /* 0x000fe400020004ff */
[----:B------:R-:W-:Y:S02]  /*8a3f0*/  F2FP.F16.E5M2.UNPACK_B R59, R59 ;  /* 0x0000003bff3b723e */ /* 0x000fe400020004ff */
[----:B------:R-:W-:-:S02]  /*8a400*/  F2FP.F16.E5M2.UNPACK_B R56, R56 ;  /* 0x00000038ff38723e */ /* 0x000fc400020004ff */
[----:B------:R-:W-:Y:S01]  /*8a410*/  F2FP.F16.E5M2.UNPACK_B R57, R57 ;  /* 0x00000039ff39723e */ /* 0x000fe200020004ff */
[----:B--2---:R-:W-:Y:S01]  /*8a420*/  HMMA.16816.F32 R4, R28, R4, R36 ;  /* 0x000000041c04723c */ /* 0x004fe20000001824 */
[----:B------:R-:W2:Y:S04]  /*8a430*/  LDL.LU.64 R38, [R1+0x9578] ;  /* 0x0095780001267983 */ /* 0x000ea80000300a00 */
[----:B------:R-:W2:-:S14]  /*8a440*/  LDL.LU.64 R36, [R1+0x9570] ;  /* 0x0095700001247983 */ /* 0x000e9c0000300a00 */
[----:B------:R-:W-:Y:S04]  /*8a450*/  STL.64 [R1+0x50], R4 ;  /* 0x0000500401007387 */ /* 0x000fe80000100a00 */
[----:B------:R0:W-:Y:S04]  /*8a460*/  STL.64 [R1+0x58], R6 ;  /* 0x0000580601007387 */ /* 0x0001e80000100a00 */
[----:B0-----:R-:W2:Y:S04]  /*8a470*/  LDL.LU.64 R6, [R1+0x9568] ;  /* 0x0095680001067983 */ /* 0x001ea80000300a00 */
[----:B------:R-:W2:Y:S04]  /*8a480*/  LDL.LU.64 R4, [R1+0x9560] ;  /* 0x0095600001047983 */ /* 0x000ea80000300a00 */
[----:B------:R3:W-:Y:S02]  /*8a490*/  STL.64 [R1], R20 ;  /* 0x0000001401007387 */ /* 0x0007e40000100a00 */
[C---:B---3--:R-:W-:Y:S02]  /*8a4a0*/  HMMA.16816.F32 R20, R28.reuse, R20, R8 ;  /* 0x000000141c14723c */ /* 0x048fe40000001808 */
[----:B------:R-:W3:Y:S04]  /*8a4b0*/  LDL.LU.64 R10, [R1+0x9558] ;  /* 0x00955800010a7983 */ /* 0x000ee80000300a00 */
[----:B------:R-:W2:Y:S02]  /*8a4c0*/  LDL.LU.64 R8, [R1+0x9550] ;  /* 0x0095500001087983 */ /* 0x000ea40000300a00 */
[C---:B----4-:R-:W-:Y:S11]  /*8a4d0*/  HMMA.16816.F32 R12, R28.reuse, R58, R12 ;  /* 0x0000003a1c0c723c */ /* 0x050ff6000000180c */
[----:B------:R-:W-:Y:S04]  /*8a4e0*/  STL.64 [R1+0x60], R20 ;  /* 0x0000601401007387 */ /* 0x000fe80000100a00 */
[----:B------:R0:W-:Y:S01]  /*8a4f0*/  STL.64 [R1+0x68], R22 ;  /* 0x0000681601007387 */ /* 0x0001e20000100a00 */
[C---:B------:R-:W-:Y:S08]  /*8a500*/  HMMA.16816.F32 R24, R28.reuse, R56, R24 ;  /* 0x000000381c18723c */ /* 0x040ff00000001818 */
[----:B0-----:R-:W-:Y:S01]  /*8a510*/  HMMA.16816.F32 R20, R28, R60, R16 ;  /* 0x0000003c1c14723c */ /* 0x001fe20000001810 */
[----:B------:R-:W4:Y:S04]  /*8a520*/  LDL.LU.64 R16, [R1+0x10b0] ;  /* 0x0010b00001107983 */ /* 0x000f280000300a00 */
[----:B------:R-:W4:-:S14]  /*8a530*/  LDL.LU.64 R18, [R1+0x10b8] ;  /* 0x0010b80001127983 */ /* 0x000f1c0000300a00 */
[----:B------:R0:W-:Y:S04]  /*8a540*/  STL.64 [R1+0x70], R20 ;  /* 0x0000701401007387 */ /* 0x0001e80000100a00 */
[----:B------:R1:W-:Y:S04]  /*8a550*/  STL.64 [R1+0x78], R22 ;  /* 0x0000781601007387 */ /* 0x0003e80000100a00 */
[----:B0-----:R-:W2:Y:S04]  /*8a560*/  LDL.LU.64 R20, [R1+0x10c0] ;  /* 0x0010c00001147983 */ /* 0x001ea80000300a00 */
[----:B-1----:R-:W2:Y:S04]  /*8a570*/  LDL.LU.64 R22, [R1+0x10c8] ;  /* 0x0010c80001167983 */ /* 0x002ea80000300a00 */
[----:B------:R-:W-:Y:S04]  /*8a580*/  STL.64 [R1+0x80], R12 ;  /* 0x0000800c01007387 */ /* 0x000fe80000100a00 */
[----:B------:R0:W-:Y:S04]  /*8a590*/  STL.64 [R1+0x88], R14 ;  /* 0x0000880e01007387 */ /* 0x0001e80000100a00 */
[----:B0-----:R-:W3:Y:S04]  /*8a5a0*/  LDL.LU.64 R14, [R1+0x9548] ;  /* 0x00954800010e7983 */ /* 0x001ee80000300a00 */
[----:B------:R-:W3:Y:S04]  /*8a5b0*/  LDL.LU.64 R12, [R1+0x9540] ;  /* 0x00954000010c7983 */ /* 0x000ee80000300a00 */
[----:B------:R0:W-:Y:S04]  /*8a5c0*/  STL.64 [R1+0x90], R24 ;  /* 0x0000901801007387 */ /* 0x0001e80000100a00 */
[----:B------:R1:W-:Y:S04]  /*8a5d0*/  STL.64 [R1+0x98], R26 ;  /* 0x0000981a01007387 */ /* 0x0003e80000100a00 */
[----:B0-----:R-:W3:Y:S04]  /*8a5e0*/  LDL.LU.64 R24, [R1+0x10d0] ;  /* 0x0010d00001187983 */ /* 0x001ee80000300a00 */
[----:B-1----:R-:W3:Y:S04]  /*8a5f0*/  LDL.LU.64 R26, [R1+0x10d8] ;  /* 0x0010d800011a7983 */ /* 0x002ee80000300a00 */
[----:B------:R-:W-:Y:S04]  /*8a600*/  STL.64 [R1+0x94f0], R58 ;  /* 0x0094f03a01007387 */ /* 0x000fe80000100a00 */
[----:B------:R0:W-:Y:S04]  /*8a610*/  STL.64 [R1+0x94e8], R56 ;  /* 0x0094e83801007387 */ /* 0x0001e80000100a00 */
[----:B0-----:R-:W3:Y:S04]  /*8a620*/  LDL.LU.64 R56, [R1+0x10e0] ;  /* 0x0010e00001387983 */ /* 0x001ee80000300a00 */
[----:B------:R-:W3:Y:S01]  /*8a630*/  LDL.LU.64 R58, [R1+0x10e8] ;  /* 0x0010e800013a7983 */ /* 0x000ee20000300a00 */
        /* <DEDUP_REMOVED lines=8> */
[C---:B----4-:R-:W-:Y:S08]  /*8a6c0*/  HMMA.16816.F32 R16, R28.reuse, R54, R16 ;  /* 0x000000361c10723c */ /* 0x050ff00000001810 */
[C---:B--2---:R-:W-:Y:S11]  /*8a6d0*/  HMMA.16816.F32 R20, R28.reuse, R52, R20 ;  /* 0x000000341c14723c */ /* 0x044ff60000001814 */
[----:B------:R-:W-:Y:S04]  /*8a6e0*/  STL.64 [R1+0xa0], R16 ;  /* 0x0000a01001007387 */ /* 0x000fe80000100a00 */
[----:B------:R0:W-:Y:S04]  /*8a6f0*/  STL.64 [R1+0xa8], R18 ;  /* 0x0000a81201007387 */ /* 0x0001e80000100a00 */
[----:B0-----:R-:W2:Y:S04]  /*8a700*/  LDL.LU.64 R18, [R1+0x9538] ;  /* 0x0095380001127983 */ /* 0x001ea80000300a00 */
[----:B------:R-:W4:Y:S04]  /*8a710*/  LDL.LU.64 R16, [R1+0x9530] ;  /* 0x0095300001107983 */ /* 0x000f280000300a00 */
[----:B------:R-:W-:Y:S04]  /*8a720*/  STL.64 [R1+0xb0], R20 ;  /* 0x0000b01401007387 */ /* 0x000fe80000100a00 */
[----:B------:R0:W-:Y:S04]  /*8a730*/  STL.64 [R1+0xb8], R22 ;  /* 0x0000b81601007387 */ /* 0x0001e80000100a00 */
[----:B0-----:R-:W2:Y:S01]  /*8a740*/  LDL.LU.64 R22, [R1+0x9528] ;  /* 0x0095280001167983 */ /* 0x001ea20000300a00 */
[C---:B---3--:R-:W-:Y:S03]  /*8a750*/  HMMA.16816.F32 R24, R28.reuse, R50, R24 ;  /* 0x000000321c18723c */ /* 0x048fe60000001818 */
[----:B------:R-:W3:Y:S04]  /*8a760*/  LDL.LU.64 R20, [R1+0x9520] ;  /* 0x0095200001147983 */ /* 0x000ee80000300a00 */
[----:B------:R-:W-:Y:S04]  /*8a770*/  STL.64 [R1+0x94e0], R54 ;  /* 0x0094e03601007387 */ /* 0x000fe80000100a00 */
[----:B------:R0:W-:Y:S04]  /*8a780*/  STL.64 [R1+0x94d8], R52 ;  /* 0x0094d83401007387 */ /* 0x0001e80000100a00 */
[----:B0-----:R-:W2:Y:S01]  /*8a790*/  LDL.LU.64 R52, [R1+0x10f0] ;  /* 0x0010f00001347983 */ /* 0x001ea20000300a00 */
[----:B------:R-:W-:Y:S03]  /*8a7a0*/  HMMA.16816.F32 R56, R28, R48, R56 ;  /* 0x000000301c38723c */ /* 0x000fe60000001838 */
[----:B------:R-:W2:Y:S04]  /*8a7b0*/  LDL.LU.64 R54, [R1+0x10f8] ;  /* 0x0010f80001367983 */ /* 0x000ea80000300a00 */
[----:B------:R-:W-:Y:S04]  /*8a7c0*/  STL.64 [R1+0xc0], R24 ;  /* 0x0000c01801007387 */ /* 0x000fe80000100a00 */
[----:B------:R0:W-:Y:S04]  /*8a7d0*/  STL.64 [R1+0xc8], R26 ;  /* 0x0000c81a01007387 */ /* 0x0001e80000100a00 */
[----:B0-----:R-:W3:Y:S04]  /*8a7e0*/  LDL.LU.64 R26, [R1+0x9518] ;  /* 0x00951800011a7983 */ /* 0x001ee80000300a00 */
[----:B------:R-:W3:Y:S04]  /*8a7f0*/  LDL.LU.64 R24, [R1+0x9510] ;  /* 0x0095100001187983 */ /* 0x000ee80000300a00 */
[----:B------:R-:W-:Y:S04]  /*8a800*/  STL.64 [R1+0x94d0], R50 ;  /* 0x0094d03201007387 */ /* 0x000fe80000100a00 */
[----:B------:R0:W-:Y:S04]  /*8a810*/  STL.64 [R1+0x94c8], R48 ;  /* 0x0094c83001007387 */ /* 0x0001e80000100a00 */
[----:B------:R1:W-:Y:S04]  /*8a820*/  STL.64 [R1+0xd0], R56 ;  /* 0x0000d03801007387 */ /* 0x0003e80000100a00 */
[----:B------:R1:W-:Y:S04]  /*8a830*/  STL.64 [R1+0xd8], R58 ;  /* 0x0000d83a01007387 */ /* 0x0003e80000100a00 */
[----:B0-----:R-:W3:Y:S04]  /*8a840*/  LDL.LU.64 R48, [R1+0x1100] ;  /* 0x0011000001307983 */ /* 0x001ee80000300a00 */
[----:B------:R-:W3:Y:S01]  /*8a850*/  LDL.LU.64 R50, [R1+0x1108] ;  /* 0x0011080001327983 */ /* 0x000ee20000300a00 */
[----:B------:R-:W-:-:S02]  /*8a860*/  F2FP.F16.E5M2.UNPACK_B R46, R46 ;  /* 0x0000002eff2e723e */ /* 0x000fc400020004ff */
[----:B------:R-:W-:Y:S01]  /*8a870*/  F2FP.F16.E5M2.UNPACK_B R47, R47 ;  /* 0x0000002fff2f723e */ /* 0x000fe200020004ff */
[----:B-1----:R-:W4:Y:S01]  /*8a880*/  LDL.LU.64 R56, [R1+0x1130] ;  /* 0x0011300001387983 */ /* 0x002f220000300a00 */
[----:B------:R-:W-:Y:S02]  /*8a890*/  F2FP.F16.E5M2.UNPACK_B R44, R44 ;  /* 0x0000002cff2c723e */ /* 0x000fe400020004ff */
[----:B------:R-:W-:Y:S01]  /*8a8a0*/  F2FP.F16.E5M2.UNPACK_B R45, R45 ;  /* 0x0000002dff2d723e */ /* 0x000fe200020004ff */
[----:B------:R-:W4:Y:S02]  /*8a8b0*/  LDL.LU.64 R58, [R1+0x1138] ;  /* 0x00113800013a7983 */ /* 0x000f240000300a00 */
[----:B--2---:R-:W-:-:S15]  /*8a8c0*/  HMMA.16816.F32 R52, R28, R46, R52 ;  /* 0x0000002e1c34723c */ /* 0x004fde0000001834 */
[----:B------:R-:W-:-:S04]  /*8a8d0*/  NOP ;  /* 0x0000000000007918 */ /* 0x000fc80000000000 */
[----:B------:R0:W-:Y:S04]  /*8a8e0*/  STL.64 [R1+0xe0], R52 ;  /* 0x0000e03401007387 */ /* 0x0001e80000100a00 */
[----:B------:R1:W-:Y:S04]  /*8a8f0*/  STL.64 [R1+0xe8], R54 ;  /* 0x0000e83601007387 */ /* 0x0003e80000100a00 */
[----:B0-----:R-:W2:Y:S04]  /*8a900*/  LDL.LU.64 R52, [R1+0x1140] ;  /* 0x0011400001347983 */ /* 0x001ea80000300a00 */
[----:B-1----:R-:W2:Y:S01]  /*8a910*/  LDL.LU.64 R54, [R1+0x1148] ;  /* 0x0011480001367983 */ /* 0x002ea20000300a00 */
[----:B---3--:R-:W-:-:S15]  /*8a920*/  HMMA.16816.F32 R48, R28, R44, R48 ;  /* 0x0000002c1c30723c */ /* 0x008fde0000001830 */
[----:B------:R-:W-:-:S04]  /*8a930*/  NOP ;  /* 0x0000000000007918 */ /* 0x000fc80000000000 */
[----:B------:R0:W-:Y:S04]  /*8a940*/  STL.64 [R1+0xf0], R48 ;  /* 0x0000f03001007387 */ /* 0x0001e80000100a00 */
[----:B------:R1:W-:Y:S04]  /*8a950*/  STL.64 [R1+0xf8], R50 ;  /* 0x0000f83201007387 */ /* 0x0003e80000100a00 */
[----:B0-----:R-:W3:Y:S04]  /*8a960*/  LDL.LU.64 R48, [R1+0x1150] ;  /* 0x0011500001307983 */ /* 0x001ee80000300a00 */
[----:B-1----:R-:W3:Y:S04]  /*8a970*/  LDL.LU.64 R50, [R1+0x1158] ;  /* 0x0011580001327983 */ /* 0x002ee80000300a00 */
[----:B------:R-:W-:Y:S04]  /*8a980*/  STL.64 [R1+0x9500], R46 ;  /* 0x0095002e01007387 */ /* 0x000fe80000100a00 */
[----:B------:R0:W-:Y:S04]  /*8a990*/  STL.64 [R1+0x94f8], R44 ;  /* 0x0094f82c01007387 */ /* 0x0001e80000100a00 */
[----:B0-----:R-:W2:Y:S04]  /*8a9a0*/  LDL.LU.64 R44, [R1+0x1110] ;  /* 0x00111000012c7983 */ /* 0x001ea80000300a00 */
[----:B------:R-:W2:Y:S01]  /*8a9b0*/  LDL.LU.64 R46, [R1+0x1118] ;  /* 0x00111800012e7983 */ /* 0x000ea20000300a00 */
[----:B------:R-:W-:-:S02]  /*8a9c0*/  F2FP.F16.E5M2.UNPACK_B R42, R42 ;  /* 0x0000002aff2a723e */ /* 0x000fc400020004ff */
[----:B------:R-:W-:Y:S02]  /*8a9d0*/  F2FP.F16.E5M2.UNPACK_B R43, R43 ;  /* 0x0000002bff2b723e */ /* 0x000fe400020004ff */
[----:B------:R-:W-:Y:S02]  /*8a9e0*/  F2FP.F16.E5M2.UNPACK_B R40, R40 ;  /* 0x00000028ff28723e */ /* 0x000fe400020004ff */
[----:B------:R-:W-:-:S07]  /*8a9f0*/  F2FP.F16.E5M2.UNPACK_B R41, R41 ;  /* 0x00000029ff29723e */ /* 0x000fce00020004ff */
[C---:B----4-:R-:W-:Y:S01]  /*8aa00*/  HMMA.16816.F32 R56, R28.reuse, R40, R56 ;  /* 0x000000281c38723c */ /* 0x050fe20000001838 */
[----:B------:R-:W-:Y:S02]  /*8aa10*/  F2FP.F16.E5M2.UNPACK_B R38, R38 ;  /* 0x00000026ff26723e */ /* 0x000fe400020004ff */
[----:B------:R-:W-:Y:S02]  /*8aa20*/  F2FP.F16.E5M2.UNPACK_B R39, R39 ;  /* 0x00000027ff27723e */ /* 0x000fe400020004ff */
[----:B------:R-:W-:Y:S02]  /*8aa30*/  F2FP.F16.E5M2.UNPACK_B R36, R36 ;  /* 0x00000024ff24723e */ /* 0x000fe400020004ff */
[----:B------:R-:W-:Y:S01]  /*8aa40*/  F2FP.F16.E5M2.UNPACK_B R37, R37 ;  /* 0x00000025ff25723e */ /* 0x000fe200020004ff */
[----:B--2---:R-:W-:-:S15]  /*8aa50*/  HMMA.16816.F32 R44, R28, R42, R44 ;  /* 0x0000002a1c2c723c */ /* 0x004fde000000182c */
[----:B------:R-:W-:-:S04]  /*8aa60*/  NOP ;  /* 0x0000000000007918 */ /* 0x000fc80000000000 */
[----:B------:R0:W-:Y:S04]  /*8aa70*/  STL.64 [R1+0x100], R44 ;  /* 0x0001002c01007387 */ /* 0x0001e80000100a00 */
[----:B------:R1:W-:Y:S04]  /*8aa80*/  STL.64 [R1+0x108], R46 ;  /* 0x0001082e01007387 */ /* 0x0003e80000100a00 */
[----:B0-----:R-:W2:Y:S04]  /*8aa90*/  LDL.LU.64 R44, [R1+0x1170] ;  /* 0x00117000012c7983 */ /* 0x001ea80000300a00 */
[----:B-1----:R-:W2:Y:S04]  /*8aaa0*/  LDL.LU.64 R46, [R1+0x1178] ;  /* 0x00117800012e7983 */ /* 0x002ea80000300a00 */
[----:B------:R0:W-:Y:S04]  /*8aab0*/  STL.64 [R1+0x110], R56 ;  /* 0x0001103801007387 */ /* 0x0001e80000100a00 */
[----:B------:R1:W-:Y:S04]  /*8aac0*/  STL.64 [R1+0x118], R58 ;  /* 0x0001183a01007387 */ /* 0x0003e80000100a00 */
[----:B0-----:R-:W4:Y:S04]  /*8aad0*/  LDL.LU.64 R56, [R1+0x1370] ;  /* 0x0013700001387983 */ /* 0x001f280000300a00 */
[----:B-1----:R-:W4:Y:S01]  /*8aae0*/  LDL.LU.64 R58, [R1+0x1378] ;  /* 0x00137800013a7983 */ /* 0x002f220000300a00 */
[C---:B------:R-:W-:Y:S08]  /*8aaf0*/  HMMA.16816.F32 R52, R28.reuse, R38, R52 ;  /* 0x000000261c34723c */ /* 0x040ff00000001834 */
[----:B---3--:R-:W-:Y:S11]  /*8ab00*/  HMMA.16816.F32 R48, R28, R36, R48 ;  /* 0x000000241c30723c */ /* 0x008ff60000001830 */
[----:B------:R0:W-:Y:S04]  /*8ab10*/  STL.64 [R1+0x120], R52 ;  /* 0x0001203401007387 */ /* 0x0001e80000100a00 */
[----:B------:R1:W-:Y:S04]  /*8ab20*/  STL.64 [R1+0x128], R54 ;  /* 0x0001283601007387 */ /* 0x0003e80000100a00 */
[----:B0-----:R-:W3:Y:S04]  /*8ab30*/  LDL.LU.64 R52, [R1+0x1380] ;  /* 0x0013800001347983 */ /* 0x001ee80000300a00 */
[----:B-1----:R-:W3:Y:S04]  /*8ab40*/  LDL.LU.64 R54, [R1+0x1388] ;  /* 0x0013880001367983 */ /* 0x002ee80000300a00 */
[----:B------:R0:W-:Y:S04]  /*8ab50*/  STL.64 [R1+0x130], R48 ;  /* 0x0001303001007387 */ /* 0x0001e80000100a00 */
[----:B------:R1:W-:Y:S04]  /*8ab60*/  STL.64 [R1+0x138], R50 ;  /* 0x0001383201007387 */ /* 0x0003e80000100a00 */
[----:B0-----:R-:W3:Y:S04]  /*8ab70*/  LDL.LU.64 R48, [R1+0x1390] ;  /* 0x0013900001307983 */ /* 0x001ee80000300a00 */
[----:B-1----:R-:W3:Y:S01]  /*8ab80*/  LDL.LU.64 R50, [R1+0x1398] ;  /* 0x0013980001327983 */ /* 0x002ee20000300a00 */
[----:B------:R-:W-:-:S02]  /*8ab90*/  F2FP.F16.E5M2.UNPACK_B R34, R34 ;  /* 0x00000022ff22723e */ /* 0x000fc400020004ff */
[----:B------:R-:W-:Y:S01]  /*8aba0*/  F2FP.F16.E5M2.UNPACK_B R35, R35 ;  /* 0x00000023ff23723e */ /* 0x000fe200020004ff */
[----:B------:R-:W-:Y:S04]  /*8abb0*/  STL.64 [R1+0x94b0], R38 ;  /* 0x0094b02601007387 */ /* 0x000fe80000100a00 */
[----:B------:R2:W-:Y:S01]  /*8abc0*/  STL.64 [R1+0x94a8], R36 ;  /* 0x0094a82401007387 */ /* 0x0005e20000100a00 */
[----:B------:R-:W-:Y:S02]  /*8abd0*/  F2FP.F16.E5M2.UNPACK_B R2, R2 ;  /* 0x00000002ff02723e */ /* 0x000fe400020004ff */
[----:B------:R-:W-:Y:S01]  /*8abe0*/  F2FP.F16.E5M2.UNPACK_B R3, R3 ;  /* 0x00000003ff03723e */ /* 0x000fe200020004ff */
[----:B--2---:R-:W-:Y:S01]  /*8abf0*/  HMMA.16816.F32 R36, R28, R34, R44 ;  /* 0x000000221c24723c */ /* 0x004fe2000000182c */
[----:B------:R-:W2:-:S15]  /*8ac00*/  LDL.LU.64 R44, [R1+0x13b0] ;  /* 0x0013b000012c7983 */ /* 0x000e9e0000300a00 */
[----:B------:R-:W-:-:S03]  /*8ac10*/  NOP ;  /* 0x0000000000007918 */ /* 0x000fc60000000000 */
[----:B------:R0:W-:Y:S01]  /*8ac20*/  STL.64 [R1+0x140], R36 ;  /* 0x0001402401007387 */ /* 0x0001e20000100a00 */
[----:B----4-:R-:W-:Y:S03]  /*8ac30*/  HMMA.16816.F32 R56, R28, R2, R56 ;  /* 0x000000021c38723c */ /* 0x010fe60000001838 */
[----:B------:R1:W-:Y:S04]  /*8ac40*/  STL.64 [R1+0x148], R38 ;  /* 0x0001482601007387 */ /* 0x0003e80000100a00 */
[----:B------:R-:W2:Y:S04]  /*8ac50*/  LDL.LU.64 R46, [R1+0x13b8] ;  /* 0x0013b800012e7983 */ /* 0x000ea80000300a00 */
[----:B0-----:R-:W4:Y:S08]  /*8ac60*/  LDL.LU.64 R36, [R1+0x17b0] ;  /* 0x0017b00001247983 */ /* 0x001f300000300a00 */
[----:B------:R-:W-:Y:S04]  /*8ac70*/  STL.64 [R1+0x150], R56 ;  /* 0x0001503801007387 */ /* 0x000fe80000100a00 */
[----:B------:R-:W-:Y:S04]  /*8ac80*/  STL.64 [R1+0x158], R58 ;  /* 0x0001583a01007387 */ /* 0x000fe80000100a00 */
[----:B-1----:R-:W4:Y:S01]  /*8ac90*/  LDL.LU.64 R38, [R1+0x17b8] ;  /* 0x0017b80001267983 */ /* 0x002f220000300a00 */
[----:B------:R-:W-:-:S02]  /*8aca0*/  F2FP.F16.E5M2.UNPACK_B R4, R4 ;  /* 0x00000004ff04723e */ /* 0x000fc400020004ff */
[----:B------:R-:W-:Y:S02]  /*8acb0*/  F2FP.F16.E5M2.UNPACK_B R5, R5 ;  /* 0x00000005ff05723e */ /* 0x000fe400020004ff */
[----:B------:R-:W-:Y:S02]  /*8acc0*/  F2FP.F16.E5M2.UNPACK_B R6, R6 ;  /* 0x00000006ff06723e */ /* 0x000fe400020004ff */
[----:B------:R-:W-:-:S03]  /*8acd0*/  F2FP.F16.E5M2.UNPACK_B R7, R7 ;  /* 0x00000007ff07723e */ /* 0x000fc600020004ff */
[C---:B---3--:R-:W-:Y:S08]  /*8ace0*/  HMMA.16816.F32 R52, R28.reuse, R4, R52 ;  /* 0x000000041c34723c */ /* 0x048ff00000001834 */
[----:B------:R-:W-:Y:S11]  /*8acf0*/  HMMA.16816.F32 R48, R28, R6, R48 ;  /* 0x000000061c30723c */ /* 0x000ff60000001830 */
[----:B------:R0:W-:Y:S04]  /*8ad00*/  STL.64 [R1+0x160], R52 ;  /* 0x0001603401007387 */ /* 0x0001e80000100a00 */
[----:B------:R1:W-:Y:S04]  /*8ad10*/  STL.64 [R1+0x168], R54 ;  /* 0x0001683601007387 */ /* 0x0003e80000100a00 */
[----:B------:R-:W-:Y:S04]  /*8ad20*/  STL.64 [R1+0x9490], R6 ;  /* 0x0094900601007387 */ /* 0x000fe80000100a00 */
[----:B------:R-:W-:Y:S04]  /*8ad30*/  STL.64 [R1+0x9488], R4 ;  /* 0x0094880401007387 */ /* 0x000fe80000100a00 */
[----:B------:R3:W-:Y:S04]  /*8ad40*/  STL.64 [R1+0x170], R48 ;  /* 0x0001703001007387 */ /* 0x0007e80000100a00 */
[----:B------:R3:W-:Y:S04]  /*8ad50*/  STL.64 [R1+0x178], R50 ;  /* 0x0001783201007387 */ /* 0x0007e80000100a00 */
[----:B0-----:R-:W4:Y:S04]  /*8ad60*/  LDL.LU.64 R52, [R1+0x17c0] ;  /* 0x0017c00001347983 */ /* 0x001f280000300a00 */
[----:B-1----:R-:W4:Y:S01]  /*8ad70*/  LDL.LU.64 R54, [R1+0x17c8] ;  /* 0x0017c80001367983 */ /* 0x002f220000300a00 */
[----:B------:R-:W-:-:S02]  /*8ad80*/  F2FP.F16.E5M2.UNPACK_B R8, R8 ;  /* 0x00000008ff08723e */ /* 0x000fc400020004ff */
[----:B------:R-:W-:Y:S01]  /*8ad90*/  F2FP.F16.E5M2.UNPACK_B R9, R9 ;  /* 0x00000009ff09723e */ /* 0x000fe200020004ff */
[----:B---3--:R-:W3:Y:S04]  /*8ada0*/  LDL.LU.64 R48, [R1+0x17d0] ;  /* 0x0017d00001307983 */ /* 0x008ee80000300a00 */
[----:B------:R-:W3:Y:S01]  /*8adb0*/  LDL.LU.64 R50, [R1+0x17d8] ;  /* 0x0017d80001327983 */ /* 0x000ee20000300a00 */
[----:B------:R-:W-:Y:S02]  /*8adc0*/  F2FP.F16.E5M2.UNPACK_B R10, R10 ;  /* 0x0000000aff0a723e */ /* 0x000fe400020004ff */
[----:B------:R-:W-:Y:S01]  /*8add0*/  F2FP.F16.E5M2.UNPACK_B R11, R11 ;  /* 0x0000000bff0b723e */ /* 0x000fe200020004ff */
[----:B--2---:R-:W-:-:S15]  /*8ade0*/  HMMA.16816.F32 R4, R28, R8, R44 ;  /* 0x000000081c04723c */ /* 0x004fde000000182c */
[----:B------:R-:W-:-:S04]  /*8adf0*/  NOP ;  /* 0x0000000000007918 */ /* 0x000fc80000000000 */
[----:B------:R-:W-:Y:S04]  /*8ae00*/  STL.64 [R1+0x180], R4 ;  /* 0x0001800401007387 */ /* 0x000fe80000100a00 */
[----:B------:R4:W-:Y:S04]  /*8ae10*/  STL.64 [R1+0x188], R6 ;  /* 0x0001880601007387 */ /* 0x0009e80000100a00 */
[----:B------:R-:W2:Y:S04]  /*8ae20*/  LDL.LU.64 R44, [R1+0x17f0] ;  /* 0x0017f000012c7983 */ /* 0x000ea80000300a00 */
[----:B------:R-:W2:Y:S01]  /*8ae30*/  LDL.LU.64 R46, [R1+0x17f8] ;  /* 0x0017f800012e7983 */ /* 0x000ea20000300a00 */
[----:B----4-:R-:W-:-:S15]  /*8ae40*/  HMMA.16816.F32 R4, R28, R10, R36 ;  /* 0x0000000a1c04723c */ /* 0x010fde0000001824 */
[----:B------:R-:W-:-:S04]  /*8ae50*/  NOP ;  /* 0x0000000000007918 */ /* 0x000fc80000000000 */
[----:B------:R0:W-:Y:S04]  /*8ae60*/  STL.64 [R1+0x190], R4 ;  /* 0x0001900401007387 */ /* 0x0001e80000100a00 */
[----:B------:R1:W-:Y:S04]  /*8ae70*/  STL.64 [R1+0x198], R6 ;  /* 0x0001980601007387 */ /* 0x0003e80000100a00 */
[----:B------:R-:W4:Y:S04]  /*8ae80*/  LDL.LU.64 R36, [R1+0x19f0] ;  /* 0x0019f00001247983 */ /* 0x000f280000300a00 */
[----:B------:R-:W4:Y:S04]  /*8ae90*/  LDL.LU.64 R38, [R1+0x19f8] ;  /* 0x0019f80001267983 */ /* 0x000f280000300a00 */
[----:B0-----:R-:W4:Y:S04]  /*8aea0*/  LDL.LU.64 R4, [R1+0x1a00] ;  /* 0x001a000001047983 */ /* 0x001f280000300a00 */
[----:B-1----:R-:W4:Y:S01]  /*8aeb0*/  LDL.LU.64 R6, [R1+0x1a08] ;  /* 0x001a080001067983 */ /* 0x002f220000300a00 */
[----:B------:R-:W-:-:S02]  /*8aec0*/  F2FP.F16.E5M2.UNPACK_B R12, R12 ;  /* 0x0000000cff0c723e */ /* 0x000fc400020004ff */
[----:B------:R-:W-:Y:S01]  /*8aed0*/  F2FP.F16.E5M2.UNPACK_B R13, R13 ;  /* 0x0000000dff0d723e */ /* 0x000fe200020004ff */
[----:B------:R-:W-:Y:S04]  /*8aee0*/  STL.64 [R1+0x94a0], R10 ;  /* 0x0094a00a01007387 */ /* 0x000fe80000100a00 */
[----:B------:R0:W-:Y:S02]  /*8aef0*/  STL.64 [R1+0x9498], R8 ;  /* 0x0094980801007387 */ /* 0x0001e40000100a00 */
[----:B0-----:R-:W-:Y:S01]  /*8af00*/  HMMA.16816.F32 R8, R28, R12, R52 ;  /* 0x0000000c1c08723c */ /* 0x001fe20000001834 */
[----:B------:R-:W-:Y:S02]  /*8af10*/  F2FP.F16.E5M2.UNPACK_B R14, R14 ;  /* 0x0000000eff0e723e */ /* 0x000fe400020004ff */
[----:B------:R-:W-:-:S15]  /*8af20*/  F2FP.F16.E5M2.UNPACK_B R15, R15 ;  /* 0x0000000fff0f723e */ /* 0x000fde00020004ff */
[----:B------:R-:W-:Y:S01]  /*8af30*/  NOP ;  /* 0x0000000000007918 */ /* 0x000fe20000000000 */
[----:B------:R-:W-:Y:S04]  /*8af40*/  STL.64 [R1+0x1a0], R8 ;  /* 0x0001a00801007387 */ /* 0x000fe80000100a00 */
[----:B------:R3:W-:Y:S02]  /*8af50*/  STL.64 [R1+0x1a8], R10 ;  /* 0x0001a80a01007387 */ /* 0x0007e40000100a00 */
[----:B---3--:R-:W-:Y:S01]  /*8af60*/  HMMA.16816.F32 R8, R28, R14, R48 ;  /* 0x0000000e1c08723c */ /* 0x008fe20000001830 */
[----:B------:R-:W-:Y:S02]  /*8af70*/  F2FP.F16.E5M2.UNPACK_B R16, R16 ;  /* 0x00000010ff10723e */ /* 0x000fe400020004ff */
[----:B------:R-:W-:Y:S01]  /*8af80*/  F2FP.F16.E5M2.UNPACK_B R17, R17 ;  /* 0x00000011ff11723e */ /* 0x000fe200020004ff */
[----:B------:R-:W-:Y:S04]  /*8af90*/  STL.64 [R1+0x94c0], R14 ;  /* 0x0094c00e01007387 */ /* 0x000fe80000100a00 */
[----:B------:R-:W-:Y:S11]  /*8afa0*/  STL.64 [R1+0x94b8], R12 ;  /* 0x0094b80c01007387 */ /* 0x000ff60000100a00 */
[----:B------:R-:W-:Y:S04]  /*8afb0*/  STL.64 [R1+0x1b0], R8 ;  /* 0x0001b00801007387 */ /* 0x000fe80000100a00 */
[----:B------:R2:W-:Y:S01]  /*8afc0*/  STL.64 [R1+0x1b8], R10 ;  /* 0x0001b80a01007387 */ /* 0x0005e20000100a00 */
[----:B------:R-:W-:-:S02]  /*8afd0*/  F2FP.F16.E5M2.UNPACK_B R18, R18 ;  /* 0x00000012ff12723e */ /* 0x000fc400020004ff */
[----:B------:R-:W-:Y:S02]  /*8afe0*/  F2FP.F16.E5M2.UNPACK_B R19, R19 ;  /* 0x00000013ff13723e */ /* 0x000fe400020004ff */
[----:B------:R-:W-:Y:S02]  /*8aff0*/  F2FP.F16.E5M2.UNPACK_B R20, R20 ;  /* 0x00000014ff14723e */ /* 0x000fe400020004ff */
[----:B------:R-:W-:Y:S01]  /*8b000*/  F2FP.F16.E5M2.UNPACK_B R21, R21 ;  /* 0x00000015ff15723e */ /* 0x000fe200020004ff */
[----:B------:R-:W-:Y:S02]  /*8b010*/  IMAD.MOV.U32 R54, RZ, RZ, R32 ;  /* 0x000000ffff367224 */ /* 0x000fe400078e0020 */
[----:B------:R-:W-:Y:S01]  /*8b020*/  IMAD.MOV.U32 R55, RZ, RZ, R33 ;  /* 0x000000ffff377224 */ /* 0x000fe200078e0021 */
[----:B--2---:R-:W-:-:S15]  /*8b030*/  HMMA.16816.F32 R8, R28, R16, R44 ;  /* 0x000000101c08723c */ /* 0x004fde000000182c */
[----:B------:R-:W-:-:S04]  /*8b040*/  NOP ;  /* 0x0000000000007918 */ /* 0x000fc80000000000 */
[----:B------:R-:W-:Y:S04]  /*8b050*/  STL.64 [R1+0x1c0], R8 ;  /* 0x0001c00801007387 */ /* 0x000fe80000100a00 */
[----:B------:R4:W-:Y:S02]  /*8b060*/  STL.64 [R1+0x1c8], R10 ;  /* 0x0001c80a01007387 */ /* 0x0009e40000100a00 */
[C---:B----4-:R-:W-:Y:S08]  /*8b070*/  HMMA.16816.F32 R8, R28.reuse, R18, R36 ;  /* 0x000000121c08723c */ /* 0x050ff00000001824 */
[----:B------:R-:W-:Y:S11]  /*8b080*/  HMMA.16816.F32 R4, R28, R20, R4 ;  /* 0x000000141c04723c */ /* 0x000ff60000001804 */
[----:B------:R-:W-:Y:S04]  /*8b090*/  STL.64 [R1+0x1d0], R8 ;  /* 0x0001d00801007387 */ /* 0x000fe80000100a00 */
[----:B------:R-:W-:Y:S04]  /*8b0a0*/  STL.64 [R1+0x1d8], R10 ;  /* 0x0001d80a01007387 */ /* 0x000fe80000100a00 */
[----:B------:R-:W2:Y:S04]  /*8b0b0*/  LDL.LU.64 R44, [R1+0x1a10] ;  /* 0x001a1000012c7983 */ /* 0x000ea80000300a00 */
[----:B------:R-:W2:Y:S04]  /*8b0c0*/  LDL.LU.64 R46, [R1+0x1a18] ;  /* 0x001a1800012e7983 */ /* 0x000ea80000300a00 */
[----:B------:R-:W-:Y:S04]  /*8b0d0*/  STL.64 [R1+0x1e0], R4 ;  /* 0x0001e00401007387 */ /* 0x000fe80000100a00 */
[----:B------:R0:W-:Y:S04]  /*8b0e0*/  STL.64 [R1+0x1e8], R6 ;  /* 0x0001e80601007387 */ /* 0x0001e80000100a00 */
[----:B------:R-:W3:Y:S04]  /*8b0f0*/  LDL.LU.64 R36, [R1+0x1a30] ;  /* 0x001a300001247983 */ /* 0x000ee80000300a00 */
[----:B------:R-:W3:Y:S04]  /*8b100*/  LDL.LU.64 R38, [R1+0x1a38] ;  /* 0x001a380001267983 */ /* 0x000ee80000300a00 */
        /* <DEDUP_REMOVED lines=10> */
[----:B------:R-:W4:Y:S04]  /*8b1b0*/  LDL.LU.64 R12, [R1+0x1a40] ;  /* 0x001a4000010c7983 */ /* 0x000f280000300a00 */
[----:B------:R-:W4:Y:S01]  /*8b1c0*/  LDL.LU.64 R14, [R1+0x1a48] ;  /* 0x001a4800010e7983 */ /* 0x000f220000300a00 */
[----:B------:R-:W-:-:S02]  /*8b1d0*/  F2FP.F16.E5M2.UNPACK_B R22, R22 ;  /* 0x00000016ff16723e */ /* 0x000fc400020004ff */
[----:B------:R-:W-:Y:S01]  /*8b1e0*/  F2FP.F16.E5M2.UNPACK_B R23, R23 ;  /* 0x00000017ff17723e */ /* 0x000fe200020004ff */
[----:B------:R-:W4:Y:S01]  /*8b1f0*/  LDL.64 R56, [R1+0x10] ;  /* 0x0000100001387983 */ /* 0x000f220000100a00 */
[----:B------:R-:W-:Y:S02]  /*8b200*/  F2FP.F16.E5M2.UNPACK_B R24, R24 ;  /* 0x00000018ff18723e */ /* 0x000fe400020004ff */
[----:B------:R-:W-:Y:S01]  /*8b210*/  F2FP.F16.E5M2.UNPACK_B R25, R25 ;  /* 0x00000019ff19723e */ /* 0x000fe200020004ff */
[----:B------:R-:W4:Y:S04]  /*8b220*/  LDL.64 R58, [R1+0x8] ;  /* 0x00000800013a7983 */ /* 0x000f280000100a00 */
[----:B------:R-:W-:Y:S04]  /*8b230*/  STL [R1+0x9480], R22 ;  /* 0x0094801601007387 */ /* 0x000fe80000100800 */
[----:B------:R-:W-:Y:S01]  /*8b240*/  STL [R1+0x947c], R23 ;  /* 0x00947c1701007387 */ /* 0x000fe20000100800 */
[----:B------:R-:W-:-:S02]  /*8b250*/  F2FP.F16.E5M2.UNPACK_B R26, R26 ;  /* 0x0000001aff1a723e */ /* 0x000fc400020004ff */
[----:B------:R-:W-:Y:S01]  /*8b260*/  F2FP.F16.E5M2.UNPACK_B R27, R27 ;  /* 0x0000001bff1b723e */ /* 0x000fe200020004ff */
[----:B--2---:R-:W-:-:S15]  /*8b270*/  HMMA.16816.F32 R44, R28, R22, R44 ;  /* 0x000000161c2c723c */ /* 0x004fde000000182c */
[----:B------:R-:W-:-:S04]  /*8b280*/  NOP ;  /* 0x0000000000007918 */ /* 0x000fc80000000000 */
[----:B------:R0:W-:Y:S01]  /*8b290*/  STL.64 [R1+0x1f0], R44 ;  /* 0x0001f02c01007387 */ /* 0x0001e20000100a00 */
[C---:B---3--:R-:W-:Y:S03]  /*8b2a0*/  HMMA.16816.F32 R36, R28.reuse, R24, R36 ;  /* 0x000000181c24723c */ /* 0x048fe60000001824 */
[----:B------:R1:W-:Y:S04]  /*8b2b0*/  STL.64 [R1+0x1f8], R46 ;  /* 0x0001f82e01007387 */ /* 0x0003e80000100a00 */
[----:B0-----:R-:W2:Y:S04]  /*8b2c0*/  LDL.LU.64 R44, [R1+0x1a20] ;  /* 0x001a2000012c7983 */ /* 0x001ea80000300a00 */
[----:B-1----:R-:W2:Y:S08]  /*8b2d0*/  LDL.LU.64 R46, [R1+0x1a28] ;  /* 0x001a2800012e7983 */ /* 0x002eb00000300a00 */
[----:B------:R0:W-:Y:S04]  /*8b2e0*/  STL.64 [R1+0x220], R36 ;  /* 0x0002202401007387 */ /* 0x0001e80000100a00 */
[----:B------:R1:W-:Y:S04]  /*8b2f0*/  STL.64 [R1+0x228], R38 ;  /* 0x0002282601007387 */ /* 0x0003e80000100a00 */
[----:B------:R-:W3:Y:S01]  /*8b300*/  LDL.64 R50, [R1] ;  /* 0x0000000001327983 */ /* 0x000ee20000100a00 */
[----:B----4-:R-:W-:Y:S03]  /*8b310*/  HMMA.16816.F32 R12, R28, R26, R12 ;  /* 0x0000001a1c0c723c */ /* 0x010fe6000000180c */
[----:B------:R-:W-:Y:S04]  /*8b320*/  STL [R1+0x9484], R24 ;  /* 0x0094841801007387 */ /* 0x000fe80000100800 */
[----:B------:R-:W-:Y:S04]  /*8b330*/  STL [R1+0x9478], R25 ;  /* 0x0094781901007387 */ /* 0x000fe80000100800 */
[----:B0-----:R-:W4:Y:S01]  /*8b340*/  LDL.LU.64 R36, [R1+0x19e0] ;  /* 0x0019e00001247983 */ /* 0x001f220000300a00 */
[----:B------:R-:W-:-:S07]  /*8b350*/  IMAD R8, R7, 0x100, R6 ;  /* 0x0000010007087824 */ /* 0x000fce00078e0206 */
[----:B------:R0:W-:Y:S04]  /*8b360*/  STL.64 [R1+0x590], R12 ;  /* 0x0005900c01007387 */ /* 0x0001e80000100a00 */
[----:B------:R0:W-:Y:S04]  /*8b370*/  STL.64 [R1+0x598], R14 ;  /* 0x0005980e01007387 */ /* 0x0001e80000100a00 */
[----:B-1----:R-:W4:Y:S04]  /*8b380*/  LDL.LU.64 R38, [R1+0x19e8] ;  /* 0x0019e80001267983 */ /* 0x002f280000300a00 */
[----:B0-----:R-:W3:Y:S04]  /*8b390*/  LDL.LU.64 R12, [R1+0x19d0] ;  /* 0x0019d000010c7983 */ /* 0x001ee80000300a00 */
[----:B------:R-:W3:Y:S04]  /*8b3a0*/  LDL.LU.64 R14, [R1+0x19d8] ;  /* 0x0019d800010e7983 */ /* 0x000ee80000300a00 */
[----:B------:R-:W3:Y:S04]  /*8b3b0*/  LDL.LU.64 R4, [R1+0x19c0] ;  /* 0x0019c00001047983 */ /* 0x000ee80000300a00 */
[----:B------:R-:W3:Y:S01]  /*8b3c0*/  LDL.LU.64 R6, [R1+0x19c8] ;  /* 0x0019c80001067983 */ /* 0x000ee20000300a00 */
[----:B------:R-:W-:-:S02]  /*8b3d0*/  F2FP.F16.E5M2.UNPACK_B R32, R32 ;  /* 0x00000020ff20723e */ /* 0x000fc400020004ff */
[----:B------:R-:W-:Y:S01]  /*8b3e0*/  F2FP.F16.E5M2.UNPACK_B R33, R33 ;  /* 0x00000021ff21723e */ /* 0x000fe200020004ff */
[----:B------:R-:W-:Y:S02]  /*8b3f0*/  IMAD R23, R48, 0x100, R11 ;  /* 0x0000010030177824 */ /* 0x000fe400078e020b */
[----:B------:R-:W-:Y:S02]  /*8b400*/  IMAD R22, R52, 0x100, R49 ;  /* 0x0000010034167824 */ /* 0x000fe400078e0231 */
[----:B------:R-:W-:Y:S02]  /*8b410*/  IMAD R0, R0, 0x100, R53 ;  /* 0x0000010000007824 */ /* 0x000fe400078e0235 */
[----:B------:R-:W-:Y:S01]  /*8b420*/  IMAD.MOV.U32 R25, RZ, RZ, R59 ;  /* 0x000000ffff197224 */ /* 0x000fe200078e003b */
[----:B--2---:R-:W-:Y:S01]  /*8b430*/  HMMA.16816.F32 R28, R28, R32, R44 ;  /* 0x000000201c1c723c */ /* 0x004fe2000000182c */
[----:B------:R-:W2:Y:S04]  /*8b440*/  LDL.LU.64 R46, [R1+0x9500] ;  /* 0x00950000012e7983 */ /* 0x000ea80000300a00 */
[----:B------:R-:W2:Y:S04]  /*8b450*/  LDL.LU.64 R44, [R1+0x94f8] ;  /* 0x0094f800012c7983 */ /* 0x000ea80000300a00 */
[----:B------:R-:W-:Y:S04]  /*8b460*/  STL [R1+0x9474], R32 ;  /* 0x0094742001007387 */ /* 0x000fe80000100800 */
[----:B------:R-:W-:Y:S06]  /*8b470*/  STL [R1+0x9470], R33 ;  /* 0x0094702101007387 */ /* 0x000fec0000100800 */
[----:B------:R0:W-:Y:S04]  /*8b480*/  STL.64 [R1+0x210], R28 ;  /* 0x0002101c01007387 */ /* 0x0001e80000100a00 */
[----:B------:R1:W-:Y:S01]  /*8b490*/  STL.64 [R1+0x218], R30 ;  /* 0x0002181e01007387 */ /* 0x0003e20000100a00 */
[----:B0-----:R-:W-:-:S02]  /*8b4a0*/  F2FP.F16.E5M2.UNPACK_B R28, R8 ;  /* 0x00000008ff1c723e */ /* 0x001fc400020004ff */
[----:B------:R-:W-:Y:S01]  /*8b4b0*/  F2FP.F16.E5M2.UNPACK_B R29, R23 ;  /* 0x00000017ff1d723e */ /* 0x000fe200020004ff */
[----:B------:R-:W2:Y:S01]  /*8b4c0*/  LDL.LU.64 R8, [R1+0x19b0] ;  /* 0x0019b00001087983 */ /* 0x000ea20000300a00 */
[----:B-1----:R-:W-:Y:S02]  /*8b4d0*/  F2FP.F16.E5M2.UNPACK_B R30, R22 ;  /* 0x00000016ff1e723e */ /* 0x002fe400020004ff */
[----:B------:R-:W-:Y:S01]  /*8b4e0*/  F2FP.F16.E5M2.UNPACK_B R31, R0 ;  /* 0x00000000ff1f723e */ /* 0x000fe200020004ff */
[----:B------:R-:W2:Y:S06]  /*8b4f0*/  LDL.LU.64 R10, [R1+0x19b8] ;  /* 0x0019b800010a7983 */ /* 0x000eac0000300a00 */
[C---:B----4-:R-:W-:Y:S08]  /*8b500*/  HMMA.16816.F32 R36, R28.reuse, R54, R36 ;  /* 0x000000361c24723c */ /* 0x050ff00000001824 */
[C---:B---3--:R-:W-:Y:S08]  /*8b510*/  HMMA.16816.F32 R12, R28.reuse, R56, R12 ;  /* 0x000000381c0c723c */ /* 0x048ff0000000180c */
[----:B------:R-:W-:Y:S03]  /*8b520*/  HMMA.16816.F32 R4, R28, R58, R4 ;  /* 0x0000003a1c04723c */ /* 0x000fe60000001804 */
[----:B------:R-:W-:Y:S04]  /*8b530*/  STL.64 [R1+0x580], R36 ;  /* 0x0005802401007387 */ /* 0x000fe80000100a00 */
[----:B------:R-:W-:Y:S01]  /*8b540*/  STL.64 [R1+0x588], R38 ;  /* 0x0005882601007387 */ /* 0x000fe20000100a00 */
[----:B------:R-:W-:-:S03]  /*8b550*/  IMAD.MOV.U32 R32, RZ, RZ, R56 ;  /* 0x000000ffff207224 */ /* 0x000fc600078e0038 */
[----:B------:R-:W-:Y:S01]  /*8b560*/  STL.64 [R1+0x570], R12 ;  /* 0x0005700c01007387 */ /* 0x000fe20000100a00 */
[----:B------:R-:W-:-:S03]  /*8b570*/  IMAD.MOV.U32 R33, RZ, RZ, R57 ;  /* 0x000000ffff217224 */ /* 0x000fc600078e0039 */
[----:B------:R-:W-:Y:S01]  /*8b580*/  STL.64 [R1+0x578], R14 ;  /* 0x0005780e01007387 */ /* 0x000fe20000100a00 */
[----:B------:R-:W-:-:S03]  /*8b590*/  IMAD.MOV.U32 R23, RZ, RZ, R58 ;  /* 0x000000ffff177224 */ /* 0x000fc600078e003a */
[----:B------:R0:W-:Y:S04]  /*8b5a0*/  STL.64 [R1+0x560], R4 ;  /* 0x0005600401007387 */ /* 0x0001e80000100a00 */
[----:B------:R1:W-:Y:S04]  /*8b5b0*/  STL.64 [R1+0x568], R6 ;  /* 0x0005680601007387 */ /* 0x0003e80000100a00 */
[----:B------:R-:W3:Y:S04]  /*8b5c0*/  LDL.LU.64 R56, [R1+0x19a0] ;  /* 0x0019a00001387983 */ /* 0x000ee80000300a00 */
[----:B------:R-:W3:Y:S04]  /*8b5d0*/  LDL.LU.64 R58, [R1+0x19a8] ;  /* 0x0019a800013a7983 */ /* 0x000ee80000300a00 */
[----:B0-----:R-:W4:Y:S04]  /*8b5e0*/  LDL.LU.64 R4, [R1+0x1990] ;  /* 0x0019900001047983 */ /* 0x001f280000300a00 */
[----:B-1----:R-:W4:Y:S04]  /*8b5f0*/  LDL.LU.64 R6, [R1+0x1998] ;  /* 0x0019980001067983 */ /* 0x002f280000300a00 */
[----:B------:R-:W4:Y:S01]  /*8b600*/  LDL.LU.64 R52, [R1+0x1980] ;  /* 0x0019800001347983 */ /* 0x000f220000300a00 */
[----:B------:R-:W-:-:S03]  /*8b610*/  IMAD.MOV.U32 R24, RZ, RZ, R50 ;  /* 0x000000ffff187224 */ /* 0x000fc600078e0032 */
[----:B------:R-:W4:Y:S01]  /*8b620*/  LDL.LU.64 R54, [R1+0x1988] ;  /* 0x0019880001367983 */ /* 0x000f220000300a00 */
[----:B------:R-:W-:Y:S01]  /*8b630*/  IMAD.MOV.U32 R22, RZ, RZ, R51 ;  /* 0x000000ffff167224 */ /* 0x000fe200078e0033 */
[----:B--2---:R-:W-:-:S15]  /*8b640*/  HMMA.16816.F32 R8, R28, R50, R8 ;  /* 0x000000321c08723c */ /* 0x004fde0000001808 */
[----:B------:R-:W-:-:S04]  /*8b650*/  NOP ;  /* 0x0000000000007918 */ /* 0x000fc80000000000 */
[----:B------:R0:W-:Y:S04]  /*8b660*/  STL.64 [R1+0x550], R8 ;  /* 0x0005500801007387 */ /* 0x0001e80000100a00 */
[----:B------:R1:W-:Y:S04]  /*8b670*/  STL.64 [R1+0x558], R10 ;  /* 0x0005580a01007387 */ /* 0x0003e80000100a00 */
[----:B------:R-:W2:Y:S04]  /*8b680*/  LDL.LU.64 R48, [R1+0x1970] ;  /* 0x0019700001307983 */ /* 0x000ea80000300a00 */
[----:B------:R-:W2:Y:S04]  /*8b690*/  LDL.LU.64 R50, [R1+0x1978] ;  /* 0x0019780001327983 */ /* 0x000ea80000300a00 */
[----:B------:R-:W2:Y:S04]  /*8b6a0*/  LDL.LU.64 R36, [R1+0x1950] ;  /* 0x0019500001247983 */ /* 0x000ea80000300a00 */
[----:B------:R-:W2:Y:S04]  /*8b6b0*/  LDL.LU.64 R38, [R1+0x1958] ;  /* 0x0019580001267983 */ /* 0x000ea80000300a00 */
[----:B------:R-:W2:Y:S04]  /*8b6c0*/  LDL.LU.64 R12, [R1+0x1940] ;  /* 0x00194000010c7983 */ /* 0x000ea80000300a00 */
[----:B------:R-:W2:Y:S04]  /*8b6d0*/  LDL.LU.64 R14, [R1+0x1948] ;  /* 0x00194800010e7983 */ /* 0x000ea80000300a00 */
[----:B0-----:R-:W2:Y:S04]  /*8b6e0*/  LDL.LU.64 R8, [R1+0x1930] ;  /* 0x0019300001087983 */ /* 0x001ea80000300a00 */
[----:B-1----:R-:W2:Y:S01]  /*8b6f0*/  LDL.LU.64 R10, [R1+0x1938] ;  /* 0x00193800010a7983 */ /* 0x002ea20000300a00 */
[----:B---3--:R-:W-:-:S15]  /*8b700*/  HMMA.16816.F32 R56, R28, R60, R56 ;  /* 0x0000003c1c38723c */ /* 0x008fde0000001838 */
[----:B------:R-:W-:-:S04]  /*8b710*/  NOP ;  /* 0x0000000000007918 */ /* 0x000fc80000000000 */
[----:B------:R-:W-:Y:S04]  /*8b720*/  STL.64 [R1+0x540], R56 ;  /* 0x0005403801007387 */ /* 0x000fe80000100a00 */
[----:B------:R0:W-:Y:S04]  /*8b730*/  STL.64 [R1+0x548], R58 ;  /* 0x0005483a01007387 */ /* 0x0001e80000100a00 */
[----:B0-----:R-:W4:Y:S04]  /*8b740*/  LDL.LU.64 R58, [R1+0x94f0] ;  /* 0x0094f000013a7983 */ /* 0x001f280000300a00 */
[----:B------:R-:W3:Y:S01]  /*8b750*/  LDL.LU.64 R56, [R1+0x94e8] ;  /* 0x0094e80001387983 */ /* 0x000ee20000300a00 */
[C---:B----4-:R-:W-:Y:S08]  /*8b760*/  HMMA.16816.F32 R4, R28.reuse, R58, R4 ;  /* 0x0000003a1c04723c */ /* 0x050ff00000001804 */
[C---:B---3--:R-:W-:Y:S11]  /*8b770*/  HMMA.16816.F32 R52, R28.reuse, R56, R52 ;  /* 0x000000381c34723c */ /* 0x048ff60000001834 */
[----:B------:R0:W-:Y:S04]  /*8b780*/  STL.64 [R1+0x530], R4 ;  /* 0x0005300401007387 */ /* 0x0001e80000100a00 */
[----:B------:R1:W-:Y:S04]  /*8b790*/  STL.64 [R1+0x538], R6 ;  /* 0x0005380601007387 */ /* 0x0003e80000100a00 */
[----:B0-----:R-:W3:Y:S04]  /*8b7a0*/  LDL.LU.64 R4, [R1+0x1920] ;  /* 0x0019200001047983 */ /* 0x001ee80000300a00 */
[----:B-1----:R-:W3:Y:S04]  /*8b7b0*/  LDL.LU.64 R6, [R1+0x1928] ;  /* 0x0019280001067983 */ /* 0x002ee80000300a00 */
[----:B------:R-:W-:Y:S04]  /*8b7c0*/  STL.64 [R1+0x520], R52 ;  /* 0x0005203401007387 */ /* 0x000fe80000100a00 */
[----:B------:R0:W-:Y:S04]  /*8b7d0*/  STL.64 [R1+0x528], R54 ;  /* 0x0005283601007387 */ /* 0x0001e80000100a00 */
[----:B0-----:R-:W2:Y:S04]  /*8b7e0*/  LDL.LU.64 R54, [R1+0x94e0] ;  /* 0x0094e00001367983 */ /* 0x001ea80000300a00 */
[----:B------:R-:W4:Y:S04]  /*8b7f0*/  LDL.LU.64 R52, [R1+0x94d8] ;  /* 0x0094d80001347983 */ /* 0x000f280000300a00 */
[----:B------:R-:W-:Y:S04]  /*8b800*/  STL.64 [R1+0x9418], R58 ;  /* 0x0094183a01007387 */ /* 0x000fe80000100a00 */
[----:B------:R0:W-:Y:S04]  /*8b810*/  STL.64 [R1+0x9410], R56 ;  /* 0x0094103801007387 */ /* 0x0001e80000100a00 */
[----:B0-----:R-:W4:Y:S04]  /*8b820*/  LDL.LU.64 R56, [R1+0x1960] ;  /* 0x0019600001387983 */ /* 0x001f280000300a00 */
[----:B------:R-:W4:Y:S01]  /*8b830*/  LDL.LU.64 R58, [R1+0x1968] ;  /* 0x00196800013a7983 */ /* 0x000f220000300a00 */
[----:B--2---:R-:W-:-:S15]  /*8b840*/  HMMA.16816.F32 R48, R28, R54, R48 ;  /* 0x000000361c30723c */ /* 0x004fde0000001830 */
[----:B------:R-:W-:-:S04]  /*8b850*/  NOP ;  /* 0x0000000000007918 */ /* 0x000fc80000000000 */
[----:B------:R-:W-:Y:S04]  /*8b860*/  STL.64 [R1+0x510], R48 ;  /* 0x0005103001007387 */ /* 0x000fe80000100a00 */
[----:B------:R0:W-:Y:S04]  /*8b870*/  STL.64 [R1+0x518], R50 ;  /* 0x0005183201007387 */ /* 0x0001e80000100a00 */
[----:B0-----:R-:W2:Y:S04]  /*8b880*/  LDL.LU.64 R50, [R1+0x94d0] ;  /* 0x0094d00001327983 */ /* 0x001ea80000300a00 */
[----:B------:R-:W3:Y:S01]  /*8b890*/  LDL.LU.64 R48, [R1+0x94c8] ;  /* 0x0094c80001307983 */ /* 0x000ee20000300a00 */
[C---:B----4-:R-:W-:Y:S08]  /*8b8a0*/  HMMA.16816.F32 R56, R28.reuse, R52, R56 ;  /* 0x000000341c38723c */ /* 0x050ff00000001838 */
[C---:B------:R-:W-:Y:S01]  /*8b8b0*/  HMMA.16816.F32 R8, R28.reuse, R46, R8 ;  /* 0x0000002e1c08723c */ /* 0x040fe20000001808 */
[----:B------:R-:W-:Y:S04]  /*8b8c0*/  STL.64 [R1+0x9408], R54 ;  /* 0x0094083601007387 */ /* 0x000fe80000100a00 */
[----:B------:R-:W-:Y:S06]  /*8b8d0*/  STL.64 [R1+0x9400], R52 ;  /* 0x0094003401007387 */ /* 0x000fec0000100a00 */
[----:B------:R-:W-:Y:S04]  /*8b8e0*/  STL.64 [R1+0x500], R56 ;  /* 0x0005003801007387 */ /* 0x000fe80000100a00 */
[----:B------:R-:W-:Y:S01]  /*8b8f0*/  STL.64 [R1+0x508], R58 ;  /* 0x0005083a01007387 */ /* 0x000fe20000100a00 */
[C---:B--2---:R-:W-:Y:S08]  /*8b900*/  HMMA.16816.F32 R36, R28.reuse, R50, R36 ;  /* 0x000000321c24723c */ /* 0x044ff00000001824 */
[C---:B---3--:R-:W-:Y:S01]  /*8b910*/  HMMA.16816.F32 R12, R28.reuse, R48, R12 ;  /* 0x000000301c0c723c */ /* 0x048fe2000000180c */
[----:B------:R-:W-:Y:S10]  /*8b920*/  STL.64 [R1+0x9428], R50 ;  /* 0x0094283201007387 */ /* 0x000ff40000100a00 */
[----:B------:R-:W-:Y:S04]  /*8b930*/  STL.64 [R1+0x4f0], R36 ;  /* 0x0004f02401007387 */ /* 0x000fe80000100a00 */
[----:B------:R-:W-:Y:S04]  /*8b940*/  STL.64 [R1+0x4f8], R38 ;  /* 0x0004f82601007387 */ /* 0x000fe80000100a00 */
[----:B------:R-:W-:Y:S04]  /*8b950*/  STL.64 [R1+0x9420], R48 ;  /* 0x0094203001007387 */ /* 0x000fe80000100a00 */
[----:B------:R0:W-:Y:S04]  /*8b960*/  STL.64 [R1+0x4e0], R12 ;  /* 0x0004e00c01007387 */ /* 0x0001e80000100a00 */
[----:B------:R1:W-:Y:S04]  /*8b970*/  STL.64 [R1+0x4e8], R14 ;  /* 0x0004e80e01007387 */ /* 0x0003e80000100a00 */
[----:B0-----:R-:W2:Y:S04]  /*8b980*/  LDL.LU.64 R12, [R1+0x1910] ;  /* 0x00191000010c7983 */ /* 0x001ea80000300a00 */
[----:B-1----:R-:W2:Y:S04]  /*8b990*/  LDL.LU.64 R14, [R1+0x1918] ;  /* 0x00191800010e7983 */ /* 0x002ea80000300a00 */
[----:B------:R0:W-:Y:S04]  /*8b9a0*/  STL.64 [R1+0x4d0], R8 ;  /* 0x0004d00801007387 */ /* 0x0001e80000100a00 */
[----:B------:R1:W-:Y:S04]  /*8b9b0*/  STL.64 [R1+0x4d8], R10 ;  /* 0x0004d80a01007387 */ /* 0x0003e80000100a00 */
[----:B------:R-:W3:Y:S04]  /*8b9c0*/  LDL.LU.64 R36, [R1+0x1900] ;  /* 0x0019000001247983 */ /* 0x000ee80000300a00 */
[----:B------:R-:W3:Y:S01]  /*8b9d0*/  LDL.LU.64 R38, [R1+0x1908] ;  /* 0x0019080001267983 */ /* 0x000ee20000300a00 */
[----:B------:R-:W-:Y:S03]  /*8b9e0*/  HMMA.16816.F32 R4, R28, R44, R4 ;  /* 0x0000002c1c04723c */ /* 0x000fe60000001804 */
[----:B0-----:R-:W4:Y:S04]  /*8b9f0*/  LDL.LU.64 R8, [R1+0x18f0] ;  /* 0x0018f00001087983 */ /* 0x001f280000300a00 */
[----:B-1----:R-:W4:-:S12]  /*8ba00*/  LDL.LU.64 R10, [R1+0x18f8] ;  /* 0x0018f800010a7983 */ /* 0x002f180000300a00 */
[----:B------:R0:W-:Y:S04]  /*8ba10*/  STL.64 [R1+0x4c0], R4 ;  /* 0x0004c00401007387 */ /* 0x0001e80000100a00 */
[----:B------:R1:W-:Y:S04]  /*8ba20*/  STL.64 [R1+0x4c8], R6 ;  /* 0x0004c80601007387 */ /* 0x0003e80000100a00 */
[----:B0-----:R-:W4:Y:S04]  /*8ba30*/  LDL.LU.64 R4, [R1+0x18e0] ;  /* 0x0018e00001047983 */ /* 0x001f280000300a00 */
[----:B-1----:R-:W4:Y:S04]  /*8ba40*/  LDL.LU.64 R6, [R1+0x18e8] ;  /* 0x0018e80001067983 */ /* 0x002f280000300a00 */
[----:B------:R-:W4:Y:S04]  /*8ba50*/  LDL.LU.64 R56, [R1+0x18a0] ;  /* 0x0018a00001387983 */ /* 0x000f280000300a00 */
[----:B------:R-:W4:Y:S04]  /*8ba60*/  LDL.LU.64 R58, [R1+0x18a8] ;  /* 0x0018a800013a7983 */ /* 0x000f280000300a00 */
[----:B------:R-:W4:Y:S04]  /*8ba70*/  LDL.LU.64 R52, [R1+0x1890] ;  /* 0x0018900001347983 */ /* 0x000f280000300a00 */
[----:B------:R-:W4:Y:S04]  /*8ba80*/  LDL.LU.64 R54, [R1+0x1898] ;  /* 0x0018980001367983 */ /* 0x000f280000300a00 */
[----:B------:R-:W4:Y:S04]  /*8ba90*/  LDL.LU.64 R48, [R1+0x1880] ;  /* 0x0018800001307983 */ /* 0x000f280000300a00 */
[----:B------:R-:W4:Y:S04]  /*8baa0*/  LDL.LU.64 R50, [R1+0x1888] ;  /* 0x0018880001327983 */ /* 0x000f280000300a00 */
[----:B------:R-:W-:Y:S04]  /*8bab0*/  STL.64 [R1+0x9438], R46 ;  /* 0x0094382e01007387 */ /* 0x000fe80000100a00 */
[----:B------:R0:W-:Y:S04]  /*8bac0*/  STL.64 [R1+0x9430], R44 ;  /* 0x0094302c01007387 */ /* 0x0001e80000100a00 */
[----:B0-----:R-:W4:Y:S04]  /*8bad0*/  LDL.LU.64 R44, [R1+0x18b0] ;  /* 0x0018b000012c7983 */ /* 0x001f280000300a00 */
[----:B------:R-:W4:Y:S01]  /*8bae0*/  LDL.LU.64 R46, [R1+0x18b8] ;  /* 0x0018b800012e7983 */ /* 0x000f220000300a00 */
[C---:B--2---:R-:W-:Y:S08]  /*8baf0*/  HMMA.16816.F32 R12, R28.reuse, R42, R12 ;  /* 0x0000002a1c0c723c */ /* 0x044ff0000000180c */
[C---:B---3--:R-:W-:Y:S11]  /*8bb00*/  HMMA.16816.F32 R36, R28.reuse, R40, R36 ;  /* 0x000000281c24723c */ /* 0x048ff60000001824 */
[----:B------:R-:W-:Y:S04]  /*8bb10*/  STL.64 [R1+0x4b0], R12 ;  /* 0x0004b00c01007387 */ /* 0x000fe80000100a00 */
[----:B------:R0:W-:Y:S04]  /*8bb20*/  STL.64 [R1+0x4b8], R14 ;  /* 0x0004b80e01007387 */ /* 0x0001e80000100a00 */
[----:B0-----:R-:W2:Y:S04]  /*8bb30*/  LDL.LU.64 R14, [R1+0x94c0] ;  /* 0x0094c000010e7983 */ /* 0x001ea80000300a00 */
[----:B------:R-:W3:Y:S04]  /*8bb40*/  LDL.LU.64 R12, [R1+0x94b8] ;  /* 0x0094b800010c7983 */ /* 0x000ee80000300a00 */
[----:B------:R-:W-:Y:S04]  /*8bb50*/  STL.64 [R1+0x4a0], R36 ;  /* 0x0004a02401007387 */ /* 0x000fe80000100a00 */
[----:B------:R0:W-:Y:S04]  /*8bb60*/  STL.64 [R1+0x4a8], R38 ;  /* 0x0004a82601007387 */ /* 0x0001e80000100a00 */
[----:B0-----:R-:W4:Y:S04]  /*8bb70*/  LDL.LU.64 R38, [R1+0x94b0] ;  /* 0x0094b00001267983 */ /* 0x001f280000300a00 */
[----:B------:R-:W2:Y:S04]  /*8bb80*/  LDL.LU.64 R36, [R1+0x94a8] ;  /* 0x0094a80001247983 */ /* 0x000ea80000300a00 */
[----:B------:R-:W-:Y:S04]  /*8bb90*/  STL.64 [R1+0x93e8], R42 ;  /* 0x0093e82a01007387 */ /* 0x000fe80000100a00 */
[----:B------:R0:W-:Y:S04]  /*8bba0*/  STL.64 [R1+0x93e0], R40 ;  /* 0x0093e02801007387 */ /* 0x0001e80000100a00 */
[----:B0-----:R-:W3:Y:S04]  /*8bbb0*/  LDL.LU.64 R40, [R1+0x18c0] ;  /* 0x0018c00001287983 */ /* 0x001ee80000300a00 */
[----:B------:R-:W3:Y:S01]  /*8bbc0*/  LDL.LU.64 R42, [R1+0x18c8] ;  /* 0x0018c800012a7983 */ /* 0x000ee20000300a00 */
        /* <DEDUP_REMOVED lines=8> */
[----:B0-----:R-:W2:Y:S04]  /*8bc50*/  LDL.LU.64 R6, [R1+0x9490] ;  /* 0x0094900001067983 */ /* 0x001ea80000300a00 */
[----:B------:R-:W2:Y:S04]  /*8bc60*/  LDL.LU.64 R4, [R1+0x9488] ;  /* 0x0094880001047983 */ /* 0x000ea80000300a00 */
[----:B------:R-:W-:Y:S04]  /*8bc70*/  STL.64 [R1+0x93d8], R38 ;  /* 0x0093d82601007387 */ /* 0x000fe80000100a00 */
[----:B------:R0:W-:Y:S04]  /*8bc80*/  STL.64 [R1+0x93d0], R36 ;  /* 0x0093d02401007387 */ /* 0x0001e80000100a00 */
[----:B0-----:R-:W2:Y:S04]  /*8bc90*/  LDL.LU.64 R36, [R1+0x18d0] ;  /* 0x0018d00001247983 */ /* 0x001ea80000300a00 */
[----:B------:R-:W2:Y:S02]  /*8bca0*/  LDL.LU.64 R38, [R1+0x18d8] ;  /* 0x0018d80001267983 */ /* 0x000ea40000300a00 */
[----:B--2---:R-:W-:-:S15]  /*8bcb0*/  HMMA.16816.F32 R36, R28, R34, R36 ;  /* 0x000000221c24723c */ /* 0x004fde0000001824 */
[----:B------:R-:W-:-:S04]  /*8bcc0*/  NOP ;  /* 0x0000000000007918 */ /* 0x000fc80000000000 */
[----:B------:R-:W-:Y:S04]  /*8bcd0*/  STL.64 [R1+0x470], R36 ;  /* 0x0004702401007387 */ /* 0x000fe80000100a00 */
[----:B------:R3:W-:Y:S02]  /*8bce0*/  STL.64 [R1+0x478], R38 ;  /* 0x0004782601007387 */ /* 0x0007e40000100a00 */
[C---:B---3--:R-:W-:Y:S08]  /*8bcf0*/  HMMA.16816.F32 R36, R28.reuse, R2, R40 ;  /* 0x000000021c24723c */ /* 0x048ff00000001828 */
[C---:B------:R-:W-:Y:S11]  /*8bd00*/  HMMA.16816.F32 R40, R28.reuse, R4, R44 ;  /* 0x000000041c28723c */ /* 0x040ff6000000182c */
[----:B------:R-:W-:Y:S04]  /*8bd10*/  STL.64 [R1+0x460], R36 ;  /* 0x0004602401007387 */ /* 0x000fe80000100a00 */
[----:B------:R0:W-:Y:S02]  /*8bd20*/  STL.64 [R1+0x468], R38 ;  /* 0x0004682601007387 */ /* 0x0001e40000100a00 */
[C---:B0-----:R-:W-:Y:S02]  /*8bd30*/  HMMA.16816.F32 R36, R28.reuse, R6, R56 ;  /* 0x000000061c24723c */ /* 0x041fe40000001838 */
[----:B------:R-:W-:Y:S04]  /*8bd40*/  STL.64 [R1+0x93f8], R6 ;  /* 0x0093f80601007387 */ /* 0x000fe80000100a00 */
[----:B------:R-:W-:Y:S04]  /*8bd50*/  STL.64 [R1+0x450], R40 ;  /* 0x0004502801007387 */ /* 0x000fe80000100a00 */
[----:B------:R-:W-:Y:S04]  /*8bd60*/  STL.64 [R1+0x458], R42 ;  /* 0x0004582a01007387 */ /* 0x000fe80000100a00 */
[----:B------:R0:W-:Y:S05]  /*8bd70*/  STL.64 [R1+0x93f0], R4 ;  /* 0x0093f00401007387 */ /* 0x0001ea0000100a00 */
[----:B------:R-:W-:Y:S04]  /*8bd80*/  STL.64 [R1+0x440], R36 ;  /* 0x0004402401007387 */ /* 0x000fe80000100a00 */
[----:B------:R4:W-:Y:S01]  /*8bd90*/  STL.64 [R1+0x448], R38 ;  /* 0x0004482601007387 */ /* 0x0009e20000100a00 */
[C---:B0-----:R-:W-:Y:S03]  /*8bda0*/  HMMA.16816.F32 R4, R28.reuse, R10, R48 ;  /* 0x0000000a1c04723c */ /* 0x041fe60000001830 */
[----:B------:R-:W2:Y:S05]  /*8bdb0*/  LDL.LU.64 R48, [R1+0x1870] ;  /* 0x0018700001307983 */ /* 0x000eaa0000300a00 */
[----:B----4-:R-:W-:-:S15]  /*8bdc0*/  HMMA.16816.F32 R36, R28, R8, R52 ;  /* 0x000000081c24723c */ /* 0x010fde0000001834 */
[----:B------:R-:W-:-:S04]  /*8bdd0*/  NOP ;  /* 0x0000000000007918 */ /* 0x000fc80000000000 */
[----:B------:R0:W-:Y:S04]  /*8bde0*/  STL.64 [R1+0x430], R36 ;  /* 0x0004302401007387 */ /* 0x0001e80000100a00 */
[----:B------:R1:W-:Y:S04]  /*8bdf0*/  STL.64 [R1+0x438], R38 ;  /* 0x0004382601007387 */ /* 0x0003e80000100a00 */
[----:B------:R-:W2:Y:S04]  /*8be00*/  LDL.LU.64 R50, [R1+0x1878] ;  /* 0x0018780001327983 */ /* 0x000ea80000300a00 */
[----:B------:R3:W-:Y:S04]  /*8be10*/  STL.64 [R1+0x420], R4 ;  /* 0x0004200401007387 */ /* 0x0007e80000100a00 */
[----:B------:R4:W-:Y:S04]  /*8be20*/  STL.64 [R1+0x428], R6 ;  /* 0x0004280601007387 */ /* 0x0009e80000100a00 */
[----:B------:R-:W2:Y:S04]  /*8be30*/  LDL.LU.64 R40, [R1+0x1860] ;  /* 0x0018600001287983 */ /* 0x000ea80000300a00 */
[----:B------:R-:W2:Y:S04]  /*8be40*/  LDL.LU.64 R42, [R1+0x1868] ;  /* 0x00186800012a7983 */ /* 0x000ea80000300a00 */
[----:B0-----:R-:W2:Y:S04]  /*8be50*/  LDL.LU.64 R36, [R1+0x1850] ;  /* 0x0018500001247983 */ /* 0x001ea80000300a00 */
[----:B-1----:R-:W2:Y:S04]  /*8be60*/  LDL.LU.64 R38, [R1+0x1858] ;  /* 0x0018580001267983 */ /* 0x002ea80000300a00 */
[----:B---3--:R-:W3:Y:S04]  /*8be70*/  LDL.LU.64 R4, [R1+0x1840] ;  /* 0x0018400001047983 */ /* 0x008ee80000300a00 */
[----:B----4-:R-:W3:Y:S04]  /*8be80*/  LDL.LU.64 R6, [R1+0x1848] ;  /* 0x0018480001067983 */ /* 0x010ee80000300a00 */
[----:B------:R-:W4:Y:S04]  /*8be90*/  LDL.LU.64 R44, [R1+0x1830] ;  /* 0x00183000012c7983 */ /* 0x000f280000300a00 */
[----:B------:R-:W4:Y:S04]  /*8bea0*/  LDL.LU.64 R46, [R1+0x1838] ;  /* 0x00183800012e7983 */ /* 0x000f280000300a00 */
        /* <DEDUP_REMOVED lines=8> */
[----:B------:R-:W-:Y:S04]  /*8bf30*/  STL.64 [R1+0x9448], R10 ;  /* 0x0094480a01007387 */ /* 0x000fe80000100a00 */
[----:B------:R0:W-:Y:S04]  /*8bf40*/  STL.64 [R1+0x9440], R8 ;  /* 0x0094400801007387 */ /* 0x0001e80000100a00 */
[----:B------:R-:W-:Y:S01]  /*8bf50*/  STL.64 [R1+0x93c8], R14 ;  /* 0x0093c80e01007387 */ /* 0x000fe20000100a00 */
[C---:B--2---:R-:W-:Y:S08]  /*8bf60*/  HMMA.16816.F32 R48, R28.reuse, R12, R48 ;  /* 0x0000000c1c30723c */ /* 0x044ff00000001830 */
[C---:B0-----:R-:W-:Y:S11]  /*8bf70*/  HMMA.16816.F32 R8, R28.reuse, R14, R40 ;  /* 0x0000000e1c08723c */ /* 0x041ff60000001828 */
[----:B------:R-:W-:Y:S04]  /*8bf80*/  STL.64 [R1+0x410], R48 ;  /* 0x0004103001007387 */ /* 0x000fe80000100a00 */
[----:B------:R-:W-:Y:S04]  /*8bf90*/  STL.64 [R1+0x418], R50 ;  /* 0x0004183201007387 */ /* 0x000fe80000100a00 */
[----:B------:R-:W-:Y:S04]  /*8bfa0*/  STL.64 [R1+0x93c0], R12 ;  /* 0x0093c00c01007387 */ /* 0x000fe80000100a00 */
[----:B------:R-:W-:Y:S04]  /*8bfb0*/  STL.64 [R1+0x400], R8 ;  /* 0x0004000801007387 */ /* 0x000fe80000100a00 */
[----:B------:R0:W-:Y:S01]  /*8bfc0*/  STL.64 [R1+0x408], R10 ;  /* 0x0004080a01007387 */ /* 0x0001e20000100a00 */
[C---:B---3--:R-:W-:Y:S03]  /*8bfd0*/  HMMA.16816.F32 R4, R28.reuse, R18, R4 ;  /* 0x000000121c04723c */ /* 0x048fe60000001804 */
[----:B------:R-:W2:Y:S05]  /*8bfe0*/  LDL.LU.64 R40, [R1+0x1820] ;  /* 0x0018200001287983 */ /* 0x000eaa0000300a00 */
[----:B0-----:R-:W-:-:S15]  /*8bff0*/  HMMA.16816.F32 R8, R28, R16, R36 ;  /* 0x000000101c08723c */ /* 0x001fde0000001824 */
[----:B------:R-:W-:-:S04]  /*8c000*/  NOP ;  /* 0x0000000000007918 */ /* 0x000fc80000000000 */
[----:B------:R-:W-:Y:S04]  /*8c010*/  STL.64 [R1+0x3f0], R8 ;  /* 0x0003f00801007387 */ /* 0x000fe80000100a00 */
[----:B------:R4:W-:Y:S04]  /*8c020*/  STL.64 [R1+0x3f8], R10 ;  /* 0x0003f80a01007387 */ /* 0x0009e80000100a00 */
[----:B------:R-:W2:Y:S01]  /*8c030*/  LDL.LU.64 R42, [R1+0x1828] ;  /* 0x00182800012a7983 */ /* 0x000ea20000300a00 */
[----:B----4-:R-:W-:Y:S03]  /*8c040*/  HMMA.16816.F32 R8, R28, R20, R44 ;  /* 0x000000141c08723c */ /* 0x010fe6000000182c */
[----:B------:R0:W-:Y:S04]  /*8c050*/  STL.64 [R1+0x3e0], R4 ;  /* 0x0003e00401007387 */ /* 0x0001e80000100a00 */
[----:B------:R1:W-:Y:S04]  /*8c060*/  STL.64 [R1+0x3e8], R6 ;  /* 0x0003e80601007387 */ /* 0x0003e80000100a00 */
[----:B------:R-:W3:Y:S04]  /*8c070*/  LDL.LU.64 R36, [R1+0x1810] ;  /* 0x0018100001247983 */ /* 0x000ee80000300a00 */
[----:B------:R-:W3:Y:S01]  /*8c080*/  LDL.LU.64 R38, [R1+0x1818] ;  /* 0x0018180001267983 */ /* 0x000ee20000300a00 */
[----:B------:R-:W-:-:S03]  /*8c090*/  IMAD.MOV.U32 R50, RZ, RZ, R24 ;  /* 0x000000ffff327224 */ /* 0x000fc600078e0018 */
[----:B0-----:R-:W4:Y:S04]  /*8c0a0*/  LDL.LU.64 R4, [R1+0x1800] ;  /* 0x0018000001047983 */ /* 0x001f280000300a00 */
[----:B-1----:R-:W4:Y:S04]  /*8c0b0*/  LDL.LU.64 R6, [R1+0x1808] ;  /* 0x0018080001067983 */ /* 0x002f280000300a00 */
[----:B------:R-:W-:Y:S01]  /*8c0c0*/  STL.64 [R1+0x9458], R18 ;  /* 0x0094581201007387 */ /* 0x000fe20000100a00 */
[----:B------:R-:W-:-:S03]  /*8c0d0*/  IMAD.MOV.U32 R51, RZ, RZ, R22 ;  /* 0x000000ffff337224 */ /* 0x000fc600078e0016 */
[----:B------:R-:W-:Y:S04]  /*8c0e0*/  STL.64 [R1+0x9450], R16 ;  /* 0x0094501001007387 */ /* 0x000fe80000100a00 */
[----:B------:R-:W3:Y:S04]  /*8c0f0*/  LDL.LU R24, [R1+0x9484] ;  /* 0x0094840001187983 */ /* 0x000ee80000300800 */
[----:B------:R-:W-:Y:S01]  /*8c100*/  STL.64 [R1+0x3d0], R8 ;  /* 0x0003d00801007387 */ /* 0x000fe20000100a00 */
[----:B------:R-:W-:-:S03]  /*8c110*/  IMAD.MOV.U32 R48, RZ, RZ, R23 ;  /* 0x000000ffff307224 */ /* 0x000fc600078e0017 */
[----:B------:R0:W-:Y:S04]  /*8c120*/  STL.64 [R1+0x3d8], R10 ;  /* 0x0003d80a01007387 */ /* 0x0001e80000100a00 */
[----:B------:R-:W2:Y:S01]  /*8c130*/  LDL.LU R22, [R1+0x9480] ;  /* 0x0094800001167983 */ /* 0x000ea20000300800 */
[----:B------:R-:W-:-:S03]  /*8c140*/  IMAD.MOV.U32 R49, RZ, RZ, R25 ;  /* 0x000000ffff317224 */ /* 0x000fc600078e0019 */
[----:B------:R-:W2:Y:S04]  /*8c150*/  LDL.LU.64 R12, [R1+0x17e0] ;  /* 0x0017e000010c7983 */ /* 0x000ea80000300a00 */
[----:B------:R-:W2:Y:S04]  /*8c160*/  LDL.LU.64 R14, [R1+0x17e8] ;  /* 0x0017e800010e7983 */ /* 0x000ea80000300a00 */
[----:B------:R-:W2:Y:S04]  /*8c170*/  LDL.LU R23, [R1+0x947c] ;  /* 0x00947c0001177983 */ /* 0x000ea80000300800 */
[----:B------:R-:W3:Y:S01]  /*8c180*/  LDL.LU R25, [R1+0x9478] ;  /* 0x0094780001197983 */ /* 0x000ee20000300800 */
[----:B0-----:R-:W-:-:S03]  /*8c190*/  IMAD.MOV.U32 R10, RZ, RZ, R32 ;  /* 0x000000ffff0a7224 */ /* 0x001fc600078e0020 */
[----:B------:R-:W-:Y:S01]  /*8c1a0*/  STL.64 [R1+0x9468], R50 ;  /* 0x0094683201007387 */ /* 0x000fe20000100a00 */
[----:B------:R-:W-:-:S03]  /*8c1b0*/  IMAD.MOV.U32 R11, RZ, RZ, R33 ;  /* 0x000000ffff0b7224 */ /* 0x000fc600078e0021 */
[----:B------:R0:W-:Y:S04]  /*8c1c0*/  STL.64 [R1+0x9460], R48 ;  /* 0x0094603001007387 */ /* 0x0001e80000100a00 */
[----:B------:R-:W3:Y:S04]  /*8c1d0*/  LDL.LU R32, [R1+0x9474] ;  /* 0x0094740001207983 */ /* 0x000ee80000300800 */
[----:B------:R-:W3:Y:S04]  /*8c1e0*/  LDL.LU R33, [R1+0x9470] ;  /* 0x0094700001217983 */ /* 0x000ee80000300800 */
[----:B------:R-:W3:Y:S04]  /*8c1f0*/  LDL.64 R8, [R1+0x18] ;  /* 0x0000180001087983 */ /* 0x000ee80000100a00 */
[----:B------:R-:W-:Y:S04]  /*8c200*/  STL [R1+0x93bc], R20 ;  /* 0x0093bc1401007387 */ /* 0x000fe80000100800 */
[----:B------:R-:W-:Y:S01]  /*8c210*/  STL [R1+0x93b8], R21 ;  /* 0x0093b81501007387 */ /* 0x000fe20000100800 */
[C---:B----4-:R-:W-:Y:S08]  /*8c220*/  HMMA.16816.F32 R16, R28.reuse, R26, R4 ;  /* 0x0000001a1c10723c */ /* 0x050ff00000001804 */
[C---:B--2---:R-:W-:Y:S08]  /*8c230*/  HMMA.16816.F32 R40, R28.reuse, R22, R40 ;  /* 0x000000161c28723c */ /* 0x044ff00000001828 */
[C---:B---3--:R-:W-:Y:S11]  /*8c240*/  HMMA.16816.F32 R36, R28.reuse, R24, R36 ;  /* 0x000000181c24723c */ /* 0x048ff60000001824 */
[----:B------:R-:W-:Y:S04]  /*8c250*/  STL.64 [R1+0x3c0], R40 ;  /* 0x0003c02801007387 */ /* 0x000fe80000100a00 */
[----:B------:R-:W-:Y:S04]  /*8c260*/  STL.64 [R1+0x3c8], R42 ;  /* 0x0003c82a01007387 */ /* 0x000fe80000100a00 */
[----:B------:R-:W-:Y:S04]  /*8c270*/  STL.64 [R1+0x3b0], R36 ;  /* 0x0003b02401007387 */ /* 0x000fe80000100a00 */
[----:B------:R-:W-:Y:S04]  /*8c280*/  STL.64 [R1+0x3b8], R38 ;  /* 0x0003b82601007387 */ /* 0x000fe80000100a00 */
[----:B------:R1:W-:Y:S04]  /*8c290*/  STL.64 [R1+0x3a0], R16 ;  /* 0x0003a01001007387 */ /* 0x0003e80000100a00 */
[----:B------:R2:W-:Y:S04]  /*8c2a0*/  STL.64 [R1+0x3a8], R18 ;  /* 0x0003a81201007387 */ /* 0x0005e80000100a00 */
[----:B0-----:R-:W3:Y:S04]  /*8c2b0*/  LDL.LU.64 R48, [R1+0x17a0] ;  /* 0x0017a00001307983 */ /* 0x001ee80000300a00 */
[----:B------:R-:W3:Y:S01]  /*8c2c0*/  LDL.LU.64 R50, [R1+0x17a8] ;  /* 0x0017a80001327983 */ /* 0x000ee20000300a00 */
[----:B------:R-:W-:Y:S01]  /*8c2d0*/  HMMA.16816.F32 R12, R28, R32, R12 ;  /* 0x000000201c0c723c */ /* 0x000fe2000000180c */
[----:B------:R-:W-:-:S02]  /*8c2e0*/  IMAD R6, R54, 0x100, R53 ;  /* 0x0000010036067824 */ /* 0x000fc400078e0235 */
[----:B------:R-:W-:Y:S02]  /*8c2f0*/  IMAD R5, R56, 0x100, R55 ;  /* 0x0000010038057824 */ /* 0x000fe400078e0237 */
[----:B------:R-:W-:Y:S02]  /*8c300*/  IMAD R4, R58, 0x100, R57 ;  /* 0x000001003a047824 */ /* 0x000fe400078e0239 */
[----:B------:R-:W-:Y:S01]  /*8c310*/  IMAD R0, R0, 0x100, R59 ;  /* 0x0000010000007824 */ /* 0x000fe200078e023b */
[----:B------:R-:W-:Y:S02]  /*8c320*/  F2FP.F16.E5M2.UNPACK_B R28, R6 ;  /* 0x00000006ff1c723e */ /* 0x000fe400020004ff */
[----:B------:R-:W-:Y:S02]  /*8c330*/  F2FP.F16.E5M2.UNPACK_B R29, R5 ;  /* 0x00000005ff1d723e */ /* 0x000fe400020004ff */
[----:B------:R-:W-:Y:S02]  /*8c340*/  F2FP.F16.E5M2.UNPACK_B R30, R4 ;  /* 0x00000004ff1e723e */ /* 0x000fe400020004ff */
[----:B------:R-:W-:-:S05]  /*8c350*/  F2FP.F16.E5M2.UNPACK_B R31, R0 ;  /* 0x00000000ff1f723e */ /* 0x000fca00020004ff */
[----:B------:R0:W-:Y:S04]  /*8c360*/  STL.64 [R1+0x200], R12 ;  /* 0x0002000c01007387 */ /* 0x0001e80000100a00 */
[----:B------:R4:W-:Y:S04]  /*8c370*/  STL.64 [R1+0x208], R14 ;  /* 0x0002080e01007387 */ /* 0x0009e80000100a00 */
[----:B-1----:R-:W3:Y:S04]  /*8c380*/  LDL.LU.64 R16, [R1+0x1790] ;  /* 0x0017900001107983 */ /* 0x002ee80000300a00 */
[----:B--2---:R-:W2:Y:S04]  /*8c390*/  LDL.LU.64 R18, [R1+0x1798] ;  /* 0x0017980001127983 */ /* 0x004ea80000300a00 */
[----:B------:R-:W2:Y:S04]  /*8c3a0*/  LDL.LU.64 R36, [R1+0x1580] ;  /* 0x0015800001247983 */ /* 0x000ea80000300a00 */
[----:B------:R-:W2:Y:S04]  /*8c3b0*/  LDL.LU.64 R38, [R1+0x1588] ;  /* 0x0015880001267983 */ /* 0x000ea80000300a00 */
[----:B------:R-:W2:Y:S04]  /*8c3c0*/  LDL.LU.64 R44, [R1+0x1570] ;  /* 0x00157000012c7983 */ /* 0x000ea80000300a00 */
[----:B------:R-:W2:Y:S04]  /*8c3d0*/  LDL.LU.64 R46, [R1+0x1578] ;  /* 0x00157800012e7983 */ /* 0x000ea80000300a00 */
[----:B------:R-:W2:Y:S04]  /*8c3e0*/  LDL.LU.64 R56, [R1+0x1560] ;  /* 0x0015600001387983 */ /* 0x000ea80000300a00 */
[----:B------:R-:W2:Y:S04]  /*8c3f0*/  LDL.LU.64 R58, [R1+0x1568] ;  /* 0x00156800013a7983 */ /* 0x000ea80000300a00 */
[----:B0-----:R-:W2:Y:S04]  /*8c400*/  LDL.LU.64 R12, [R1+0x1550] ;  /* 0x00155000010c7983 */ /* 0x001ea80000300a00 */
[----:B----4-:R-:W4:Y:S04]  /*8c410*/  LDL.LU.64 R14, [R1+0x1558] ;  /* 0x00155800010e7983 */ /* 0x010f280000300a00 */
[----:B------:R-:W4:Y:S04]  /*8c420*/  LDL.LU.64 R52, [R1+0x1540] ;  /* 0x0015400001347983 */ /* 0x000f280000300a00 */
[----:B------:R-:W4:Y:S04]  /*8c430*/  LDL.LU.64 R54, [R1+0x1548] ;  /* 0x0015480001367983 */ /* 0x000f280000300a00 */
[----:B------:R-:W4:Y:S04]  /*8c440*/  LDL.LU.64 R40, [R1+0x1530] ;  /* 0x0015300001287983 */ /* 0x000f280000300a00 */
[----:B------:R-:W4:Y:S04]  /*8c450*/  LDL.LU.64 R42, [R1+0x1538] ;  /* 0x00153800012a7983 */ /* 0x000f280000300a00 */
[----:B------:R-:W4:Y:S04]  /*8c460*/  LDL.LU.64 R4, [R1+0x1520] ;  /* 0x0015200001047983 */ /* 0x000f280000300a00 */
[----:B------:R-:W4:Y:S01]  /*8c470*/  LDL.LU.64 R6, [R1+0x1528] ;  /* 0x0015280001067983 */ /* 0x000f220000300a00 */
[----:B---3--:R-:W-:-:S15]  /*8c480*/  HMMA.16816.F32 R48, R28, R8, R48 ;  /* 0x000000081c30723c */ /* 0x008fde0000001830 */
[----:B------:R-:W-:-:S04]  /*8c490*/  NOP ;  /* 0x0000000000007918 */ /* 0x000fc80000000000 */
[----:B------:R-:W-:Y:S04]  /*8c4a0*/  STL.64 [R1+0x390], R48 ;  /* 0x0003903001007387 */ /* 0x000fe80000100a00 */
[----:B------:R0:W-:Y:S04]  /*8c4b0*/  STL.64 [R1+0x398], R50 ;  /* 0x0003983201007387 */ /* 0x0001e80000100a00 */
[----:B0-----:R-:W3:Y:S04]  /*8c4c0*/  LDL.LU.64 R50, [R1+0x9468] ;  /* 0x0094680001327983 */ /* 0x001ee80000300a00 */
[----:B------:R-:W3:Y:S01]  /*8c4d0*/  LDL.LU.64 R48, [R1+0x9460] ;  /* 0x0094600001307983 */ /* 0x000ee20000300a00 */
[----:B------:R-:W-:-:S02]  /*8c4e0*/  IMAD.MOV.U32 R20, RZ, RZ, R8 ;  /* 0x000000ffff147224 */ /* 0x000fc400078e0008 */
[----:B------:R-:W-:Y:S02]  /*8c4f0*/  IMAD.MOV.U32 R21, RZ, RZ, R9 ;  /* 0x000000ffff157224 */ /* 0x000fe400078e0009 */
[C---:B--2---:R-:W-:Y:S01]  /*8c500*/  HMMA.16816.F32 R8, R28.reuse, R10, R16 ;  /* 0x0000000a1c08723c */ /* 0x044fe20000001810 */
[----:B------:R-:W2:Y:S04]  /*8c510*/  LDL.LU.64 R18, [R1+0x9458] ;  /* 0x0094580001127983 */ /* 0x000ea80000300a00 */
[----:B------:R-:W2:Y:S03]  /*8c520*/  LDL.LU.64 R16, [R1+0x9450] ;  /* 0x0094500001107983 */ /* 0x000ea60000300a00 */
[C---:B------:R-:W-:Y:S11]  /*8c530*/  HMMA.16816.F32 R56, R28.reuse, R60, R56 ;  /* 0x0000003c1c38723c */ /* 0x040ff60000001838 */
[----:B------:R-:W-:Y:S04]  /*8c540*/  STL.64 [R1+0x380], R8 ;  /* 0x0003800801007387 */ /* 0x000fe80000100a00 */
[----:B------:R0:W-:Y:S04]  /*8c550*/  STL.64 [R1+0x388], R10 ;  /* 0x0003880a01007387 */ /* 0x0001e80000100a00 */
[----:B0-----:R-:W2:Y:S04]  /*8c560*/  LDL.LU.64 R10, [R1+0x9448] ;  /* 0x00944800010a7983 */ /* 0x001ea80000300a00 */
[----:B------:R-:W2:Y:S01]  /*8c570*/  LDL.LU.64 R8, [R1+0x9440] ;  /* 0x0094400001087983 */ /* 0x000ea20000300a00 */
[C---:B---3--:R-:W-:Y:S08]  /*8c580*/  HMMA.16816.F32 R36, R28.reuse, R48, R36 ;  /* 0x000000301c24723c */ /* 0x048ff00000001824 */
[C---:B------:R-:W-:Y:S11]  /*8c590*/  HMMA.16816.F32 R48, R28.reuse, R50, R44 ;  /* 0x000000321c30723c */ /* 0x040ff6000000182c */
[----:B------:R0:W-:Y:S04]  /*8c5a0*/  STL.64 [R1+0x370], R36 ;  /* 0x0003702401007387 */ /* 0x0001e80000100a00 */
[----:B------:R1:W-:Y:S04]  /*8c5b0*/  STL.64 [R1+0x378], R38 ;  /* 0x0003782601007387 */ /* 0x0003e80000100a00 */
[----:B0-----:R-:W3:Y:S04]  /*8c5c0*/  LDL.LU.64 R36, [R1+0x1510] ;  /* 0x0015100001247983 */ /* 0x001ee80000300a00 */
[----:B-1----:R-:W3:Y:S04]  /*8c5d0*/  LDL.LU.64 R38, [R1+0x1518] ;  /* 0x0015180001267983 */ /* 0x002ee80000300a00 */
[----:B------:R-:W2:Y:S04]  /*8c5e0*/  LDL.LU.64 R46, [R1+0x9438] ;  /* 0x00943800012e7983 */ /* 0x000ea80000300a00 */
[----:B------:R-:W2:Y:S04]  /*8c5f0*/  LDL.LU.64 R44, [R1+0x9430] ;  /* 0x00943000012c7983 */ /* 0x000ea80000300a00 */
[----:B------:R-:W-:Y:S04]  /*8c600*/  STL.64 [R1+0x360], R48 ;  /* 0x0003603001007387 */ /* 0x000fe80000100a00 */
[----:B------:R0:W-:Y:S04]  /*8c610*/  STL.64 [R1+0x368], R50 ;  /* 0x0003683201007387 */ /* 0x0001e80000100a00 */
[----:B0-----:R-:W3:Y:S04]  /*8c620*/  LDL.LU.64 R50, [R1+0x9428] ;  /* 0x0094280001327983 */ /* 0x001ee80000300a00 */
[----:B------:R-:W2:Y:S04]  /*8c630*/  LDL.LU.64 R48, [R1+0x9420] ;  /* 0x0094200001307983 */ /* 0x000ea80000300a00 */
[----:B------:R-:W-:Y:S04]  /*8c640*/  STL.64 [R1+0x350], R56 ;  /* 0x0003503801007387 */ /* 0x000fe80000100a00 */
[----:B------:R0:W-:Y:S04]  /*8c650*/  STL.64 [R1+0x358], R58 ;  /* 0x0003583a01007387 */ /* 0x0001e80000100a00 */
[----:B0-----:R-:W4:Y:S04]  /*8c660*/  LDL.LU.64 R58, [R1+0x9418] ;  /* 0x00941800013a7983 */ /* 0x001f280000300a00 */
[----:B------:R-:W2:Y:S01]  /*8c670*/  LDL.LU.64 R56, [R1+0x9410] ;  /* 0x0094100001387983 */ /* 0x000ea20000300a00 */
[C---:B----4-:R-:W-:Y:S08]  /*8c680*/  HMMA.16816.F32 R12, R28.reuse, R58, R12 ;  /* 0x0000003a1c0c723c */ /* 0x050ff0000000180c */
[C---:B--2---:R-:W-:Y:S11]  /*8c690*/  HMMA.16816.F32 R52, R28.reuse, R56, R52 ;  /* 0x000000381c34723c */ /* 0x044ff60000001834 */
[----:B------:R0:W-:Y:S04]  /*8c6a0*/  STL.64 [R1+0x340], R12 ;  /* 0x0003400c01007387 */ /* 0x0001e80000100a00 */
[----:B------:R1:W-:Y:S04]  /*8c6b0*/  STL.64 [R1+0x348], R14 ;  /* 0x0003480e01007387 */ /* 0x0003e80000100a00 */
[----:B0-----:R-:W2:Y:S04]  /*8c6c0*/  LDL.LU.64 R12, [R1+0x1500] ;  /* 0x00150000010c7983 */ /* 0x001ea80000300a00 */
[----:B-1----:R-:W2:Y:S04]  /*8c6d0*/  LDL.LU.64 R14, [R1+0x1508] ;  /* 0x00150800010e7983 */ /* 0x002ea80000300a00 */
[----:B------:R-:W-:Y:S04]  /*8c6e0*/  STL.64 [R1+0x330], R52 ;  /* 0x0003303401007387 */ /* 0x000fe80000100a00 */
[----:B------:R0:W-:Y:S04]  /*8c6f0*/  STL.64 [R1+0x338], R54 ;  /* 0x0003383601007387 */ /* 0x0001e80000100a00 */
[----:B0-----:R-:W4:Y:S04]  /*8c700*/  LDL.LU.64 R54, [R1+0x9408] ;  /* 0x0094080001367983 */ /* 0x001f280000300a00 */
[----:B------:R-:W2:Y:S04]  /*8c710*/  LDL.LU.64 R52, [R1+0x9400] ;  /* 0x0094000001347983 */ /* 0x000ea80000300a00 */
[----:B------:R-:W-:Y:S04]  /*8c720*/  STL.64 [R1+0x9390], R58 ;  /* 0x0093903a01007387 */ /* 0x000fe80000100a00 */
[----:B------:R4:W-:Y:S02]  /*8c730*/  STL.64 [R1+0x9388], R56 ;  /* 0x0093883801007387 */ /* 0x0009e40000100a00 */
[C---:B----4-:R-:W-:Y:S08]  /*8c740*/  HMMA.16816.F32 R56, R28.reuse, R54, R40 ;  /* 0x000000361c38723c */ /* 0x050ff00000001828 */
[C---:B--2---:R-:W-:Y:S01]  /*8c750*/  HMMA.16816.F32 R40, R28.reuse, R52, R4 ;  /* 0x000000341c28723c */ /* 0x044fe20000001804 */
[----:B------:R-:W2:Y:S10]  /*8c760*/  LDL.LU.64 R4, [R1+0x14f0] ;  /* 0x0014f00001047983 */ /* 0x000eb40000300a00 */
[----:B------:R-:W-:Y:S04]  /*8c770*/  STL.64 [R1+0x320], R56 ;  /* 0x0003203801007387 */ /* 0x000fe80000100a00 */
[----:B------:R-:W-:Y:S04]  /*8c780*/  STL.64 [R1+0x328], R58 ;  /* 0x0003283a01007387 */ /* 0x000fe80000100a00 */
[----:B------:R-:W2:Y:S04]  /*8c790*/  LDL.LU.64 R6, [R1+0x14f8] ;  /* 0x0014f80001067983 */ /* 0x000ea80000300a00 */
[----:B------:R0:W-:Y:S04]  /*8c7a0*/  STL.64 [R1+0x310], R40 ;  /* 0x0003102801007387 */ /* 0x0001e80000100a00 */
[----:B------:R1:W-:Y:S04]  /*8c7b0*/  STL.64 [R1+0x318], R42 ;  /* 0x0003182a01007387 */ /* 0x0003e80000100a00 */
[----:B0-----:R-:W4:Y:S04]  /*8c7c0*/  LDL.LU.64 R40, [R1+0x14e0] ;  /* 0x0014e00001287983 */ /* 0x001f280000300a00 */
[----:B-1----:R-:W4:Y:S04]  /*8c7d0*/  LDL.LU.64 R42, [R1+0x14e8] ;  /* 0x0014e800012a7983 */ /* 0x002f280000300a00 */
[----:B------:R-:W-:Y:S04]  /*8c7e0*/  STL.64 [R1+0x9370], R54 ;  /* 0x0093703601007387 */ /* 0x000fe80000100a00 */
[----:B------:R3:W-:Y:S01]  /*8c7f0*/  STL.64 [R1+0x9368], R52 ;  /* 0x0093683401007387 */ /* 0x0007e20000100a00 */
[C---:B------:R-:W-:Y:S08]  /*8c800*/  HMMA.16816.F32 R12, R28.reuse, R48, R12 ;  /* 0x000000301c0c723c */ /* 0x040ff0000000180c */
[----:B---3--:R-:W-:Y:S01]  /*8c810*/  HMMA.16816.F32 R52, R28, R50, R36 ;  /* 0x000000321c34723c */ /* 0x008fe20000001824 */
[----:B------:R-:W3:Y:S04]  /*8c820*/  LDL.LU.64 R36, [R1+0x14d0] ;  /* 0x0014d00001247983 */ /* 0x000ee80000300a00 */
[----:B------:R-:W3:-:S14]  /*8c830*/  LDL.LU.64 R38, [R1+0x14d8] ;  /* 0x0014d80001267983 */ /* 0x000edc0000300a00 */
[----:B------:R0:W-:Y:S04]  /*8c840*/  STL.64 [R1+0x300], R52 ;  /* 0x0003003401007387 */ /* 0x0001e80000100a00 */
[----:B------:R1:W-:Y:S04]  /*8c850*/  STL.64 [R1+0x308], R54 ;  /* 0x0003083601007387 */ /* 0x0003e80000100a00 */
[----:B------:R-:W3:Y:S04]  /*8c860*/  LDL.LU.64 R56, [R1+0x14c0] ;  /* 0x0014c00001387983 */ /* 0x000ee80000300a00 */
[----:B------:R-:W3:Y:S04]  /*8c870*/  LDL.LU.64 R58, [R1+0x14c8] ;  /* 0x0014c800013a7983 */ /* 0x000ee80000300a00 */
[----:B0-----:R-:W3:Y:S04]  /*8c880*/  LDL.LU.64 R52, [R1+0x1480] ;  /* 0x0014800001347983 */ /* 0x001ee80000300a00 */
[----:B-1----:R-:W3:Y:S04]  /*8c890*/  LDL.LU.64 R54, [R1+0x1488] ;  /* 0x0014880001367983 */ /* 0x002ee80000300a00 */
        /* <DEDUP_REMOVED lines=8> */
[C---:B--2---:R-:W-:Y:S08]  /*8c920*/  HMMA.16816.F32 R4, R28.reuse, R46, R4 ;  /* 0x0000002e1c04723c */ /* 0x044ff00000001804 */
[C---:B----4-:R-:W-:Y:S11]  /*8c930*/  HMMA.16816.F32 R40, R28.reuse, R44, R40 ;  /* 0x0000002c1c28723c */ /* 0x050ff60000001828 */
[----:B------:R-:W-:Y:S04]  /*8c940*/  STL.64 [R1+0x2e0], R4 ;  /* 0x0002e00401007387 */ /* 0x000fe80000100a00 */
[----:B------:R0:W-:Y:S04]  /*8c950*/  STL.64 [R1+0x2e8], R6 ;  /* 0x0002e80601007387 */ /* 0x0001e80000100a00 */
[----:B0-----:R-:W2:Y:S04]  /*8c960*/  LDL.LU.64 R6, [R1+0x93f8] ;  /* 0x0093f80001067983 */ /* 0x001ea80000300a00 */
[----:B------:R-:W4:Y:S04]  /*8c970*/  LDL.LU.64 R4, [R1+0x93f0] ;  /* 0x0093f00001047983 */ /* 0x000f280000300a00 */
[----:B------:R-:W-:Y:S04]  /*8c980*/  STL.64 [R1+0x2d0], R40 ;  /* 0x0002d02801007387 */ /* 0x000fe80000100a00 */
[----:B------:R0:W-:Y:S04]  /*8c990*/  STL.64 [R1+0x2d8], R42 ;  /* 0x0002d82a01007387 */ /* 0x0001e80000100a00 */
[----:B0-----:R-:W3:Y:S04]  /*8c9a0*/  LDL.LU.64 R42, [R1+0x93e8] ;  /* 0x0093e800012a7983 */ /* 0x001ee80000300a00 */
[----:B------:R-:W2:Y:S04]  /*8c9b0*/  LDL.LU.64 R40, [R1+0x93e0] ;  /* 0x0093e00001287983 */ /* 0x000ea80000300a00 */
[----:B------:R-:W-:Y:S04]  /*8c9c0*/  STL.64 [R1+0x93a0], R46 ;  /* 0x0093a02e01007387 */ /* 0x000fe80000100a00 */
[----:B------:R0:W-:Y:S04]  /*8c9d0*/  STL.64 [R1+0x9398], R44 ;  /* 0x0093982c01007387 */ /* 0x0001e80000100a00 */
[----:B0-----:R-:W4:Y:S04]  /*8c9e0*/  LDL.LU.64 R44, [R1+0x14a0] ;  /* 0x0014a000012c7983 */ /* 0x001f280000300a00 */
[----:B------:R-:W4:Y:S01]  /*8c9f0*/  LDL.LU.64 R46, [R1+0x14a8] ;  /* 0x0014a800012e7983 */ /* 0x000f220000300a00 */
[C---:B---3--:R-:W-:Y:S08]  /*8ca00*/  HMMA.16816.F32 R36, R28.reuse, R42, R36 ;  /* 0x0000002a1c24723c */ /* 0x048ff00000001824 */
[C---:B--2---:R-:W-:Y:S11]  /*8ca10*/  HMMA.16816.F32 R56, R28.reuse, R40, R56 ;  /* 0x000000281c38723c */ /* 0x044ff60000001838 */
[----:B------:R-:W-:Y:S04]  /*8ca20*/  STL.64 [R1+0x2c0], R36 ;  /* 0x0002c02401007387 */ /* 0x000fe80000100a00 */
[----:B------:R0:W-:Y:S04]  /*8ca30*/  STL.64 [R1+0x2c8], R38 ;  /* 0x0002c82601007387 */ /* 0x0001e80000100a00 */
[----:B0-----:R-:W2:Y:S04]  /*8ca40*/  LDL.LU.64 R38, [R1+0x93d8] ;  /* 0x0093d80001267983 */ /* 0x001ea80000300a00 */
[----:B------:R-:W4:Y:S04]  /*8ca50*/  LDL.LU.64 R36, [R1+0x93d0] ;  /* 0x0093d00001247983 */ /* 0x000f280000300a00 */
[----:B------:R0:W-:Y:S04]  /*8ca60*/  STL.64 [R1+0x2b0], R56 ;  /* 0x0002b03801007387 */ /* 0x0001e80000100a00 */
[----:B------:R1:W-:Y:S04]  /*8ca70*/  STL.64 [R1+0x2b8], R58 ;  /* 0x0002b83a01007387 */ /* 0x0003e80000100a00 */
[----:B0-----:R-:W3:Y:S04]  /*8ca80*/  LDL.LU.64 R56, [R1+0x1460] ;  /* 0x0014600001387983 */ /* 0x001ee80000300a00 */
[----:B-1----:R-:W3:Y:S04]  /*8ca90*/  LDL.LU.64 R58, [R1+0x1468] ;  /* 0x00146800013a7983 */ /* 0x002ee80000300a00 */
        /* <DEDUP_REMOVED lines=8> */
[C---:B----4-:R-:W-:Y:S02]  /*8cb20*/  HMMA.16816.F32 R40, R28.reuse, R36, R44 ;  /* 0x000000241c28723c */ /* 0x050fe4000000182c */
[----:B------:R-:W-:Y:S04]  /*8cb30*/  STL.64 [R1+0x9350], R38 ;  /* 0x0093502601007387 */ /* 0x000fe80000100a00 */
[----:B------:R-:W-:Y:S02]  /*8cb40*/  STL.64 [R1+0x9348], R36 ;  /* 0x0093482401007387 */ /* 0x000fe40000100a00 */
[C---:B------:R-:W-:Y:S11]  /*8cb50*/  HMMA.16816.F32 R44, R28.reuse, R34, R48 ;  /* 0x000000221c2c723c */ /* 0x040ff60000001830 */
[----:B------:R-:W-:Y:S04]  /*8cb60*/  STL.64 [R1+0x290], R40 ;  /* 0x0002902801007387 */ /* 0x000fe80000100a00 */
[----:B------:R0:W-:Y:S02]  /*8cb70*/  STL.64 [R1+0x298], R42 ;  /* 0x0002982a01007387 */ /* 0x0001e40000100a00 */
[C---:B0-----:R-:W-:Y:S02]  /*8cb80*/  HMMA.16816.F32 R40, R28.reuse, R2, R52 ;  /* 0x000000021c28723c */ /* 0x041fe40000001834 */
[----:B------:R0:W-:Y:S04]  /*8cb90*/  STL.64 [R1+0x280], R44 ;  /* 0x0002802c01007387 */ /* 0x0001e80000100a00 */
[----:B------:R1:W-:Y:S02]  /*8cba0*/  STL.64 [R1+0x288], R46 ;  /* 0x0002882e01007387 */ /* 0x0003e40000100a00 */
[C---:B------:R-:W-:Y:S02]  /*8cbb0*/  HMMA.16816.F32 R36, R28.reuse, R4, R12 ;  /* 0x000000041c24723c */ /* 0x040fe4000000180c */
[----:B------:R-:W2:Y:S09]  /*8cbc0*/  LDL.LU.64 R12, [R1+0x1450] ;  /* 0x00145000010c7983 */ /* 0x000eb20000300a00 */
[----:B------:R4:W-:Y:S04]  /*8cbd0*/  STL.64 [R1+0x270], R40 ;  /* 0x0002702801007387 */ /* 0x0009e80000100a00 */
[----:B------:R0:W-:Y:S04]  /*8cbe0*/  STL.64 [R1+0x278], R42 ;  /* 0x0002782a01007387 */ /* 0x0001e80000100a00 */
[----:B------:R-:W2:Y:S01]  /*8cbf0*/  LDL.LU.64 R14, [R1+0x1458] ;  /* 0x00145800010e7983 */ /* 0x000ea20000300a00 */
[C---:B---3--:R-:W-:Y:S03]  /*8cc00*/  HMMA.16816.F32 R56, R28.reuse, R6, R56 ;  /* 0x000000061c38723c */ /* 0x048fe60000001838 */
[----:B------:R3:W-:Y:S04]  /*8cc10*/  STL.64 [R1+0x260], R36 ;  /* 0x0002602401007387 */ /* 0x0007e80000100a00 */
[----:B------:R3:W-:Y:S04]  /*8cc20*/  STL.64 [R1+0x268], R38 ;  /* 0x0002682601007387 */ /* 0x0007e80000100a00 */
[----:B0-----:R-:W2:Y:S04]  /*8cc30*/  LDL.LU.64 R44, [R1+0x1430] ;  /* 0x00143000012c7983 */ /* 0x001ea80000300a00 */
[----:B-1----:R-:W2:Y:S04]  /*8cc40*/  LDL.LU.64 R46, [R1+0x1438] ;  /* 0x00143800012e7983 */ /* 0x002ea80000300a00 */
[----:B----4-:R-:W4:Y:S04]  /*8cc50*/  LDL.LU.64 R40, [R1+0x1420] ;  /* 0x0014200001287983 */ /* 0x010f280000300a00 */
[----:B------:R-:W4:Y:S04]  /*8cc60*/  LDL.LU.64 R42, [R1+0x1428] ;  /* 0x00142800012a7983 */ /* 0x000f280000300a00 */
[----:B------:R-:W4:Y:S04]  /*8cc70*/  LDL.LU R51, [R1+0x1fc0] ;  /* 0x001fc00001337983 */ /* 0x000f280000300800 */
[----:B------:R-:W4:Y:S04]  /*8cc80*/  LDL.LU R52, [R1+0x1fbc] ;  /* 0x001fbc0001347983 */ /* 0x000f280000300800 */
[----:B---3--:R-:W3:Y:S04]  /*8cc90*/  LDL.LU.64 R36, [R1+0x1400] ;  /* 0x0014000001247983 */ /* 0x008ee80000300a00 */
[----:B------:R-:W3:Y:S04]  /*8cca0*/  LDL.LU.64 R38, [R1+0x1408] ;  /* 0x0014080001267983 */ /* 0x000ee80000300a00 */
[----:B------:R0:W-:Y:S04]  /*8ccb0*/  STL.64 [R1+0x250], R56 ;  /* 0x0002503801007387 */ /* 0x0001e80000100a00 */
[----:B------:R-:W-:Y:S04]  /*8ccc0*/  STL.64 [R1+0x258], R58 ;  /* 0x0002583a01007387 */ /* 0x000fe80000100a00 */
[----:B------:R-:W3:Y:S04]  /*8ccd0*/  LDL.LU R53, [R1+0x1fc8] ;  /* 0x001fc80001357983 */ /* 0x000ee80000300800 */
[----:B------:R-:W3:Y:S04]  /*8cce0*/  LDL.LU R54, [R1+0x1fc4] ;  /* 0x001fc40001367983 */ /* 0x000ee80000300800 */
[----:B------:R-:W3:Y:S04]  /*8ccf0*/  LDL.LU R55, [R1+0x1fd0] ;  /* 0x001fd00001377983 */ /* 0x000ee80000300800 */
[----:B0-----:R-:W3:Y:S04]  /*8cd00*/  LDL.LU R56, [R1+0x1fcc] ;  /* 0x001fcc0001387983 */ /* 0x001ee80000300800 */
[----:B------:R-:W3:Y:S04]  /*8cd10*/  LDL.LU R57, [R1+0x1fd8] ;  /* 0x001fd80001397983 */ /* 0x000ee80000300800 */
[----:B------:R-:W3:Y:S04]  /*8cd20*/  LDL.LU R0, [R1+0x1fd4] ;  /* 0x001fd40001007983 */ /* 0x000ee80000300800 */
[----:B------:R-:W-:Y:S04]  /*8cd30*/  STL.64 [R1+0x9360], R6 ;  /* 0x0093600601007387 */ /* 0x000fe80000100a00 */
[----:B------:R0:W-:Y:S04]  /*8cd40*/  STL.64 [R1+0x9358], R4 ;  /* 0x0093580401007387 */ /* 0x0001e80000100a00 */
[----:B0-----:R-:W3:Y:S04]  /*8cd50*/  LDL.LU.64 R4, [R1+0x1440] ;  /* 0x0014400001047983 */ /* 0x001ee80000300a00 */
[----:B------:R-:W3:Y:S01]  /*8cd60*/  LDL.LU.64 R6, [R1+0x1448] ;  /* 0x0014480001067983 */ /* 0x000ee20000300a00 */
[----:B--2---:R-:W-:-:S15]  /*8cd70*/  HMMA.16816.F32 R12, R28, R8, R12 ;  /* 0x000000081c0c723c */ /* 0x004fde000000180c */
[----:B------:R-:W-:-:S04]  /*8cd80*/  NOP ;  /* 0x0000000000007918 */ /* 0x000fc80000000000 */
[----:B------:R-:W-:Y:S04]  /*8cd90*/  STL.64 [R1+0x240], R12 ;  /* 0x0002400c01007387 */ /* 0x000fe80000100a00 */
[----:B------:R0:W-:Y:S04]  /*8cda0*/  STL.64 [R1+0x248], R14 ;  /* 0x0002480e01007387 */ /* 0x0001e80000100a00 */
[----:B0-----:R-:W4:Y:S04]  /*8cdb0*/  LDL.LU.64 R14, [R1+0x93c8] ;  /* 0x0093c800010e7983 */ /* 0x001f280000300a00 */
[----:B------:R-:W2:Y:S01]  /*8cdc0*/  LDL.LU.64 R12, [R1+0x93c0] ;  /* 0x0093c000010c7983 */ /* 0x000ea20000300a00 */
[----:B------:R-:W-:-:S02]  /*8cdd0*/  IMAD.MOV.U32 R58, RZ, RZ, R20 ;  /* 0x000000ffff3a7224 */ /* 0x000fc400078e0014 */
[----:B------:R-:W-:Y:S01]  /*8cde0*/  IMAD.MOV.U32 R59, RZ, RZ, R21 ;  /* 0x000000ffff3b7224 */ /* 0x000fe200078e0015 */
[----:B---3--:R-:W-:-:S15]  /*8cdf0*/  HMMA.16816.F32 R4, R28, R10, R4 ;  /* 0x0000000a1c04723c */ /* 0x008fde0000001804 */
[----:B------:R-:W-:-:S04]  /*8ce00*/  NOP ;  /* 0x0000000000007918 */ /* 0x000fc80000000000 */
[----:B------:R-:W-:Y:S04]  /*8ce10*/  STL.64 [R1+0x230], R4 ;  /* 0x0002300401007387 */ /* 0x000fe80000100a00 */
[----:B------:R4:W-:Y:S02]  /*8ce20*/  STL.64 [R1+0x238], R6 ;  /* 0x0002380601007387 */ /* 0x0009e40000100a00 */
[C---:B----4-:R-:W-:Y:S08]  /*8ce30*/  HMMA.16816.F32 R4, R28.reuse, R14, R40 ;  /* 0x0000000e1c04723c */ /* 0x050ff00000001828 */
        /* <DEDUP_REMOVED lines=8> */
[----:B------:R-:W3:Y:S04]  /*8cec0*/  LDL.LU.64 R40, [R1+0x13d0] ;  /* 0x0013d00001287983 */ /* 0x000ee80000300a00 */
[----:B------:R-:W3:Y:S04]  /*8ced0*/  LDL.LU.64 R42, [R1+0x13d8] ;  /* 0x0013d800012a7983 */ /* 0x000ee80000300a00 */
[----:B0-----:R-:W4:Y:S04]  /*8cee0*/  LDL.LU.64 R4, [R1+0x13c0] ;  /* 0x0013c00001047983 */ /* 0x001f280000300a00 */
[----:B-1----:R-:W4:Y:S04]  /*8cef0*/  LDL.LU.64 R6, [R1+0x13c8] ;  /* 0x0013c80001067983 */ /* 0x002f280000300a00 */
[----:B------:R-:W2:Y:S04]  /*8cf00*/  LDL.LU R20, [R1+0x93bc] ;  /* 0x0093bc0001147983 */ /* 0x000ea80000300800 */
[----:B------:R-:W2:Y:S04]  /*8cf10*/  LDL.LU R21, [R1+0x93b8] ;  /* 0x0093b80001157983 */ /* 0x000ea80000300800 */
[----:B------:R-:W-:Y:S04]  /*8cf20*/  STL.64 [R1+0x9340], R14 ;  /* 0x0093400e01007387 */ /* 0x000fe80000100a00 */
[----:B------:R0:W-:Y:S04]  /*8cf30*/  STL.64 [R1+0x9338], R12 ;  /* 0x0093380c01007387 */ /* 0x0001e80000100a00 */
[----:B0-----:R-:W2:Y:S04]  /*8cf40*/  LDL.LU.64 R12, [R1+0x1410] ;  /* 0x00141000010c7983 */ /* 0x001ea80000300a00 */
[----:B------:R-:W2:Y:S01]  /*8cf50*/  LDL.LU.64 R14, [R1+0x1418] ;  /* 0x00141800010e7983 */ /* 0x000ea20000300a00 */
[C---:B------:R-:W-:Y:S08]  /*8cf60*/  HMMA.16816.F32 R36, R28.reuse, R18, R36 ;  /* 0x000000121c24723c */ /* 0x040ff00000001824 */
[----:B--2---:R-:W-:-:S15]  /*8cf70*/  HMMA.16816.F32 R12, R28, R16, R12 ;  /* 0x000000101c0c723c */ /* 0x004fde000000180c */
[----:B------:R-:W-:-:S04]  /*8cf80*/  NOP ;  /* 0x0000000000007918 */ /* 0x000fc80000000000 */
[----:B------:R0:W-:Y:S04]  /*8cf90*/  STL.64 [R1+0x5c0], R12 ;  /* 0x0005c00c01007387 */ /* 0x0001e80000100a00 */
[----:B------:R1:W-:Y:S04]  /*8cfa0*/  STL.64 [R1+0x5c8], R14 ;  /* 0x0005c80e01007387 */ /* 0x0003e80000100a00 */
[----:B0-----:R-:W2:Y:S04]  /*8cfb0*/  LDL.LU.64 R12, [R1+0x13a0] ;  /* 0x0013a000010c7983 */ /* 0x001ea80000300a00 */
[----:B-1----:R-:W2:Y:S04]  /*8cfc0*/  LDL.LU.64 R14, [R1+0x13a8] ;  /* 0x0013a800010e7983 */ /* 0x002ea80000300a00 */
[----:B------:R-:W-:Y:S04]  /*8cfd0*/  STL.64 [R1+0x5d0], R36 ;  /* 0x0005d02401007387 */ /* 0x000fe80000100a00 */
[----:B------:R0:W-:Y:S04]  /*8cfe0*/  STL.64 [R1+0x5d8], R38 ;  /* 0x0005d82601007387 */ /* 0x0001e80000100a00 */
[----:B0-----:R-:W2:Y:S04]  /*8cff0*/  LDL.64 R38, [R1+0x10] ;  /* 0x0000100001267983 */ /* 0x001ea80000100a00 */
[----:B------:R-:W-:Y:S04]  /*8d000*/  STL.64 [R1+0x9330], R18 ;  /* 0x0093301201007387 */ /* 0x000fe80000100a00 */
[----:B------:R0:W-:Y:S04]  /*8d010*/  STL.64 [R1+0x9328], R16 ;  /* 0x0093281001007387 */ /* 0x0001e80000100a00 */
[----:B0-----:R-:W2:Y:S04]  /*8d020*/  LDL.LU.64 R16, [R1+0x13e0] ;  /* 0x0013e00001107983 */ /* 0x001ea80000300a00 */
[----:B------:R-:W2:Y:S01]  /*8d030*/  LDL.LU.64 R18, [R1+0x13e8] ;  /* 0x0013e80001127983 */ /* 0x000ea20000300a00 */
[----:B------:R-:W-:-:S15]  /*8d040*/  HMMA.16816.F32 R44, R28, R20, R44 ;  /* 0x000000141c2c723c */ /* 0x000fde000000182c */
[----:B------:R-:W-:-:S04]  /*8d050*/  NOP ;  /* 0x0000000000007918 */ /* 0x000fc80000000000 */
[----:B------:R0:W-:Y:S04]  /*8d060*/  STL.64 [R1+0x5e0], R44 ;  /* 0x0005e02c01007387 */ /* 0x0001e80000100a00 */
[----:B------:R-:W-:Y:S04]  /*8d070*/  STL.64 [R1+0x5e8], R46 ;  /* 0x0005e82e01007387 */ /* 0x000fe80000100a00 */
[----:B0-----:R-:W3:Y:S01]  /*8d080*/  LDL.64 R44, [R1+0x8] ;  /* 0x00000800012c7983 */ /* 0x001ee20000100a00 */
[----:B--2---:R-:W-:-:S15]  /*8d090*/  HMMA.16816.F32 R16, R28, R22, R16 ;  /* 0x000000161c10723c */ /* 0x004fde0000001810 */
[----:B------:R-:W-:-:S04]  /*8d0a0*/  NOP ;  /* 0x0000000000007918 */ /* 0x000fc80000000000 */
[----:B------:R-:W-:Y:S04]  /*8d0b0*/  STL.64 [R1+0x5f0], R16 ;  /* 0x0005f01001007387 */ /* 0x000fe80000100a00 */
[----:B------:R3:W-:Y:S02]  /*8d0c0*/  STL.64 [R1+0x5f8], R18 ;  /* 0x0005f81201007387 */ /* 0x0007e40000100a00 */
[C---:B---3--:R-:W-:Y:S08]  /*8d0d0*/  HMMA.16816.F32 R16, R28.reuse, R24, R40 ;  /* 0x000000181c10723c */ /* 0x048ff00000001828 */
[C---:B----4-:R-:W-:Y:S01]  /*8d0e0*/  HMMA.16816.F32 R40, R28.reuse, R26, R4 ;  /* 0x0000001a1c28723c */ /* 0x050fe20000001804 */
[----:B------:R-:W-:Y:S10]  /*8d0f0*/  STL [R1+0x9320], R25 ;  /* 0x0093201901007387 */ /* 0x000ff40000100800 */
[----:B------:R0:W-:Y:S04]  /*8d100*/  STL.64 [R1+0x600], R16 ;  /* 0x0006001001007387 */ /* 0x0001e80000100a00 */
[----:B------:R1:W-:Y:S04]  /*8d110*/  STL.64 [R1+0x608], R18 ;  /* 0x0006081201007387 */ /* 0x0003e80000100a00 */
[----:B0-----:R-:W2:Y:S04]  /*8d120*/  LDL.LU.64 R16, [R1+0x1360] ;  /* 0x0013600001107983 */ /* 0x001ea80000300a00 */
[----:B------:R-:W-:Y:S04]  /*8d130*/  STL.64 [R1+0x620], R40 ;  /* 0x0006202801007387 */ /* 0x000fe80000100a00 */
[----:B------:R-:W-:Y:S04]  /*8d140*/  STL.64 [R1+0x628], R42 ;  /* 0x0006282a01007387 */ /* 0x000fe80000100a00 */
[----:B-1----:R-:W2:Y:S01]  /*8d150*/  LDL.LU.64 R18, [R1+0x1368] ;  /* 0x0013680001127983 */ /* 0x002ea20000300a00 */
[----:B------:R-:W-:Y:S01]  /*8d160*/  HMMA.16816.F32 R28, R28, R32, R12 ;  /* 0x000000201c1c723c */ /* 0x000fe2000000180c */
[----:B------:R-:W-:-:S02]  /*8d170*/  IMAD R4, R52, 0x100, R51 ;  /* 0x0000010034047824 */ /* 0x000fc400078e0233 */
[----:B------:R-:W3:Y:S01]  /*8d180*/  LDL R46, [R1] ;  /* 0x00000000012e7983 */ /* 0x000ee20000100800 */
[----:B------:R-:W-:Y:S02]  /*8d190*/  IMAD R36, R54, 0x100, R53 ;  /* 0x0000010036247824 */ /* 0x000fe400078e0235 */
[----:B------:R-:W-:Y:S01]  /*8d1a0*/  IMAD R25, R56, 0x100, R55 ;  /* 0x0000010038197824 */ /* 0x000fe200078e0237 */
[----:B------:R-:W3:Y:S01]  /*8d1b0*/  LDL R47, [R1+0x4] ;  /* 0x00000400012f7983 */ /* 0x000ee20000100800 */
[----:B------:R-:W-:-:S03]  /*8d1c0*/  IMAD R0, R0, 0x100, R57 ;  /* 0x0000010000007824 */ /* 0x000fc600078e0239 */
[----:B------:R-:W4:Y:S04]  /*8d1d0*/  LDL.LU.64 R12, [R1+0x1350] ;  /* 0x00135000010c7983 */ /* 0x000f280000300a00 */
[----:B------:R-:W4:Y:S04]  /*8d1e0*/  LDL.LU.64 R14, [R1+0x1358] ;  /* 0x00135800010e7983 */ /* 0x000f280000300a00 */
[----:B------:R0:W-:Y:S04]  /*8d1f0*/  STL.64 [R1+0x610], R28 ;  /* 0x0006101c01007387 */ /* 0x0001e80000100a00 */
[----:B------:R1:W-:Y:S01]  /*8d200*/  STL.64 [R1+0x618], R30 ;  /* 0x0006181e01007387 */ /* 0x0003e20000100a00 */
[----:B0-----:R-:W-:-:S02]  /*8d210*/  F2FP.F16.E5M2.UNPACK_B R28, R4 ;  /* 0x00000004ff1c723e */ /* 0x001fc400020004ff */
[----:B------:R-:W-:Y:S02]  /*8d220*/  F2FP.F16.E5M2.UNPACK_B R29, R36 ;  /* 0x00000024ff1d723e */ /* 0x000fe400020004ff */
[----:B-1----:R-:W-:Y:S02]  /*8d230*/  F2FP.F16.E5M2.UNPACK_B R30, R25 ;  /* 0x00000019ff1e723e */ /* 0x002fe400020004ff */
[----:B------:R-:W-:Y:S01]  /*8d240*/  F2FP.F16.E5M2.UNPACK_B R31, R0 ;  /* 0x00000000ff1f723e */ /* 0x000fe200020004ff */
[----:B------:R0:W-:Y:S04]  /*8d250*/  STL [R1+0x931c], R32 ;  /* 0x00931c2001007387 */ /* 0x0001e80000100800 */
[----:B------:R1:W-:Y:S04]  /*8d260*/  STL [R1+0x9318], R33 ;  /* 0x0093182101007387 */ /* 0x0003e80000100800 */
[----:B------:R-:W3:Y:S04]  /*8d270*/  LDL.LU.64 R4, [R1+0x1340] ;  /* 0x0013400001047983 */ /* 0x000ee80000300a00 */
[----:B------:R-:W3:Y:S04]  /*8d280*/  LDL.LU.64 R6, [R1+0x1348] ;  /* 0x0013480001067983 */ /* 0x000ee80000300a00 */
[----:B------:R-:W3:Y:S04]  /*8d290*/  LDL.LU.64 R40, [R1+0x1330] ;  /* 0x0013300001287983 */ /* 0x000ee80000300a00 */
[----:B------:R-:W3:Y:S01]  /*8d2a0*/  LDL.LU.64 R42, [R1+0x1338] ;  /* 0x00133800012a7983 */ /* 0x000ee20000300a00 */
[----:B--2---:R-:W-:-:S15]  /*8d2b0*/  HMMA.16816.F32 R16, R28, R58, R16 ;  /* 0x0000003a1c10723c */ /* 0x004fde0000001810 */
[----:B------:R-:W-:-:S04]  /*8d2c0*/  NOP ;  /* 0x0000000000007918 */ /* 0x000fc80000000000 */
[----:B------:R-:W-:Y:S04]  /*8d2d0*/  STL.64 [R1+0x630], R16 ;  /* 0x0006301001007387 */ /* 0x000fe80000100a00 */
[----:B------:R-:W-:Y:S04]  /*8d2e0*/  STL.64 [R1+0x638], R18 ;  /* 0x0006381201007387 */ /* 0x000fe80000100a00 */
[----:B------:R-:W2:Y:S04]  /*8d2f0*/  LDL.LU.64 R56, [R1+0x1320] ;  /* 0x0013200001387983 */ /* 0x000ea80000300a00 */
[----:B------:R-:W2:Y:S01]  /*8d300*/  LDL.LU.64 R58, [R1+0x1328] ;  /* 0x00132800013a7983 */ /* 0x000ea20000300a00 */
[----:B----4-:R-:W-:Y:S01]  /*8d310*/  HMMA.16816.F32 R12, R28, R38, R12 ;  /* 0x000000261c0c723c */ /* 0x010fe2000000180c */
[----:B0-----:R-:W-:-:S02]  /*8d320*/  IMAD.MOV.U32 R32, RZ, RZ, R44 ;  /* 0x000000ffff207224 */ /* 0x001fc400078e002c */
[----:B-1----:R-:W-:Y:S01]  /*8d330*/  IMAD.MOV.U32 R33, RZ, RZ, R45 ;  /* 0x000000ffff217224 */ /* 0x002fe200078e002d */
[----:B------:R-:W4:Y:S04]  /*8d340*/  LDL.LU.64 R48, [R1+0x1310] ;  /* 0x0013100001307983 */ /* 0x000f280000300a00 */
[----:B------:R-:W4:Y:S04]  /*8d350*/  LDL.LU.64 R50, [R1+0x1318] ;  /* 0x0013180001327983 */ /* 0x000f280000300a00 */
[----:B------:R-:W4:Y:S01]  /*8d360*/  LDL.LU.64 R52, [R1+0x1300] ;  /* 0x0013000001347983 */ /* 0x000f220000300a00 */
[----:B------:R-:W-:-:S03]  /*8d370*/  IMAD.MOV.U32 R25, RZ, RZ, R38 ;  /* 0x000000ffff197224 */ /* 0x000fc600078e0026 */
[----:B------:R-:W4:Y:S01]  /*8d380*/  LDL.LU.64 R54, [R1+0x1308] ;  /* 0x0013080001367983 */ /* 0x000f220000300a00 */
[C---:B---3--:R-:W-:Y:S03]  /*8d390*/  HMMA.16816.F32 R4, R28.reuse, R44, R4 ;  /* 0x0000002c1c04723c */ /* 0x048fe60000001804 */
[----:B------:R-:W3:Y:S05]  /*8d3a0*/  LDL.LU.64 R36, [R1+0x12e0] ;  /* 0x0012e00001247983 */ /* 0x000eea0000300a00 */
[C---:B------:R-:W-:Y:S01]  /*8d3b0*/  HMMA.16816.F32 R44, R28.reuse, R46, R40 ;  /* 0x0000002e1c2c723c */ /* 0x040fe20000001828 */
[----:B------:R0:W-:Y:S04]  /*8d3c0*/  STL.64 [R1+0x640], R12 ;  /* 0x0006400c01007387 */ /* 0x0001e80000100a00 */
[----:B------:R1:W-:Y:S04]  /*8d3d0*/  STL.64 [R1+0x648], R14 ;  /* 0x0006480e01007387 */ /* 0x0003e80000100a00 */
[----:B------:R-:W3:Y:S04]  /*8d3e0*/  LDL.LU.64 R38, [R1+0x12e8] ;  /* 0x0012e80001267983 */ /* 0x000ee80000300a00 */
[----:B------:R1:W-:Y:S04]  /*8d3f0*/  STL.64 [R1+0x650], R4 ;  /* 0x0006500401007387 */ /* 0x0003e80000100a00 */
[----:B------:R1:W-:Y:S04]  /*8d400*/  STL.64 [R1+0x658], R6 ;  /* 0x0006580601007387 */ /* 0x0003e80000100a00 */
[----:B0-----:R-:W3:Y:S04]  /*8d410*/  LDL.LU.64 R12, [R1+0x12d0] ;  /* 0x0012d000010c7983 */ /* 0x001ee80000300a00 */
[----:B-1----:R-:W3:Y:S04]  /*8d420*/  LDL.LU.64 R14, [R1+0x12d8] ;  /* 0x0012d800010e7983 */ /* 0x002ee80000300a00 */
[----:B------:R-:W3:Y:S04]  /*8d430*/  LDL.LU.64 R16, [R1+0x12c0] ;  /* 0x0012c00001107983 */ /* 0x000ee80000300a00 */
[----:B------:R-:W3:Y:S04]  /*8d440*/  LDL.LU.64 R18, [R1+0x12c8] ;  /* 0x0012c80001127983 */ /* 0x000ee80000300a00 */
[----:B------:R-:W3:Y:S04]  /*8d450*/  LDL.LU.64 R4, [R1+0x12b0] ;  /* 0x0012b00001047983 */ /* 0x000ee80000300a00 */
[----:B------:R-:W3:Y:S04]  /*8d460*/  LDL.LU.64 R6, [R1+0x12b8] ;  /* 0x0012b80001067983 */ /* 0x000ee80000300a00 */
[----:B------:R-:W3:Y:S04]  /*8d470*/  LDL.LU.64 R42, [R1+0x93b0] ;  /* 0x0093b000012a7983 */ /* 0x000ee80000300a00 */
[----:B------:R-:W3:Y:S04]  /*8d480*/  LDL.LU.64 R40, [R1+0x93a8] ;  /* 0x0093a80001287983 */ /* 0x000ee80000300a00 */
        /* <DEDUP_REMOVED lines=19> */
[----:B------:R-:W3:Y:S04]  /*8d5c0*/  LDL.LU.64 R52, [R1+0x9368] ;  /* 0x0093680001347983 */ /* 0x000ee80000300a00 */
[----:B------:R-:W-:Y:S04]  /*8d5d0*/  STL.64 [R1+0x92e0], R58 ;  /* 0x0092e03a01007387 */ /* 0x000fe80000100a00 */
[----:B------:R0:W-:Y:S04]  /*8d5e0*/  STL.64 [R1+0x92d8], R56 ;  /* 0x0092d83801007387 */ /* 0x0001e80000100a00 */
[----:B0-----:R-:W4:Y:S04]  /*8d5f0*/  LDL.LU.64 R56, [R1+0x12f0] ;  /* 0x0012f00001387983 */ /* 0x001f280000300a00 */
[----:B------:R-:W4:Y:S01]  /*8d600*/  LDL.LU.64 R58, [R1+0x12f8] ;  /* 0x0012f800013a7983 */ /* 0x000f220000300a00 */
[C---:B---3--:R-:W-:Y:S03]  /*8d610*/  HMMA.16816.F32 R36, R28.reuse, R52, R36 ;  /* 0x000000341c24723c */ /* 0x048fe60000001824 */
[----:B--2---:R-:W-:Y:S05]  /*8d620*/  STL.64 [R1+0x92c0], R54 ;  /* 0x0092c03601007387 */ /* 0x004fea0000100a00 */
[C---:B----4-:R-:W-:Y:S08]  /*8d630*/  HMMA.16816.F32 R56, R28.reuse, R54, R56 ;  /* 0x000000361c38723c */ /* 0x050ff00000001838 */
[C---:B------:R-:W-:Y:S11]  /*8d640*/  HMMA.16816.F32 R16, R28.reuse, R48, R16 ;  /* 0x000000301c10723c */ /* 0x040ff60000001810 */
[----:B------:R-:W-:Y:S04]  /*8d650*/  STL.64 [R1+0x6a0], R56 ;  /* 0x0006a03801007387 */ /* 0x000fe80000100a00 */
[----:B------:R-:W-:Y:S04]  /*8d660*/  STL.64 [R1+0x6a8], R58 ;  /* 0x0006a83a01007387 */ /* 0x000fe80000100a00 */
[----:B------:R-:W-:Y:S04]  /*8d670*/  STL.64 [R1+0x92b8], R52 ;  /* 0x0092b83401007387 */ /* 0x000fe80000100a00 */
[----:B------:R-:W-:Y:S04]  /*8d680*/  STL.64 [R1+0x6b0], R36 ;  /* 0x0006b02401007387 */ /* 0x000fe80000100a00 */
[----:B------:R0:W-:Y:S02]  /*8d690*/  STL.64 [R1+0x6b8], R38 ;  /* 0x0006b82601007387 */ /* 0x0001e40000100a00 */
[----:B0-----:R-:W-:Y:S02]  /*8d6a0*/  HMMA.16816.F32 R36, R28, R50, R12 ;  /* 0x000000321c24723c */ /* 0x001fe4000000180c */
[----:B------:R-:W2:Y:S04]  /*8d6b0*/  LDL.LU.64 R12, [R1+0x12a0] ;  /* 0x0012a000010c7983 */ /* 0x000ea80000300a00 */
[----:B------:R-:W2:-:S13]  /*8d6c0*/  LDL.LU.64 R14, [R1+0x12a8] ;  /* 0x0012a800010e7983 */ /* 0x000e9a0000300a00 */
[----:B------:R-:W-:Y:S04]  /*8d6d0*/  STL.64 [R1+0x6c0], R36 ;  /* 0x0006c02401007387 */ /* 0x000fe80000100a00 */
[----:B------:R-:W-:Y:S04]  /*8d6e0*/  STL.64 [R1+0x6c8], R38 ;  /* 0x0006c82601007387 */ /* 0x000fe80000100a00 */
[----:B------:R-:W-:Y:S04]  /*8d6f0*/  STL.64 [R1+0x92d0], R50 ;  /* 0x0092d03201007387 */ /* 0x000fe80000100a00 */
[----:B------:R-:W-:Y:S04]  /*8d700*/  STL.64 [R1+0x92c8], R48 ;  /* 0x0092c83001007387 */ /* 0x000fe80000100a00 */
[----:B------:R-:W-:Y:S04]  /*8d710*/  STL.64 [R1+0x6d0], R16 ;  /* 0x0006d01001007387 */ /* 0x000fe80000100a00 */
[----:B------:R0:W-:Y:S02]  /*8d720*/  STL.64 [R1+0x6d8], R18 ;  /* 0x0006d81201007387 */ /* 0x0001e40000100a00 */
[----:B0-----:R-:W-:Y:S02]  /*8d730*/  HMMA.16816.F32 R16, R28, R46, R4 ;  /* 0x0000002e1c10723c */ /* 0x001fe40000001804 */
[----:B------:R-:W3:Y:S04]  /*8d740*/  LDL.LU.64 R4, [R1+0x1290] ;  /* 0x0012900001047983 */ /* 0x000ee80000300a00 */
[----:B------:R-:W3:-:S13]  /*8d750*/  LDL.LU.64 R6, [R1+0x1298] ;  /* 0x0012980001067983 */ /* 0x000eda0000300a00 */
[----:B------:R0:W-:Y:S04]  /*8d760*/  STL.64 [R1+0x6e0], R16 ;  /* 0x0006e01001007387 */ /* 0x0001e80000100a00 */
[----:B------:R1:W-:Y:S04]  /*8d770*/  STL.64 [R1+0x6e8], R18 ;  /* 0x0006e81201007387 */ /* 0x0003e80000100a00 */
[----:B------:R-:W4:Y:S04]  /*8d780*/  LDL.LU.64 R36, [R1+0x1280] ;  /* 0x0012800001247983 */ /* 0x000f280000300a00 */
[----:B------:R-:W4:Y:S04]  /*8d790*/  LDL.LU.64 R38, [R1+0x1288] ;  /* 0x0012880001267983 */ /* 0x000f280000300a00 */
[----:B------:R-:W4:Y:S04]  /*8d7a0*/  LDL.LU.64 R56, [R1+0x1250] ;  /* 0x0012500001387983 */ /* 0x000f280000300a00 */
[----:B------:R-:W4:Y:S04]  /*8d7b0*/  LDL.LU.64 R58, [R1+0x1258] ;  /* 0x00125800013a7983 */ /* 0x000f280000300a00 */
[----:B------:R-:W4:Y:S04]  /*8d7c0*/  LDL.LU.64 R52, [R1+0x1240] ;  /* 0x0012400001347983 */ /* 0x000f280000300a00 */
[----:B------:R-:W4:Y:S04]  /*8d7d0*/  LDL.LU.64 R54, [R1+0x1248] ;  /* 0x0012480001367983 */ /* 0x000f280000300a00 */
[----:B------:R-:W4:Y:S04]  /*8d7e0*/  LDL.LU.64 R48, [R1+0x1230] ;  /* 0x0012300001307983 */ /* 0x000f280000300a00 */
[----:B------:R-:W4:Y:S04]  /*8d7f0*/  LDL.LU.64 R50, [R1+0x1238] ;  /* 0x0012380001327983 */ /* 0x000f280000300a00 */
[----:B0-----:R-:W4:Y:S04]  /*8d800*/  LDL.LU.64 R16, [R1+0x1220] ;  /* 0x0012200001107983 */ /* 0x001f280000300a00 */
[----:B-1----:R-:W4:Y:S01]  /*8d810*/  LDL.LU.64 R18, [R1+0x1228] ;  /* 0x0012280001127983 */ /* 0x002f220000300a00 */
[----:B--2---:R-:W-:-:S15]  /*8d820*/  HMMA.16816.F32 R12, R28, R44, R12 ;  /* 0x0000002c1c0c723c */ /* 0x004fde000000180c */
[----:B------:R-:W-:-:S04]  /*8d830*/  NOP ;  /* 0x0000000000007918 */ /* 0x000fc80000000000 */
[----:B------:R0:W-:Y:S04]  /*8d840*/  STL.64 [R1+0x6f0], R12 ;  /* 0x0006f00c01007387 */ /* 0x0001e80000100a00 */
[----:B------:R1:W-:Y:S04]  /*8d850*/  STL.64 [R1+0x6f8], R14 ;  /* 0x0006f80e01007387 */ /* 0x0003e80000100a00 */
[----:B0-----:R-:W2:Y:S04]  /*8d860*/  LDL.LU.64 R12, [R1+0x1210] ;  /* 0x00121000010c7983 */ /* 0x001ea80000300a00 */
[----:B-1----:R-:W2:Y:S01]  /*8d870*/  LDL.LU.64 R14, [R1+0x1218] ;  /* 0x00121800010e7983 */ /* 0x002ea20000300a00 */
[C---:B---3--:R-:W-:Y:S03]  /*8d880*/  HMMA.16816.F32 R4, R28.reuse, R42, R4 ;  /* 0x0000002a1c04723c */ /* 0x048fe60000001804 */
[----:B------:R-:W-:Y:S04]  /*8d890*/  STL.64 [R1+0x92f0], R46 ;  /* 0x0092f02e01007387 */ /* 0x000fe80000100a00 */
[----:B------:R0:W-:Y:S04]  /*8d8a0*/  STL.64 [R1+0x92e8], R44 ;  /* 0x0092e82c01007387 */ /* 0x0001e80000100a00 */
[----:B0-----:R-:W3:Y:S04]  /*8d8b0*/  LDL.LU.64 R44, [R1+0x1260] ;  /* 0x00126000012c7983 */ /* 0x001ee80000300a00 */
[----:B------:R-:W3:Y:S01]  /*8d8c0*/  LDL.LU.64 R46, [R1+0x1268] ;  /* 0x00126800012e7983 */ /* 0x000ee20000300a00 */
[C---:B----4-:R-:W-:Y:S03]  /*8d8d0*/  HMMA.16816.F32 R36, R28.reuse, R40, R36 ;  /* 0x000000281c24723c */ /* 0x050fe60000001824 */
[----:B------:R-:W-:Y:S04]  /*8d8e0*/  STL.64 [R1+0x700], R4 ;  /* 0x0007000401007387 */ /* 0x000fe80000100a00 */
[----:B------:R0:W-:Y:S04]  /*8d8f0*/  STL.64 [R1+0x708], R6 ;  /* 0x0007080601007387 */ /* 0x0001e80000100a00 */
[----:B0-----:R-:W4:Y:S04]  /*8d900*/  LDL.LU.64 R6, [R1+0x9360] ;  /* 0x0093600001067983 */ /* 0x001f280000300a00 */
[----:B------:R-:W2:Y:S04]  /*8d910*/  LDL.LU.64 R4, [R1+0x9358] ;  /* 0x0093580001047983 */ /* 0x000ea80000300a00 */
[----:B------:R-:W-:Y:S04]  /*8d920*/  STL.64 [R1+0x710], R36 ;  /* 0x0007102401007387 */ /* 0x000fe80000100a00 */
[----:B------:R0:W-:Y:S04]  /*8d930*/  STL.64 [R1+0x718], R38 ;  /* 0x0007182601007387 */ /* 0x0001e80000100a00 */
[----:B0-----:R-:W2:Y:S04]  /*8d940*/  LDL.LU.64 R38, [R1+0x9350] ;  /* 0x0093500001267983 */ /* 0x001ea80000300a00 */
[----:B------:R-:W3:Y:S04]  /*8d950*/  LDL.LU.64 R36, [R1+0x9348] ;  /* 0x0093480001247983 */ /* 0x000ee80000300a00 */
[----:B------:R-:W-:Y:S04]  /*8d960*/  STL.64 [R1+0x9300], R42 ;  /* 0x0093002a01007387 */ /* 0x000fe80000100a00 */
[----:B------:R0:W-:Y:S04]  /*8d970*/  STL.64 [R1+0x92f8], R40 ;  /* 0x0092f82801007387 */ /* 0x0001e80000100a00 */
[----:B0-----:R-:W2:Y:S04]  /*8d980*/  LDL.LU.64 R40, [R1+0x1270] ;  /* 0x0012700001287983 */ /* 0x001ea80000300a00 */
[----:B------:R-:W2:Y:S01]  /*8d990*/  LDL.LU.64 R42, [R1+0x1278] ;  /* 0x00127800012a7983 */ /* 0x000ea20000300a00 */
[C---:B----4-:R-:W-:Y:S08]  /*8d9a0*/  HMMA.16816.F32 R16, R28.reuse, R6, R16 ;  /* 0x000000061c10723c */ /* 0x050ff00000001810 */
[----:B--2---:R-:W-:-:S15]  /*8d9b0*/  HMMA.16816.F32 R40, R28, R38, R40 ;  /* 0x000000261c28723c */ /* 0x004fde0000001828 */
[----:B------:R-:W-:-:S04]  /*8d9c0*/  NOP ;  /* 0x0000000000007918 */ /* 0x000fc80000000000 */
[----:B------:R-:W-:Y:S04]  /*8d9d0*/  STL.64 [R1+0x720], R40 ;  /* 0x0007202801007387 */ /* 0x000fe80000100a00 */
[----:B------:R3:W-:Y:S02]  /*8d9e0*/  STL.64 [R1+0x728], R42 ;  /* 0x0007282a01007387 */ /* 0x0007e40000100a00 */
[C---:B---3--:R-:W-:Y:S02]  /*8d9f0*/  HMMA.16816.F32 R40, R28.reuse, R36, R44 ;  /* 0x000000241c28723c */ /* 0x048fe4000000182c */
[----:B------:R-:W-:Y:S04]  /*8da00*/  STL.64 [R1+0x92a0], R38 ;  /* 0x0092a02601007387 */ /* 0x000fe80000100a00 */
[----:B------:R0:W-:Y:S02]  /*8da10*/  STL.64 [R1+0x9298], R36 ;  /* 0x0092982401007387 */ /* 0x0001e40000100a00 */
[C---:B------:R-:W-:Y:S11]  /*8da20*/  HMMA.16816.F32 R44, R28.reuse, R34, R56 ;  /* 0x000000221c2c723c */ /* 0x040ff60000001838 */
[----:B------:R-:W-:Y:S04]  /*8da30*/  STL.64 [R1+0x730], R40 ;  /* 0x0007302801007387 */ /* 0x000fe80000100a00 */
[----:B------:R1:W-:Y:S01]  /*8da40*/  STL.64 [R1+0x738], R42 ;  /* 0x0007382a01007387 */ /* 0x0003e20000100a00 */
[C---:B0-----:R-:W-:Y:S08]  /*8da50*/  HMMA.16816.F32 R36, R28.reuse, R4, R48 ;  /* 0x000000041c24723c */ /* 0x041ff00000001830 */
[----:B-1----:R-:W-:Y:S01]  /*8da60*/  HMMA.16816.F32 R40, R28, R2, R52 ;  /* 0x000000021c28723c */ /* 0x002fe20000001834 */
[----:B------:R-:W-:Y:S04]  /*8da70*/  STL.64 [R1+0x740], R44 ;  /* 0x0007402c01007387 */ /* 0x000fe80000100a00 */
[----:B------:R-:W-:-:S14]  /*8da80*/  STL.64 [R1+0x748], R46 ;  /* 0x0007482e01007387 */ /* 0x000fdc0000100a00 */
[----:B------:R-:W-:Y:S04]  /*8da90*/  STL.64 [R1+0x750], R40 ;  /* 0x0007502801007387 */ /* 0x000fe80000100a00 */
[----:B------:R-:W-:Y:S04]  /*8daa0*/  STL.64 [R1+0x758], R42 ;  /* 0x0007582a01007387 */ /* 0x000fe80000100a00 */
[----:B------:R-:W-:Y:S04]  /*8dab0*/  STL.64 [R1+0x9290], R6 ;  /* 0x0092900601007387 */ /* 0x000fe80000100a00 */
[----:B------:R-:W-:Y:S04]  /*8dac0*/  STL.64 [R1+0x760], R36 ;  /* 0x0007602401007387 */ /* 0x000fe80000100a00 */
[----:B------:R-:W-:Y:S04]  /*8dad0*/  STL.64 [R1+0x768], R38 ;  /* 0x0007682601007387 */ /* 0x000fe80000100a00 */
[----:B------:R0:W-:Y:S04]  /*8dae0*/  STL.64 [R1+0x9288], R4 ;  /* 0x0092880401007387 */ /* 0x0001e80000100a00 */
[----:B------:R-:W-:Y:S04]  /*8daf0*/  STL.64 [R1+0x770], R16 ;  /* 0x0007701001007387 */ /* 0x000fe80000100a00 */
[----:B------:R-:W-:Y:S01]  /*8db00*/  STL.64 [R1+0x778], R18 ;  /* 0x0007781201007387 */ /* 0x000fe20000100a00 */
[----:B0-----:R-:W-:Y:S03]  /*8db10*/  HMMA.16816.F32 R4, R28, R8, R12 ;  /* 0x000000081c04723c */ /* 0x001fe6000000180c */
[----:B------:R-:W2:Y:S04]  /*8db20*/  LDL.LU.64 R12, [R1+0x1200] ;  /* 0x00120000010c7983 */ /* 0x000ea80000300a00 */
[----:B------:R-:W2:-:S12]  /*8db30*/  LDL.LU.64 R14, [R1+0x1208] ;  /* 0x00120800010e7983 */ /* 0x000e980000300a00 */
[----:B------:R0:W-:Y:S04]  /*8db40*/  STL.64 [R1+0x780], R4 ;  /* 0x0007800401007387 */ /* 0x0001e80000100a00 */
[----:B------:R1:W-:Y:S04]  /*8db50*/  STL.64 [R1+0x788], R6 ;  /* 0x0007880601007387 */ /* 0x0003e80000100a00 */
[----:B0-----:R-:W3:Y:S04]  /*8db60*/  LDL.LU.64 R4, [R1+0x11f0] ;  /* 0x0011f00001047983 */ /* 0x001ee80000300a00 */
[----:B-1----:R-:W3:Y:S04]  /*8db70*/  LDL.LU.64 R6, [R1+0x11f8] ;  /* 0x0011f80001067983 */ /* 0x002ee80000300a00 */
[----:B------:R-:W4:Y:S04]  /*8db80*/  LDL.LU.64 R16, [R1+0x11e0] ;  /* 0x0011e00001107983 */ /* 0x000f280000300a00 */
[----:B------:R-:W4:Y:S04]  /*8db90*/  LDL.LU.64 R18, [R1+0x11e8] ;  /* 0x0011e80001127983 */ /* 0x000f280000300a00 */
[----:B------:R-:W3:Y:S04]  /*8dba0*/  LDL.LU.64 R48, [R1+0x11d0] ;  /* 0x0011d00001307983 */ /* 0x000ee80000300a00 */
[----:B------:R-:W3:Y:S04]  /*8dbb0*/  LDL.LU.64 R50, [R1+0x11d8] ;  /* 0x0011d80001327983 */ /* 0x000ee80000300a00 */
[----:B------:R-:W3:Y:S04]  /*8dbc0*/  LDL.LU.64 R44, [R1+0x11c0] ;  /* 0x0011c000012c7983 */ /* 0x000ee80000300a00 */
[----:B------:R-:W3:Y:S04]  /*8dbd0*/  LDL.LU.64 R46, [R1+0x11c8] ;  /* 0x0011c800012e7983 */ /* 0x000ee80000300a00 */
[----:B------:R-:W3:Y:S04]  /*8dbe0*/  LDL.LU.64 R40, [R1+0x11b0] ;  /* 0x0011b00001287983 */ /* 0x000ee80000300a00 */
[----:B------:R-:W3:Y:S04]  /*8dbf0*/  LDL.LU.64 R42, [R1+0x11b8] ;  /* 0x0011b800012a7983 */ /* 0x000ee80000300a00 */
[----:B------:R-:W3:Y:S04]  /*8dc00*/  LDL.LU.64 R36, [R1+0x11a0] ;  /* 0x0011a00001247983 */ /* 0x000ee80000300a00 */
[----:B------:R-:W3:Y:S04]  /*8dc10*/  LDL.LU.64 R38, [R1+0x11a8] ;  /* 0x0011a80001267983 */ /* 0x000ee80000300a00 */
[----:B------:R-:W3:Y:S04]  /*8dc20*/  LDL.LU R53, [R1+0x1fe0] ;  /* 0x001fe00001357983 */ /* 0x000ee80000300800 */
[----:B------:R-:W3:Y:S04]  /*8dc30*/  LDL.LU R54, [R1+0x1fdc] ;  /* 0x001fdc0001367983 */ /* 0x000ee80000300800 */
[----:B------:R-:W3:Y:S04]  /*8dc40*/  LDL.LU R55, [R1+0x1fe8] ;  /* 0x001fe80001377983 */ /* 0x000ee80000300800 */
[----:B------:R-:W3:Y:S04]  /*8dc50*/  LDL.LU R56, [R1+0x1fe4] ;  /* 0x001fe40001387983 */ /* 0x000ee80000300800 */
[----:B------:R-:W3:Y:S04]  /*8dc60*/  LDL.LU R57, [R1+0x1ff0] ;  /* 0x001ff00001397983 */ /* 0x000ee80000300800 */
[----:B------:R-:W3:Y:S04]  /*8dc70*/  LDL.LU R58, [R1+0x1fec] ;  /* 0x001fec00013a7983 */ /* 0x000ee80000300800 */
[----:B------:R-:W3:Y:S04]  /*8dc80*/  LDL.LU R59, [R1+0x1ff8] ;  /* 0x001ff800013b7983 */ /* 0x000ee80000300800 */
[----:B------:R-:W3:Y:S01]  /*8dc90*/  LDL.LU R0, [R1+0x1ff4] ;  /* 0x001ff40001007983 */ /* 0x000ee20000300800 */
[----:B--2---:R-:W-:-:S15]  /*8dca0*/  HMMA.16816.F32 R12, R28, R10, R12 ;  /* 0x0000000a1c0c723c */ /* 0x004fde000000180c */
[----:B------:R-:W-:-:S04]  /*8dcb0*/  NOP ;  /* 0x0000000000007918 */ /* 0x000fc80000000000 */
[----:B------:R-:W-:Y:S04]  /*8dcc0*/  STL.64 [R1+0x790], R12 ;  /* 0x0007900c01007387 */ /* 0x000fe80000100a00 */
[----:B------:R0:W-:Y:S04]  /*8dcd0*/  STL.64 [R1+0x798], R14 ;  /* 0x0007980e01007387 */ /* 0x0001e80000100a00 */
[----:B0-----:R-:W4:Y:S04]  /*8dce0*/  LDL.LU.64 R14, [R1+0x9340] ;  /* 0x00934000010e7983 */ /* 0x001f280000300a00 */
[----:B------:R-:W3:Y:S04]  /*8dcf0*/  LDL.LU.64 R12, [R1+0x9338] ;  /* 0x00933800010c7983 */ /* 0x000ee80000300a00 */
[----:B------:R-:W-:Y:S04]  /*8dd00*/  STL.64 [R1+0x92b0], R10 ;  /* 0x0092b00a01007387 */ /* 0x000fe80000100a00 */
[----:B------:R0:W-:Y:S04]  /*8dd10*/  STL.64 [R1+0x92a8], R8 ;  /* 0x0092a80801007387 */ /* 0x0001e80000100a00 */
[----:B0-----:R-:W2:Y:S04]  /*8dd20*/  LDL.LU.64 R8, [R1+0x1190] ;  /* 0x0011900001087983 */ /* 0x001ea80000300a00 */
[----:B------:R-:W2:Y:S01]  /*8dd30*/  LDL.LU.64 R10, [R1+0x1198] ;  /* 0x00119800010a7983 */ /* 0x000ea20000300a00 */
[C---:B----4-:R-:W-:Y:S08]  /*8dd40*/  HMMA.16816.F32 R16, R28.reuse, R14, R16 ;  /* 0x0000000e1c10723c */ /* 0x050ff00000001810 */
        /* <DEDUP_REMOVED lines=8> */
[----:B0-----:R-:W4:Y:S04]  /*8ddd0*/  LDL.LU.64 R18, [R1+0x9330] ;  /* 0x0093300001127983 */ /* 0x001f280000300a00 */
[----:B------:R-:W2:Y:S04]  /*8dde0*/  LDL.LU.64 R16, [R1+0x9328] ;  /* 0x0093280001107983 */ /* 0x000ea80000300a00 */
[----:B------:R-:W-:Y:S04]  /*8ddf0*/  STL.64 [R1+0x9310], R14 ;  /* 0x0093100e01007387 */ /* 0x000fe80000100a00 */
[----:B------:R2:W-:Y:S01]  /*8de00*/  STL.64 [R1+0x9308], R12 ;  /* 0x0093080c01007387 */ /* 0x0005e20000100a00 */
[C---:B------:R-:W-:Y:S08]  /*8de10*/  HMMA.16816.F32 R40, R28.reuse, R20, R40 ;  /* 0x000000141c28723c */ /* 0x040ff00000001828 */
[C---:B----4-:R-:W-:Y:S08]  /*8de20*/  HMMA.16816.F32 R44, R28.reuse, R18, R44 ;  /* 0x000000121c2c723c */ /* 0x050ff0000000182c */
[----:B--2---:R-:W-:-:S15]  /*8de30*/  HMMA.16816.F32 R12, R28, R16, R48 ;  /* 0x000000101c0c723c */ /* 0x004fde0000001830 */
[----:B------:R-:W-:-:S04]  /*8de40*/  NOP ;  /* 0x0000000000007918 */ /* 0x000fc80000000000 */
[----:B------:R-:W-:Y:S04]  /*8de50*/  STL.64 [R1+0x7c0], R12 ;  /* 0x0007c00c01007387 */ /* 0x000fe80000100a00 */
[----:B------:R0:W-:Y:S04]  /*8de60*/  STL.64 [R1+0x7c8], R14 ;  /* 0x0007c80e01007387 */ /* 0x0001e80000100a00 */
[----:B------:R-:W-:Y:S04]  /*8de70*/  STL.64 [R1+0x7d0], R44 ;  /* 0x0007d02c01007387 */ /* 0x000fe80000100a00 */
[----:B------:R-:W-:Y:S01]  /*8de80*/  STL.64 [R1+0x7d8], R46 ;  /* 0x0007d82e01007387 */ /* 0x000fe20000100a00 */
[----:B0-----:R-:W-:Y:S03]  /*8de90*/  HMMA.16816.F32 R12, R28, R22, R36 ;  /* 0x000000161c0c723c */ /* 0x001fe60000001824 */
[----:B------:R0:W-:Y:S01]  /*8dea0*/  STL.64 [R1+0x7e0], R40 ;  /* 0x0007e02801007387 */ /* 0x0001e20000100a00 */
[----:B------:R-:W-:-:S03]  /*8deb0*/  IMAD.MOV.U32 R38, RZ, RZ, R25 ;  /* 0x000000ffff267224 */ /* 0x000fc600078e0019 */
[----:B------:R1:W-:Y:S04]  /*8dec0*/  STL.64 [R1+0x7e8], R42 ;  /* 0x0007e82a01007387 */ /* 0x0003e80000100a00 */
[----:B------:R-:W2:Y:S01]  /*8ded0*/  LDL.LU R25, [R1+0x9320] ;  /* 0x0093200001197983 */ /* 0x000ea20000300800 */
[----:B---3--:R-:W-:Y:S07]  /*8dee0*/  HMMA.16816.F32 R4, R28, R26, R4 ;  /* 0x0000001a1c04723c */ /* 0x008fee0000001804 */
[----:B------:R-:W-:Y:S04]  /*8def0*/  STL.64 [R1+0x7f0], R12 ;  /* 0x0007f00c01007387 */ /* 0x000fe80000100a00 */
[----:B------:R-:W-:Y:S04]  /*8df00*/  STL.64 [R1+0x7f8], R14 ;  /* 0x0007f80e01007387 */ /* 0x000fe80000100a00 */
[----:B------:R-:W3:Y:S04]  /*8df10*/  LDL R39, [R1+0x14] ;  /* 0x0000140001277983 */ /* 0x000ee80000100800 */
[----:B------:R-:W4:Y:S04]  /*8df20*/  LDL R36, [R1+0x18] ;  /* 0x0000180001247983 */ /* 0x000f280000100800 */
[----:B------:R-:W4:Y:S04]  /*8df30*/  LDL R37, [R1+0x1c] ;  /* 0x00001c0001257983 */ /* 0x000f280000100800 */
[----:B0-----:R-:W3:Y:S04]  /*8df40*/  LDL.LU.64 R40, [R1+0x1160] ;  /* 0x0011600001287983 */ /* 0x001ee80000300a00 */
[----:B-1----:R-:W3:Y:S04]  /*8df50*/  LDL.LU.64 R42, [R1+0x1168] ;  /* 0x00116800012a7983 */ /* 0x002ee80000300a00 */
[----:B------:R-:W-:Y:S04]  /*8df60*/  STL.64 [R1+0x9270], R22 ;  /* 0x0092701601007387 */ /* 0x000fe80000100a00 */
[----:B------:R-:W-:Y:S04]  /*8df70*/  STL.64 [R1+0x9268], R20 ;  /* 0x0092681401007387 */ /* 0x000fe80000100a00 */
[----:B------:R-:W3:Y:S01]  /*8df80*/  LDL R46, [R1] ;  /* 0x00000000012e7983 */ /* 0x000ee20000100800 */
[----:B------:R-:W-:-:S02]  /*8df90*/  IMAD.MOV.U32 R44, RZ, RZ, R32 ;  /* 0x000000ffff2c7224 */ /* 0x000fc400078e0020 */
[----:B------:R-:W-:Y:S01]  /*8dfa0*/  IMAD.MOV.U32 R45, RZ, RZ, R33 ;  /* 0x000000ffff2d7224 */ /* 0x000fe200078e0021 */
[----:B--2---:R-:W-:-:S15]  /*8dfb0*/  HMMA.16816.F32 R8, R28, R24, R8 ;  /* 0x000000181c08723c */ /* 0x004fde0000001808 */
[----:B------:R-:W-:-:S04]  /*8dfc0*/  NOP ;  /* 0x0000000000007918 */ /* 0x000fc80000000000 */
[----:B------:R0:W-:Y:S04]  /*8dfd0*/  STL.64 [R1+0x800], R8 ;  /* 0x0008000801007387 */ /* 0x0001e80000100a00 */
[----:B------:R1:W-:Y:S04]  /*8dfe0*/  STL.64 [R1+0x808], R10 ;  /* 0x0008080a01007387 */ /* 0x0003e80000100a00 */
[----:B------:R2:W-:Y:S04]  /*8dff0*/  STL.64 [R1+0x820], R4 ;  /* 0x0008200401007387 */ /* 0x0005e80000100a00 */
[----:B------:R0:W-:Y:S04]  /*8e000*/  STL.64 [R1+0x828], R6 ;  /* 0x0008280601007387 */ /* 0x0001e80000100a00 */
[----:B------:R-:W3:Y:S04]  /*8e010*/  LDL R47, [R1+0x4] ;  /* 0x00000400012f7983 */ /* 0x000ee80000100800 */
[----:B------:R-:W3:Y:S04]  /*8e020*/  LDL.LU R32, [R1+0x931c] ;  /* 0x00931c0001207983 */ /* 0x000ee80000300800 */
[----:B------:R-:W3:Y:S04]  /*8e030*/  LDL.LU R33, [R1+0x9318] ;  /* 0x0093180001217983 */ /* 0x000ee80000300800 */
[----:B------:R-:W-:Y:S04]  /*8e040*/  STL.64 [R1+0x9260], R26 ;  /* 0x0092601a01007387 */ /* 0x000fe80000100a00 */
[----:B------:R2:W-:Y:S04]  /*8e050*/  STL.64 [R1+0x9258], R24 ;  /* 0x0092581801007387 */ /* 0x0005e80000100a00 */
[----:B0-----:R-:W4:Y:S04]  /*8e060*/  LDL.LU.64 R8, [R1+0x1120] ;  /* 0x0011200001087983 */ /* 0x001f280000300a00 */
[----:B-1----:R-:W4:Y:S04]  /*8e070*/  LDL.LU.64 R10, [R1+0x1128] ;  /* 0x00112800010a7983 */ /* 0x002f280000300a00 */
[----:B--2---:R-:W2:Y:S01]  /*8e080*/  LDL.LU.64 R4, [R1+0x840] ;  /* 0x0008400001047983 */ /* 0x004ea20000300a00 */
[----:B------:R-:W-:-:S03]  /*8e090*/  IMAD R13, R56, 0x100, R55 ;  /* 0x00000100380d7824 */ /* 0x000fc600078e0237 */
[----:B------:R-:W2:Y:S01]  /*8e0a0*/  LDL.LU.64 R6, [R1+0x848] ;  /* 0x0008480001067983 */ /* 0x000ea20000300a00 */
[----:B------:R-:W-:Y:S02]  /*8e0b0*/  IMAD R12, R58, 0x100, R57 ;  /* 0x000001003a0c7824 */ /* 0x000fe400078e0239 */
[----:B------:R-:W-:Y:S02]  /*8e0c0*/  IMAD R14, R54, 0x100, R53 ;  /* 0x00000100360e7824 */ /* 0x000fe400078e0235 */
[----:B------:R-:W-:Y:S01]  /*8e0d0*/  IMAD R0, R0, 0x100, R59 ;  /* 0x0000010000007824 */ /* 0x000fe200078e023b */
[----:B---3--:R-:W-:Y:S01]  /*8e0e0*/  HMMA.16816.F32 R20, R28, R32, R40 ;  /* 0x000000201c14723c */ /* 0x008fe20000001828 */
[----:B------:R-:W-:Y:S02]  /*8e0f0*/  F2FP.F16.E5M2.UNPACK_B R29, R13 ;  /* 0x0000000dff1d723e */ /* 0x000fe400020004ff */
[----:B------:R-:W-:Y:S02]  /*8e100*/  F2FP.F16.E5M2.UNPACK_B R30, R12 ;  /* 0x0000000cff1e723e */ /* 0x000fe400020004ff */
[----:B------:R-:W-:-:S14]  /*8e110*/  F2FP.F16.E5M2.UNPACK_B R28, R14 ;  /* 0x0000000eff1c723e */ /* 0x000fdc00020004ff */
[----:B------:R0:W-:Y:S04]  /*8e120*/  STL.64 [R1+0x810], R20 ;  /* 0x0008101401007387 */ /* 0x0001e80000100a00 */
[----:B------:R1:W-:Y:S04]  /*8e130*/  STL.64 [R1+0x818], R22 ;  /* 0x0008181601007387 */ /* 0x0003e80000100a00 */
[----:B------:R-:W3:Y:S04]  /*8e140*/  LDL.LU.64 R12, [R1+0x850] ;  /* 0x00085000010c7983 */ /* 0x000ee80000300a00 */
[----:B------:R-:W3:Y:S04]  /*8e150*/  LDL.LU.64 R14, [R1+0x858] ;  /* 0x00085800010e7983 */ /* 0x000ee80000300a00 */
[----:B------:R-:W3:Y:S04]  /*8e160*/  LDL.LU.64 R40, [R1+0x860] ;  /* 0x0008600001287983 */ /* 0x000ee80000300a00 */
[----:B------:R-:W3:Y:S04]  /*8e170*/  LDL.LU.64 R42, [R1+0x868] ;  /* 0x00086800012a7983 */ /* 0x000ee80000300a00 */
[----:B------:R-:W3:Y:S04]  /*8e180*/  LDL.LU.64 R56, [R1+0x870] ;  /* 0x0008700001387983 */ /* 0x000ee80000300a00 */
[----:B------:R-:W3:Y:S01]  /*8e190*/  LDL.LU.64 R58, [R1+0x878] ;  /* 0x00087800013a7983 */ /* 0x000ee20000300a00 */
[----:B------:R-:W-:-:S03]  /*8e1a0*/  F2FP.F16.E5M2.UNPACK_B R31, R0 ;  /* 0x00000000ff1f723e */ /* 0x000fc600020004ff */
[----:B------:R-:W3:Y:S04]  /*8e1b0*/  LDL.LU.64 R48, [R1+0x880] ;  /* 0x0008800001307983 */ /* 0x000ee80000300a00 */
[C---:B----4-:R-:W-:Y:S01]  /*8e1c0*/  HMMA.16816.F32 R8, R28.reuse, R36, R8 ;  /* 0x000000241c08723c */ /* 0x050fe20000001808 */
[----:B------:R-:W4:Y:S04]  /*8e1d0*/  LDL.LU.64 R50, [R1+0x888] ;  /* 0x0008880001327983 */ /* 0x000f280000300a00 */
[----:B------:R-:W4:Y:S03]  /*8e1e0*/  LDL.LU.64 R52, [R1+0x890] ;  /* 0x0008900001347983 */ /* 0x000f260000300a00 */
[C---:B--2---:R-:W-:Y:S01]  /*8e1f0*/  HMMA.16816.F32 R4, R28.reuse, R38, R4 ;  /* 0x000000261c04723c */ /* 0x044fe20000001804 */
[----:B------:R-:W2:Y:S04]  /*8e200*/  LDL.LU.64 R54, [R1+0x898] ;  /* 0x0008980001367983 */ /* 0x000ea80000300a00 */
[----:B------:R-:W2:Y:S06]  /*8e210*/  LDL.LU.64 R36, [R1+0x8b0] ;  /* 0x0008b00001247983 */ /* 0x000eac0000300a00 */
        /* <DEDUP_REMOVED lines=9> */
[----:B------:R-:W2:Y:S04]  /*8e2b0*/  LDL.LU.64 R8, [R1+0x8e0] ;  /* 0x0008e00001087983 */ /* 0x000ea80000300a00 */
[----:B------:R-:W2:Y:S04]  /*8e2c0*/  LDL.LU.64 R10, [R1+0x8e8] ;  /* 0x0008e800010a7983 */ /* 0x000ea80000300a00 */
[----:B------:R-:W2:Y:S04]  /*8e2d0*/  LDL.LU.64 R4, [R1+0x8f0] ;  /* 0x0008f00001047983 */ /* 0x000ea80000300a00 */
[----:B------:R-:W2:Y:S01]  /*8e2e0*/  LDL.LU.64 R6, [R1+0x8f8] ;  /* 0x0008f80001067983 */ /* 0x000ea20000300a00 */
[C---:B---3--:R-:W-:Y:S08]  /*8e2f0*/  HMMA.16816.F32 R12, R28.reuse, R44, R12 ;  /* 0x0000002c1c0c723c */ /* 0x048ff0000000180c */
[C---:B------:R-:W-:Y:S08]  /*8e300*/  HMMA.16816.F32 R44, R28.reuse, R46, R40 ;  /* 0x0000002e1c2c723c */ /* 0x040ff00000001828 */
[C---:B------:R-:W-:Y:S03]  /*8e310*/  HMMA.16816.F32 R56, R28.reuse, R60, R56 ;  /* 0x0000003c1c38723c */ /* 0x040fe60000001838 */
[----:B------:R-:W-:Y:S04]  /*8e320*/  STL.64 [R1+0x850], R12 ;  /* 0x0008500c01007387 */ /* 0x000fe80000100a00 */
[----:B------:R0:W-:Y:S04]  /*8e330*/  STL.64 [R1+0x858], R14 ;  /* 0x0008580e01007387 */ /* 0x0001e80000100a00 */
[----:B0-----:R-:W3:Y:S04]  /*8e340*/  LDL.LU.64 R14, [R1+0x9310] ;  /* 0x00931000010e7983 */ /* 0x001ee80000300a00 */
[----:B------:R-:W2:Y:S04]  /*8e350*/  LDL.LU.64 R12, [R1+0x9308] ;  /* 0x00930800010c7983 */ /* 0x000ea80000300a00 */
[----:B------:R-:W2:Y:S04]  /*8e360*/  LDL.LU.64 R42, [R1+0x9300] ;  /* 0x00930000012a7983 */ /* 0x000ea80000300a00 */
[----:B------:R-:W2:Y:S04]  /*8e370*/  LDL.LU.64 R40, [R1+0x92f8] ;  /* 0x0092f80001287983 */ /* 0x000ea80000300a00 */
[----:B------:R-:W-:Y:S04]  /*8e380*/  STL.64 [R1+0x860], R44 ;  /* 0x0008602c01007387 */ /* 0x000fe80000100a00 */
[----:B------:R0:W-:Y:S04]  /*8e390*/  STL.64 [R1+0x868], R46 ;  /* 0x0008682e01007387 */ /* 0x0001e80000100a00 */
[----:B0-----:R-:W2:Y:S04]  /*8e3a0*/  LDL.LU.64 R46, [R1+0x92f0] ;  /* 0x0092f000012e7983 */ /* 0x001ea80000300a00 */
[----:B------:R-:W2:Y:S04]  /*8e3b0*/  LDL.LU.64 R44, [R1+0x92e8] ;  /* 0x0092e800012c7983 */ /* 0x000ea80000300a00 */
        /* <DEDUP_REMOVED lines=12> */
[----:B0-----:R-:W3:Y:S04]  /*8e480*/  LDL.LU.64 R54, [R1+0x92c0] ;  /* 0x0092c00001367983 */ /* 0x001ee80000300a00 */
[----:B------:R-:W3:Y:S04]  /*8e490*/  LDL.LU.64 R52, [R1+0x92b8] ;  /* 0x0092b80001347983 */ /* 0x000ee80000300a00 */
[----:B------:R-:W-:Y:S04]  /*8e4a0*/  STL.64 [R1+0x9230], R58 ;  /* 0x0092303a01007387 */ /* 0x000fe80000100a00 */
[----:B------:R0:W-:Y:S04]  /*8e4b0*/  STL.64 [R1+0x9228], R56 ;  /* 0x0092283801007387 */ /* 0x0001e80000100a00 */
[----:B0-----:R-:W3:Y:S04]  /*8e4c0*/  LDL.LU.64 R56, [R1+0x8a0] ;  /* 0x0008a00001387983 */ /* 0x001ee80000300a00 */
[----:B------:R-:W3:Y:S01]  /*8e4d0*/  LDL.LU.64 R58, [R1+0x8a8] ;  /* 0x0008a800013a7983 */ /* 0x000ee20000300a00 */
[C---:B------:R-:W-:Y:S08]  /*8e4e0*/  HMMA.16816.F32 R4, R28.reuse, R44, R4 ;  /* 0x0000002c1c04723c */ /* 0x040ff00000001804 */
[C---:B--2---:R-:W-:Y:S08]  /*8e4f0*/  HMMA.16816.F32 R24, R28.reuse, R50, R24 ;  /* 0x000000321c18723c */ /* 0x044ff00000001818 */
[C---:B----4-:R-:W-:Y:S08]  /*8e500*/  HMMA.16816.F32 R20, R28.reuse, R48, R20 ;  /* 0x000000301c14723c */ /* 0x050ff00000001814 */
[C---:B---3--:R-:W-:Y:S01]  /*8e510*/  HMMA.16816.F32 R36, R28.reuse, R52, R36 ;  /* 0x000000341c24723c */ /* 0x048fe20000001824 */
[----:B------:R-:W-:Y:S07]  /*8e520*/  STL.64 [R1+0x9240], R54 ;  /* 0x0092403601007387 */ /* 0x000fee0000100a00 */
[----:B------:R-:W-:-:S15]  /*8e530*/  HMMA.16816.F32 R56, R28, R54, R56 ;  /* 0x000000361c38723c */ /* 0x000fde0000001838 */
[----:B------:R-:W-:-:S04]  /*8e540*/  NOP ;  /* 0x0000000000007918 */ /* 0x000fc80000000000 */
[----:B------:R-:W-:Y:S04]  /*8e550*/  STL.64 [R1+0x8a0], R56 ;  /* 0x0008a03801007387 */ /* 0x000fe80000100a00 */
        /* <DEDUP_REMOVED lines=9> */
[----:B------:R0:W-:Y:S02]  /*8e5f0*/  STL.64 [R1+0x8d8], R22 ;  /* 0x0008d81601007387 */ /* 0x0001e40000100a00 */
[----:B0-----:R-:W-:Y:S02]  /*8e600*/  HMMA.16816.F32 R20, R28, R46, R8 ;  /* 0x0000002e1c14723c */ /* 0x001fe40000001808 */
[----:B------:R-:W2:-:S15]  /*8e610*/  LDL.LU.64 R8, [R1+0x900] ;  /* 0x0009000001087983 */ /* 0x000e9e0000300a00 */
[----:B------:R-:W-:Y:S02]  /*8e620*/  NOP ;  /* 0x0000000000007918 */ /* 0x000fe40000000000 */
        /* <DEDUP_REMOVED lines=23> */
[C---:B--2---:R-:W-:Y:S08]  /*8e7a0*/  HMMA.16816.F32 R8, R28.reuse, R42, R8 ;  /* 0x0000002a1c08723c */ /* 0x044ff00000001808 */
[C---:B------:R-:W-:Y:S11]  /*8e7b0*/  HMMA.16816.F32 R36, R28.reuse, R40, R36 ;  /* 0x000000281c24723c */ /* 0x040ff60000001824 */
[----:B------:R-:W-:Y:S04]  /*8e7c0*/  STL.64 [R1+0x900], R8 ;  /* 0x0009000801007387 */ /* 0x000fe80000100a00 */
[----:B------:R0:W-:Y:S04]  /*8e7d0*/  STL.64 [R1+0x908], R10 ;  /* 0x0009080a01007387 */ /* 0x0001e80000100a00 */
[----:B0-----:R-:W2:Y:S04]  /*8e7e0*/  LDL.LU.64 R10, [R1+0x92b0] ;  /* 0x0092b000010a7983 */ /* 0x001ea80000300a00 */
[----:B------:R-:W2:Y:S04]  /*8e7f0*/  LDL.LU.64 R8, [R1+0x92a8] ;  /* 0x0092a80001087983 */ /* 0x000ea80000300a00 */
        /* <DEDUP_REMOVED lines=8> */
[C---:B--2---:R-:W-:Y:S08]  /*8e880*/  HMMA.16816.F32 R20, R28.reuse, R38, R20 ;  /* 0x000000261c14723c */ /* 0x044ff00000001814 */
[C---:B---3--:R-:W-:Y:S11]  /*8e890*/  HMMA.16816.F32 R4, R28.reuse, R36, R4 ;  /* 0x000000241c04723c */ /* 0x048ff60000001804 */
[----:B------:R0:W-:Y:S04]  /*8e8a0*/  STL.64 [R1+0x920], R20 ;  /* 0x0009201401007387 */ /* 0x0001e80000100a00 */
[----:B------:R1:W-:Y:S04]  /*8e8b0*/  STL.64 [R1+0x928], R22 ;  /* 0x0009281601007387 */ /* 0x0003e80000100a00 */
[----:B0-----:R-:W2:Y:S04]  /*8e8c0*/  LDL.LU.64 R20, [R1+0x9a0] ;  /* 0x0009a00001147983 */ /* 0x001ea80000300a00 */
[----:B-1----:R-:W2:Y:S04]  /*8e8d0*/  LDL.LU.64 R22, [R1+0x9a8] ;  /* 0x0009a80001167983 */ /* 0x002ea80000300a00 */
[----:B------:R-:W-:Y:S04]  /*8e8e0*/  STL.64 [R1+0x930], R4 ;  /* 0x0009300401007387 */ /* 0x000fe80000100a00 */
[----:B------:R0:W-:Y:S04]  /*8e8f0*/  STL.64 [R1+0x938], R6 ;  /* 0x0009380601007387 */ /* 0x0001e80000100a00 */
[----:B0-----:R-:W3:Y:S04]  /*8e900*/  LDL.LU.64 R6, [R1+0x9290] ;  /* 0x0092900001067983 */ /* 0x001ee80000300a00 */
[----:B------:R-:W2:Y:S01]  /*8e910*/  LDL.LU.64 R4, [R1+0x9288] ;  /* 0x0092880001047983 */ /* 0x000ea20000300a00 */
[C---:B----4-:R-:W-:Y:S08]  /*8e920*/  HMMA.16816.F32 R40, R28.reuse, R34, R40 ;  /* 0x000000221c28723c */ /* 0x050ff00000001828 */
[C---:B------:R-:W-:Y:S11]  /*8e930*/  HMMA.16816.F32 R44, R28.reuse, R2, R44 ;  /* 0x000000021c2c723c */ /* 0x040ff6000000182c */
[----:B------:R-:W-:Y:S04]  /*8e940*/  STL.64 [R1+0x940], R40 ;  /* 0x0009402801007387 */ /* 0x000fe80000100a00 */
[----:B------:R2:W-:Y:S02]  /*8e950*/  STL.64 [R1+0x948], R42 ;  /* 0x0009482a01007387 */ /* 0x0005e40000100a00 */
[C---:B--2---:R-:W-:Y:S02]  /*8e960*/  HMMA.16816.F32 R40, R28.reuse, R4, R24 ;  /* 0x000000041c28723c */ /* 0x044fe40000001818 */
[----:B------:R-:W2:Y:S04]  /*8e970*/  LDL.LU.64 R24, [R1+0x9b0] ;  /* 0x0009b00001187983 */ /* 0x000ea80000300a00 */
[----:B------:R-:W-:Y:S02]  /*8e980*/  STL.64 [R1+0x950], R44 ;  /* 0x0009502c01007387 */ /* 0x000fe40000100a00 */
[C---:B---3--:R-:W-:Y:S02]  /*8e990*/  HMMA.16816.F32 R56, R28.reuse, R6, R56 ;  /* 0x000000061c38723c */ /* 0x048fe40000001838 */
[----:B------:R0:W-:Y:S04]  /*8e9a0*/  STL.64 [R1+0x958], R46 ;  /* 0x0009582e01007387 */ /* 0x0001e80000100a00 */
[----:B------:R-:W2:Y:S05]  /*8e9b0*/  LDL.LU.64 R26, [R1+0x9b8] ;  /* 0x0009b800011a7983 */ /* 0x000eaa0000300a00 */
[----:B------:R-:W-:Y:S01]  /*8e9c0*/  STL.64 [R1+0x960], R40 ;  /* 0x0009602801007387 */ /* 0x000fe20000100a00 */
[C---:B0-----:R-:W-:Y:S03]  /*8e9d0*/  HMMA.16816.F32 R44, R28.reuse, R8, R52 ;  /* 0x000000081c2c723c */ /* 0x041fe60000001834 */
[----:B------:R0:W-:Y:S05]  /*8e9e0*/  STL.64 [R1+0x968], R42 ;  /* 0x0009682a01007387 */ /* 0x0001ea0000100a00 */
[C---:B0-----:R-:W-:Y:S01]  /*8e9f0*/  HMMA.16816.F32 R40, R28.reuse, R10, R48 ;  /* 0x0000000a1c28723c */ /* 0x041fe20000001830 */
[----:B------:R0:W-:Y:S04]  /*8ea00*/  STL.64 [R1+0x970], R56 ;  /* 0x0009703801007387 */ /* 0x0001e80000100a00 */
[----:B------:R1:W-:Y:S04]  /*8ea10*/  STL.64 [R1+0x978], R58 ;  /* 0x0009783a01007387 */ /* 0x0003e80000100a00 */
[----:B0-----:R-:W3:Y:S04]  /*8ea20*/  LDL.LU R56, [R1+0x2000] ;  /* 0x0020000001387983 */ /* 0x001ee80000300800 */
[----:B------:R-:W-:Y:S04]  /*8ea30*/  STL.64 [R1+0x980], R44 ;  /* 0x0009802c01007387 */ /* 0x000fe80000100a00 */
[----:B------:R-:W-:Y:S04]  /*8ea40*/  STL.64 [R1+0x988], R46 ;  /* 0x0009882e01007387 */ /* 0x000fe80000100a00 */
[----:B------:R-:W3:Y:S04]  /*8ea50*/  LDL.LU R57, [R1+0x1ffc] ;  /* 0x001ffc0001397983 */ /* 0x000ee80000300800 */
[----:B------:R0:W-:Y:S04]  /*8ea60*/  STL.64 [R1+0x990], R40 ;  /* 0x0009902801007387 */ /* 0x0001e80000100a00 */
[----:B------:R4:W-:Y:S04]  /*8ea70*/  STL.64 [R1+0x998], R42 ;  /* 0x0009982a01007387 */ /* 0x0009e80000100a00 */
[----:B-1----:R-:W3:Y:S04]  /*8ea80*/  LDL.LU R58, [R1+0x200c] ;  /* 0x00200c00013a7983 */ /* 0x002ee80000300800 */
[----:B------:R-:W3:Y:S04]  /*8ea90*/  LDL.LU R59, [R1+0x2018] ;  /* 0x00201800013b7983 */ /* 0x000ee80000300800 */
[----:B------:R-:W3:Y:S04]  /*8eaa0*/  LDL.LU R0, [R1+0x2014] ;  /* 0x0020140001007983 */ /* 0x000ee80000300800 */
[----:B------:R-:W-:Y:S04]  /*8eab0*/  STL.64 [R1+0x9200], R10 ;  /* 0x0092000a01007387 */ /* 0x000fe80000100a00 */
[----:B------:R1:W-:Y:S04]  /*8eac0*/  STL.64 [R1+0x91f8], R8 ;  /* 0x0091f80801007387 */ /* 0x0003e80000100a00 */
[----:B0-----:R-:W3:Y:S04]  /*8ead0*/  LDL.LU.64 R40, [R1+0x9c0] ;  /* 0x0009c00001287983 */ /* 0x001ee80000300a00 */
[----:B----4-:R-:W3:Y:S01]  /*8eae0*/  LDL.LU.64 R42, [R1+0x9c8] ;  /* 0x0009c800012a7983 */ /* 0x010ee20000300a00 */
[----:B-1----:R-:W-:-:S15]  /*8eaf0*/  HMMA.16816.F32 R8, R28, R12, R20 ;  /* 0x0000000c1c08723c */ /* 0x002fde0000001814 */
[----:B------:R-:W-:-:S04]  /*8eb00*/  NOP ;  /* 0x0000000000007918 */ /* 0x000fc80000000000 */
[----:B------:R-:W-:Y:S04]  /*8eb10*/  STL.64 [R1+0x9a0], R8 ;  /* 0x0009a00801007387 */ /* 0x000fe80000100a00 */
[----:B------:R2:W-:Y:S04]  /*8eb20*/  STL.64 [R1+0x9a8], R10 ;  /* 0x0009a80a01007387 */ /* 0x0005e80000100a00 */
[----:B------:R-:W4:Y:S04]  /*8eb30*/  LDL.LU.64 R20, [R1+0x9d0] ;  /* 0x0009d00001147983 */ /* 0x000f280000300a00 */
[----:B------:R-:W4:Y:S04]  /*8eb40*/  LDL.LU.64 R22, [R1+0x9d8] ;  /* 0x0009d80001167983 */ /* 0x000f280000300a00 */
[----:B------:R-:W4:Y:S04]  /*8eb50*/  LDL.64 R52, [R1+0x18] ;  /* 0x0000180001347983 */ /* 0x000f280000100a00 */
[----:B------:R-:W4:Y:S04]  /*8eb60*/  LDL.LU.64 R44, [R1+0x9e0] ;  /* 0x0009e000012c7983 */ /* 0x000f280000300a00 */
[----:B------:R-:W4:Y:S01]  /*8eb70*/  LDL.LU.64 R46, [R1+0x9e8] ;  /* 0x0009e800012e7983 */ /* 0x000f220000300a00 */
[----:B--2---:R-:W-:-:S15]  /*8eb80*/  HMMA.16816.F32 R8, R28, R14, R24 ;  /* 0x0000000e1c08723c */ /* 0x004fde0000001818 */
[----:B------:R-:W-:-:S04]  /*8eb90*/  NOP ;  /* 0x0000000000007918 */ /* 0x000fc80000000000 */
        /* <DEDUP_REMOVED lines=8> */
[----:B------:R0:W-:Y:S04]  /*8ec20*/  STL.64 [R1+0x91f0], R14 ;  /* 0x0091f00e01007387 */ /* 0x0001e80000100a00 */
[----:B0-----:R-:W2:Y:S04]  /*8ec30*/  LDL.LU R14, [R1+0x2008] ;  /* 0x00200800010e7983 */ /* 0x001ea80000300800 */
[----:B------:R-:W2:Y:S01]  /*8ec40*/  LDL.LU R15, [R1+0x2004] ;  /* 0x00200400010f7983 */ /* 0x000ea20000300800 */
[----:B---3--:R-:W-:Y:S03]  /*8ec50*/  HMMA.16816.F32 R40, R28, R16, R40 ;  /* 0x000000101c28723c */ /* 0x008fe60000001828 */
[----:B------:R-:W-:-:S15]  /*8ec60*/  STL.64 [R1+0x91e8], R12 ;  /* 0x0091e80c01007387 */ /* 0x000fde0000100a00 */
[----:B------:R-:W-:Y:S01]  /*8ec70*/  NOP ;  /* 0x0000000000007918 */ /* 0x000fe20000000000 */
[----:B------:R-:W-:Y:S01]  /*8ec80*/  STL.64 [R1+0x9c0], R40 ;  /* 0x0009c02801007387 */ /* 0x000fe20000100a00 */
[C---:B----4-:R-:W-:Y:S03]  /*8ec90*/  HMMA.16816.F32 R20, R28.reuse, R18, R20 ;  /* 0x000000121c14723c */ /* 0x050fe60000001814 */
[----:B------:R0:W-:Y:S04]  /*8eca0*/  STL.64 [R1+0x9c8], R42 ;  /* 0x0009c82a01007387 */ /* 0x0001e80000100a00 */
[----:B0-----:R-:W3:Y:S04]  /*8ecb0*/  LDL.LU.64 R42, [R1+0x9280] ;  /* 0x00928000012a7983 */ /* 0x001ee80000300a00 */
[----:B------:R-:W4:Y:S04]  /*8ecc0*/  LDL.LU.64 R40, [R1+0x9278] ;  /* 0x0092780001287983 */ /* 0x000f280000300a00 */
[----:B------:R-:W2:Y:S04]  /*8ecd0*/  LDL.64 R54, [R1+0x10] ;  /* 0x0000100001367983 */ /* 0x000ea80000100a00 */
[----:B------:R-:W-:Y:S04]  /*8ece0*/  STL.64 [R1+0x9d0], R20 ;  /* 0x0009d01401007387 */ /* 0x000fe80000100a00 */
[----:B------:R0:W-:Y:S04]  /*8ecf0*/  STL.64 [R1+0x9d8], R22 ;  /* 0x0009d81601007387 */ /* 0x0001e80000100a00 */
[----:B0-----:R-:W2:Y:S04]  /*8ed00*/  LDL.LU.64 R22, [R1+0x9270] ;  /* 0x0092700001167983 */ /* 0x001ea80000300a00 */
[----:B------:R-:W3:Y:S04]  /*8ed10*/  LDL.LU.64 R20, [R1+0x9268] ;  /* 0x0092680001147983 */ /* 0x000ee80000300a00 */
[----:B------:R0:W-:Y:S04]  /*8ed20*/  STL [R1+0x91d4], R18 ;  /* 0x0091d41201007387 */ /* 0x0001e80000100800 */
[----:B0-----:R-:W4:Y:S04]  /*8ed30*/  LDL.LU R18, [R1+0x2010] ;  /* 0x0020100001127983 */ /* 0x001f280000300800 */
[----:B------:R-:W-:Y:S01]  /*8ed40*/  STL [R1+0x91d0], R19 ;  /* 0x0091d01301007387 */ /* 0x000fe20000100800 */
[C---:B--2---:R-:W-:Y:S08]  /*8ed50*/  HMMA.16816.F32 R24, R28.reuse, R22, R24 ;  /* 0x000000161c18723c */ /* 0x044ff00000001818 */
[----:B---3--:R-:W-:-:S15]  /*8ed60*/  HMMA.16816.F32 R44, R28, R20, R44 ;  /* 0x000000141c2c723c */ /* 0x008fde000000182c */
[----:B------:R-:W-:-:S04]  /*8ed70*/  NOP ;  /* 0x0000000000007918 */ /* 0x000fc80000000000 */
[----:B------:R0:W-:Y:S04]  /*8ed80*/  STL.64 [R1+0x9e0], R44 ;  /* 0x0009e02c01007387 */ /* 0x0001e80000100a00 */
[----:B------:R1:W-:Y:S04]  /*8ed90*/  STL.64 [R1+0x9e8], R46 ;  /* 0x0009e82e01007387 */ /* 0x0003e80000100a00 */
[----:B0-----:R-:W2:Y:S04]  /*8eda0*/  LDL.LU.64 R44, [R1+0xa10] ;  /* 0x000a1000012c7983 */ /* 0x001ea80000300a00 */
[----:B-1----:R-:W2:Y:S04]  /*8edb0*/  LDL.LU.64 R46, [R1+0xa18] ;  /* 0x000a1800012e7983 */ /* 0x002ea80000300a00 */
[----:B------:R-:W-:Y:S04]  /*8edc0*/  STL.64 [R1+0x9f0], R24 ;  /* 0x0009f01801007387 */ /* 0x000fe80000100a00 */
[----:B------:R0:W-:Y:S04]  /*8edd0*/  STL.64 [R1+0x9f8], R26 ;  /* 0x0009f81a01007387 */ /* 0x0001e80000100a00 */
[----:B0-----:R-:W3:Y:S04]  /*8ede0*/  LDL.LU.64 R26, [R1+0x9260] ;  /* 0x00926000011a7983 */ /* 0x001ee80000300a00 */
[----:B------:R-:W2:Y:S04]  /*8edf0*/  LDL.LU.64 R24, [R1+0x9258] ;  /* 0x0092580001187983 */ /* 0x000ea80000300a00 */
[----:B------:R0:W-:Y:S01]  /*8ee00*/  STL [R1+0x91b4], R23 ;  /* 0x0091b41701007387 */ /* 0x0001e20000100800 */
[----:B------:R-:W-:-:S02]  /*8ee10*/  IMAD R19, R15, 0x100, R14 ;  /* 0x000001000f137824 */ /* 0x000fc400078e020e */
[----:B0-----:R-:W-:Y:S01]  /*8ee20*/  IMAD R23, R57, 0x100, R56 ;  /* 0x0000010039177824 */ /* 0x001fe200078e0238 */
[C---:B--2---:R-:W-:Y:S08]  /*8ee30*/  HMMA.16816.F32 R8, R28.reuse, R24, R8 ;  /* 0x000000181c08723c */ /* 0x044ff00000001808 */
[----:B---3--:R-:W-:Y:S11]  /*8ee40*/  HMMA.16816.F32 R48, R28, R26, R48 ;  /* 0x0000001a1c30723c */ /* 0x008ff60000001830 */
[----:B------:R0:W-:Y:S04]  /*8ee50*/  STL.64 [R1+0xa00], R8 ;  /* 0x000a000801007387 */ /* 0x0001e80000100a00 */
[----:B------:R1:W-:Y:S04]  /*8ee60*/  STL.64 [R1+0xa08], R10 ;  /* 0x000a080a01007387 */ /* 0x0003e80000100a00 */
[----:B0-----:R-:W2:Y:S04]  /*8ee70*/  LDL.LU.64 R8, [R1+0xa30] ;  /* 0x000a300001087983 */ /* 0x001ea80000300a00 */
[----:B-1----:R-:W2:Y:S04]  /*8ee80*/  LDL.LU.64 R10, [R1+0xa38] ;  /* 0x000a3800010a7983 */ /* 0x002ea80000300a00 */
[----:B------:R-:W-:Y:S04]  /*8ee90*/  STL [R1+0x91c8], R24 ;  /* 0x0091c81801007387 */ /* 0x000fe80000100800 */
[----:B------:R-:W-:Y:S04]  /*8eea0*/  STL [R1+0x91b0], R25 ;  /* 0x0091b01901007387 */ /* 0x000fe80000100800 */
[----:B------:R-:W-:Y:S04]  /*8eeb0*/  STL.64 [R1+0xa20], R48 ;  /* 0x000a203001007387 */ /* 0x000fe80000100a00 */
[----:B------:R0:W-:Y:S04]  /*8eec0*/  STL.64 [R1+0xa28], R50 ;  /* 0x000a283201007387 */ /* 0x0001e80000100a00 */
[----:B0-----:R-:W3:Y:S04]  /*8eed0*/  LDL.LU.64 R50, [R1+0x9250] ;  /* 0x0092500001327983 */ /* 0x001ee80000300a00 */
[----:B------:R-:W3:Y:S04]  /*8eee0*/  LDL.LU.64 R48, [R1+0x9248] ;  /* 0x0092480001307983 */ /* 0x000ee80000300a00 */
[----:B------:R-:W-:Y:S04]  /*8eef0*/  STL [R1+0x91cc], R27 ;  /* 0x0091cc1b01007387 */ /* 0x000fe80000100800 */
[----:B------:R-:W3:Y:S04]  /*8ef00*/  LDL.64 R56, [R1+0x8] ;  /* 0x0000080001387983 */ /* 0x000ee80000100a00 */
[----:B------:R-:W3:Y:S04]  /*8ef10*/  LDL.LU.64 R12, [R1+0xa40] ;  /* 0x000a4000010c7983 */ /* 0x000ee80000300a00 */
[----:B------:R-:W3:Y:S01]  /*8ef20*/  LDL.LU.64 R14, [R1+0xa48] ;  /* 0x000a4800010e7983 */ /* 0x000ee20000300a00 */
[----:B----4-:R-:W-:-:S02]  /*8ef30*/  IMAD R18, R58, 0x100, R18 ;  /* 0x000001003a127824 */ /* 0x010fc400078e0212 */
[----:B------:R-:W-:Y:S01]  /*8ef40*/  IMAD R0, R0, 0x100, R59 ;  /* 0x0000010000007824 */ /* 0x000fe200078e023b */
[----:B------:R-:W-:Y:S01]  /*8ef50*/  HMMA.16816.F32 R44, R28, R32, R44 ;  /* 0x000000201c2c723c */ /* 0x000fe2000000182c */
[----:B------:R-:W-:Y:S01]  /*8ef60*/  F2FP.F16.E5M2.UNPACK_B R28, R23 ;  /* 0x00000017ff1c723e */ /* 0x000fe200020004ff */
[----:B------:R-:W4:Y:S01]  /*8ef70*/  LDL R58, [R1] ;  /* 0x00000000013a7983 */ /* 0x000f220000100800 */
[----:B------:R-:W-:Y:S02]  /*8ef80*/  F2FP.F16.E5M2.UNPACK_B R29, R19 ;  /* 0x00000013ff1d723e */ /* 0x000fe400020004ff */
[----:B------:R-:W-:Y:S02]  /*8ef90*/  F2FP.F16.E5M2.UNPACK_B R30, R18 ;  /* 0x00000012ff1e723e */ /* 0x000fe400020004ff */
[----:B------:R-:W-:-:S12]  /*8efa0*/  F2FP.F16.E5M2.UNPACK_B R31, R0 ;  /* 0x00000000ff1f723e */ /* 0x000fd800020004ff */
[----:B------:R-:W-:Y:S04]  /*8efb0*/  STL.64 [R1+0xa10], R44 ;  /* 0x000a102c01007387 */ /* 0x000fe80000100a00 */
[----:B------:R-:W-:Y:S04]  /*8efc0*/  STL.64 [R1+0xa18], R46 ;  /* 0x000a182e01007387 */ /* 0x000fe80000100a00 */
[----:B------:R-:W4:Y:S01]  /*8efd0*/  LDL R59, [R1+0x4] ;  /* 0x00000400013b7983 */ /* 0x000f220000100800 */
[----:B------:R-:W-:Y:S02]  /*8efe0*/  IMAD.MOV.U32 R18, RZ, RZ, R52 ;  /* 0x000000ffff127224 */ /* 0x000fe400078e0034 */
[----:B------:R-:W-:-:S02]  /*8eff0*/  IMAD.MOV.U32 R19, RZ, RZ, R53 ;  /* 0x000000ffff137224 */ /* 0x000fc400078e0035 */
[----:B------:R-:W-:Y:S02]  /*8f000*/  IMAD.MOV.U32 R23, RZ, RZ, R54 ;  /* 0x000000ffff177224 */ /* 0x000fe400078e0036 */
[----:B------:R-:W-:Y:S01]  /*8f010*/  IMAD.MOV.U32 R25, RZ, RZ, R55 ;  /* 0x000000ffff197224 */ /* 0x000fe200078e0037 */
[----:B--2---:R-:W-:-:S15]  /*8f020*/  HMMA.16816.F32 R8, R28, R52, R8 ;  /* 0x000000341c08723c */ /* 0x004fde0000001808 */
[----:B------:R-:W-:-:S04]  /*8f030*/  NOP ;  /* 0x0000000000007918 */ /* 0x000fc80000000000 */
[----:B------:R0:W-:Y:S04]  /*8f040*/  STL.64 [R1+0xa30], R8 ;  /* 0x000a300801007387 */ /* 0x0001e80000100a00 */
[----:B------:R1:W-:Y:S04]  /*8f050*/  STL.64 [R1+0xa38], R10 ;  /* 0x000a380a01007387 */ /* 0x0003e80000100a00 */
[----:B0-----:R-:W2:Y:S04]  /*8f060*/  LDL.LU.64 R8, [R1+0xa50] ;  /* 0x000a500001087983 */ /* 0x001ea80000300a00 */
[----:B-1----:R-:W2:Y:S01]  /*8f070*/  LDL.LU.64 R10, [R1+0xa58] ;  /* 0x000a5800010a7983 */ /* 0x002ea20000300a00 */
[----:B---3--:R-:W-:Y:S03]  /*8f080*/  HMMA.16816.F32 R12, R28, R54, R12 ;  /* 0x000000361c0c723c */ /* 0x008fe6000000180c */
[----:B------:R-:W-:Y:S04]  /*8f090*/  STL.64 [R1+0x91e0], R18 ;  /* 0x0091e01201007387 */ /* 0x000fe80000100a00 */
[----:B------:R0:W-:-:S12]  /*8f0a0*/  STL.64 [R1+0x91d8], R16 ;  /* 0x0091d81001007387 */ /* 0x0001d80000100a00 */
[----:B------:R1:W-:Y:S04]  /*8f0b0*/  STL.64 [R1+0xa40], R12 ;  /* 0x000a400c01007387 */ /* 0x0003e80000100a00 */
[----:B------:R3:W-:Y:S04]  /*8f0c0*/  STL.64 [R1+0xa48], R14 ;  /* 0x000a480e01007387 */ /* 0x0007e80000100a00 */
[----:B------:R-:W4:Y:S04]  /*8f0d0*/  LDL.LU.64 R52, [R1+0xa60] ;  /* 0x000a600001347983 */ /* 0x000f280000300a00 */
[----:B------:R-:W4:Y:S04]  /*8f0e0*/  LDL.LU.64 R54, [R1+0xa68] ;  /* 0x000a680001367983 */ /* 0x000f280000300a00 */
[----:B------:R-:W4:Y:S04]  /*8f0f0*/  LDL.LU.64 R44, [R1+0xa90] ;  /* 0x000a9000012c7983 */ /* 0x000f280000300a00 */
[----:B------:R-:W4:Y:S04]  /*8f100*/  LDL.LU.64 R46, [R1+0xa98] ;  /* 0x000a9800012e7983 */ /* 0x000f280000300a00 */
[----:B0-----:R-:W4:Y:S04]  /*8f110*/  LDL.LU.64 R16, [R1+0xaa0] ;  /* 0x000aa00001107983 */ /* 0x001f280000300a00 */
[----:B------:R-:W4:Y:S04]  /*8f120*/  LDL.LU.64 R18, [R1+0xaa8] ;  /* 0x000aa80001127983 */ /* 0x000f280000300a00 */
[----:B-1----:R-:W4:Y:S04]  /*8f130*/  LDL.LU.64 R12, [R1+0xab0] ;  /* 0x000ab000010c7983 */ /* 0x002f280000300a00 */
[----:B---3--:R-:W3:Y:S01]  /*8f140*/  LDL.LU.64 R14, [R1+0xab8] ;  /* 0x000ab800010e7983 */ /* 0x008ee20000300a00 */
[----:B------:R-:W-:-:S03]  /*8f150*/  IMAD.MOV.U32 R27, RZ, RZ, R56 ;  /* 0x000000ffff1b7224 */ /* 0x000fc600078e0038 */
[----:B------:R-:W-:Y:S01]  /*8f160*/  STL.64 [R1+0x91c0], R22 ;  /* 0x0091c01601007387 */ /* 0x000fe20000100a00 */
[----:B------:R-:W-:-:S03]  /*8f170*/  IMAD.MOV.U32 R24, RZ, RZ, R57 ;  /* 0x000000ffff187224 */ /* 0x000fc600078e0039 */
[----:B------:R0:W-:Y:S04]  /*8f180*/  STL.64 [R1+0x91b8], R20 ;  /* 0x0091b81401007387 */ /* 0x0001e80000100a00 */
[----:B0-----:R-:W3:Y:S04]  /*8f190*/  LDL.LU.64 R20, [R1+0xa80] ;  /* 0x000a800001147983 */ /* 0x001ee80000300a00 */
[----:B------:R-:W3:Y:S01]  /*8f1a0*/  LDL.LU.64 R22, [R1+0xa88] ;  /* 0x000a880001167983 */ /* 0x000ee20000300a00 */
[----:B--2---:R-:W-:-:S15]  /*8f1b0*/  HMMA.16816.F32 R8, R28, R56, R8 ;  /* 0x000000381c08723c */ /* 0x004fde0000001808 */
[----:B------:R-:W-:-:S04]  /*8f1c0*/  NOP ;  /* 0x0000000000007918 */ /* 0x000fc80000000000 */
[----:B------:R0:W-:Y:S04]  /*8f1d0*/  STL.64 [R1+0xa50], R8 ;  /* 0x000a500801007387 */ /* 0x0001e80000100a00 */
[----:B------:R1:W-:Y:S04]  /*8f1e0*/  STL.64 [R1+0xa58], R10 ;  /* 0x000a580a01007387 */ /* 0x0003e80000100a00 */
[----:B0-----:R-:W2:Y:S04]  /*8f1f0*/  LDL.LU.64 R8, [R1+0xac0] ;  /* 0x000ac00001087983 */ /* 0x001ea80000300a00 */
[----:B-1----:R-:W2:Y:S04]  /*8f200*/  LDL.LU.64 R10, [R1+0xac8] ;  /* 0x000ac800010a7983 */ /* 0x002ea80000300a00 */
[----:B------:R-:W-:Y:S04]  /*8f210*/  STL.64 [R1+0x9210], R26 ;  /* 0x0092101a01007387 */ /* 0x000fe80000100a00 */
[----:B------:R0:W-:Y:S01]  /*8f220*/  STL.64 [R1+0x9208], R24 ;  /* 0x0092081801007387 */ /* 0x0001e20000100a00 */
[C---:B----4-:R-:W-:Y:S03]  /*8f230*/  HMMA.16816.F32 R56, R28.reuse, R58, R52 ;  /* 0x0000003a1c38723c */ /* 0x050fe60000001834 */
[----:B0-----:R-:W4:Y:S04]  /*8f240*/  LDL.LU.64 R24, [R1+0xa70] ;  /* 0x000a700001187983 */ /* 0x001f280000300a00 */
[----:B------:R-:W4:Y:S04]  /*8f250*/  LDL.LU.64 R26, [R1+0xa78] ;  /* 0x000a7800011a7983 */ /* 0x000f280000300a00 */
[----:B------:R-:W2:Y:S04]  /*8f260*/  LDL.LU.64 R54, [R1+0x9240] ;  /* 0x0092400001367983 */ /* 0x000ea80000300a00 */
[----:B------:R-:W2:Y:S04]  /*8f270*/  LDL.LU.64 R52, [R1+0x9238] ;  /* 0x0092380001347983 */ /* 0x000ea80000300a00 */
[----:B------:R-:W-:Y:S04]  /*8f280*/  STL.64 [R1+0xa60], R56 ;  /* 0x000a603801007387 */ /* 0x000fe80000100a00 */
[----:B------:R0:W-:Y:S04]  /*8f290*/  STL.64 [R1+0xa68], R58 ;  /* 0x000a683a01007387 */ /* 0x0001e80000100a00 */
[----:B0-----:R-:W3:Y:S04]  /*8f2a0*/  LDL.LU.64 R58, [R1+0x9230] ;  /* 0x00923000013a7983 */ /* 0x001ee80000300a00 */
[----:B------:R-:W3:Y:S04]  /*8f2b0*/  LDL.LU.64 R56, [R1+0x9228] ;  /* 0x0092280001387983 */ /* 0x000ee80000300a00 */
[----:B------:R-:W-:Y:S01]  /*8f2c0*/  STL.64 [R1+0x9198], R60 ;  /* 0x0091983c01007387 */ /* 0x000fe20000100a00 */
[C---:B----4-:R-:W-:Y:S08]  /*8f2d0*/  HMMA.16816.F32 R24, R28.reuse, R60, R24 ;  /* 0x0000003c1c18723c */ /* 0x050ff00000001818 */
[C---:B--2---:R-:W-:Y:S11]  /*8f2e0*/  HMMA.16816.F32 R16, R28.reuse, R54, R16 ;  /* 0x000000361c10723c */ /* 0x044ff60000001810 */
[----:B------:R-:W-:Y:S04]  /*8f2f0*/  STL.64 [R1+0xa70], R24 ;  /* 0x000a701801007387 */ /* 0x000fe80000100a00 */
[----:B------:R3:W-:Y:S02]  /*8f300*/  STL.64 [R1+0xa78], R26 ;  /* 0x000a781a01007387 */ /* 0x0007e40000100a00 */
[C---:B---3--:R-:W-:Y:S08]  /*8f310*/  HMMA.16816.F32 R24, R28.reuse, R58, R20 ;  /* 0x0000003a1c18723c */ /* 0x048ff00000001814 */
[C---:B------:R-:W-:Y:S01]  /*8f320*/  HMMA.16816.F32 R20, R28.reuse, R56, R44 ;  /* 0x000000381c14723c */ /* 0x040fe2000000182c */
[----:B------:R-:W-:Y:S10]  /*8f330*/  STL.64 [R1+0x91a8], R58 ;  /* 0x0091a83a01007387 */ /* 0x000ff40000100a00 */
[----:B------:R-:W-:Y:S04]  /*8f340*/  STL.64 [R1+0xa80], R24 ;  /* 0x000a801801007387 */ /* 0x000fe80000100a00 */
[----:B------:R-:W-:Y:S04]  /*8f350*/  STL.64 [R1+0xa88], R26 ;  /* 0x000a881a01007387 */ /* 0x000fe80000100a00 */
[----:B------:R0:W-:Y:S04]  /*8f360*/  STL.64 [R1+0x91a0], R56 ;  /* 0x0091a03801007387 */ /* 0x0001e80000100a00 */
[----:B------:R-:W-:Y:S04]  /*8f370*/  STL.64 [R1+0xa90], R20 ;  /* 0x000a901401007387 */ /* 0x000fe80000100a00 */
[----:B------:R-:W-:Y:S04]  /*8f380*/  STL.64 [R1+0xa98], R22 ;  /* 0x000a981601007387 */ /* 0x000fe80000100a00 */
[----:B------:R-:W2:Y:S04]  /*8f390*/  LDL.LU.64 R44, [R1+0xad0] ;  /* 0x000ad000012c7983 */ /* 0x000ea80000300a00 */
[----:B------:R-:W-:Y:S04]  /*8f3a0*/  STL.64 [R1+0xaa0], R16 ;  /* 0x000aa01001007387 */ /* 0x000fe80000100a00 */
[----:B------:R-:W-:Y:S04]  /*8f3b0*/  STL.64 [R1+0xaa8], R18 ;  /* 0x000aa81201007387 */ /* 0x000fe80000100a00 */
[----:B------:R-:W2:Y:S01]  /*8f3c0*/  LDL.LU.64 R46, [R1+0xad8] ;  /* 0x000ad800012e7983 */ /* 0x000ea20000300a00 */
[C---:B------:R-:W-:Y:S08]  /*8f3d0*/  HMMA.16816.F32 R12, R28.reuse, R52, R12 ;  /* 0x000000341c0c723c */ /* 0x040ff0000000180c */
[C---:B------:R-:W-:Y:S11]  /*8f3e0*/  HMMA.16816.F32 R8, R28.reuse, R50, R8 ;  /* 0x000000321c08723c */ /* 0x040ff60000001808 */
[----:B------:R-:W-:Y:S04]  /*8f3f0*/  STL.64 [R1+0xab0], R12 ;  /* 0x000ab00c01007387 */ /* 0x000fe80000100a00 */
[----:B------:R-:W-:Y:S04]  /*8f400*/  STL.64 [R1+0xab8], R14 ;  /* 0x000ab80e01007387 */ /* 0x000fe80000100a00 */
[----:B------:R-:W-:Y:S04]  /*8f410*/  STL.64 [R1+0x9180], R54 ;  /* 0x0091803601007387 */ /* 0x000fe80000100a00 */
[----:B------:R1:W-:Y:S04]  /*8f420*/  STL.64 [R1+0x9178], R52 ;  /* 0x0091783401007387 */ /* 0x0003e80000100a00 */
[----:B0-----:R-:W3:Y:S04]  /*8f430*/  LDL.LU.64 R56, [R1+0xaf0] ;  /* 0x000af00001387983 */ /* 0x001ee80000300a00 */
[----:B------:R-:W3:Y:S04]  /*8f440*/  LDL.LU.64 R58, [R1+0xaf8] ;  /* 0x000af800013a7983 */ /* 0x000ee80000300a00 */
[----:B------:R0:W-:Y:S04]  /*8f450*/  STL.64 [R1+0xac0], R8 ;  /* 0x000ac00801007387 */ /* 0x0001e80000100a00 */
[----:B------:R4:W-:Y:S04]  /*8f460*/  STL.64 [R1+0xac8], R10 ;  /* 0x000ac80a01007387 */ /* 0x0009e80000100a00 */
[----:B-1----:R-:W3:Y:S04]  /*8f470*/  LDL.LU.64 R52, [R1+0xb00] ;  /* 0x000b000001347983 */ /* 0x002ee80000300a00 */
        /* <DEDUP_REMOVED lines=9> */
[----:B0-----:R-:W3:Y:S04]  /*8f510*/  LDL.LU.64 R8, [R1+0xb50] ;  /* 0x000b500001087983 */ /* 0x001ee80000300a00 */
[----:B----4-:R-:W4:Y:S01]  /*8f520*/  LDL.LU.64 R10, [R1+0xb58] ;  /* 0x000b5800010a7983 */ /* 0x010f220000300a00 */
[----:B--2---:R-:W-:-:S15]  /*8f530*/  HMMA.16816.F32 R44, R28, R48, R44 ;  /* 0x000000301c2c723c */ /* 0x004fde000000182c */
[----:B------:R-:W-:-:S04]  /*8f540*/  NOP ;  /* 0x0000000000007918 */ /* 0x000fc80000000000 */
[----:B------:R-:W-:Y:S04]  /*8f550*/  STL.64 [R1+0xad0], R44 ;  /* 0x000ad02c01007387 */ /* 0x000fe80000100a00 */
[----:B------:R0:W-:Y:S04]  /*8f560*/  STL.64 [R1+0xad8], R46 ;  /* 0x000ad82e01007387 */ /* 0x0001e80000100a00 */
[----:B0-----:R-:W2:Y:S04]  /*8f570*/  LDL.LU.64 R46, [R1+0x9220] ;  /* 0x00922000012e7983 */ /* 0x001ea80000300a00 */
[----:B------:R-:W2:Y:S04]  /*8f580*/  LDL.LU.64 R44, [R1+0x9218] ;  /* 0x00921800012c7983 */ /* 0x000ea80000300a00 */
[----:B------:R-:W-:Y:S04]  /*8f590*/  STL.64 [R1+0x9160], R50 ;  /* 0x0091603201007387 */ /* 0x000fe80000100a00 */
[----:B------:R0:W-:Y:S04]  /*8f5a0*/  STL.64 [R1+0x9158], R48 ;  /* 0x0091583001007387 */ /* 0x0001e80000100a00 */
[----:B0-----:R-:W2:Y:S04]  /*8f5b0*/  LDL.LU.64 R48, [R1+0xae0] ;  /* 0x000ae00001307983 */ /* 0x001ea80000300a00 */
[----:B------:R-:W2:Y:S01]  /*8f5c0*/  LDL.LU.64 R50, [R1+0xae8] ;  /* 0x000ae80001327983 */ /* 0x000ea20000300a00 */
[C---:B---3--:R-:W-:Y:S08]  /*8f5d0*/  HMMA.16816.F32 R24, R28.reuse, R40, R24 ;  /* 0x000000281c18723c */ /* 0x048ff00000001818 */
[C---:B------:R-:W-:Y:S08]  /*8f5e0*/  HMMA.16816.F32 R20, R28.reuse, R38, R20 ;  /* 0x000000261c14723c */ /* 0x040ff00000001814 */
[C---:B------:R-:W-:Y:S08]  /*8f5f0*/  HMMA.16816.F32 R16, R28.reuse, R36, R16 ;  /* 0x000000241c10723c */ /* 0x040ff00000001810 */
[C---:B------:R-:W-:Y:S08]  /*8f600*/  HMMA.16816.F32 R12, R28.reuse, R34, R12 ;  /* 0x000000221c0c723c */ /* 0x040ff0000000180c */
[C---:B----4-:R-:W-:Y:S08]  /*8f610*/  HMMA.16816.F32 R8, R28.reuse, R2, R8 ;  /* 0x000000021c08723c */ /* 0x050ff00000001808 */
[----:B--2---:R-:W-:-:S15]  /*8f620*/  HMMA.16816.F32 R48, R28, R46, R48 ;  /* 0x0000002e1c30723c */ /* 0x004fde0000001830 */
[----:B------:R-:W-:-:S04]  /*8f630*/  NOP ;  /* 0x0000000000007918 */ /* 0x000fc80000000000 */
[----:B------:R-:W-:Y:S04]  /*8f640*/  STL.64 [R1+0xae0], R48 ;  /* 0x000ae03001007387 */ /* 0x000fe80000100a00 */
[----:B------:R0:W-:Y:S04]  /*8f650*/  STL.64 [R1+0xae8], R50 ;  /* 0x000ae83201007387 */ /* 0x0001e80000100a00 */
[----:B------:R-:W-:Y:S04]  /*8f660*/  STL.64 [R1+0x9170], R46 ;  /* 0x0091702e01007387 */ /* 0x000fe80000100a00 */
[----:B------:R1:W-:Y:S01]  /*8f670*/  STL.64 [R1+0x9168], R44 ;  /* 0x0091682c01007387 */ /* 0x0003e20000100a00 */
[C---:B0-----:R-:W-:Y:S08]  /*8f680*/  HMMA.16816.F32 R48, R28.reuse, R44, R56 ;  /* 0x0000002c1c30723c */ /* 0x041ff00000001838 */
[C---:B-1----:R-:W-:Y:S11]  /*8f690*/  HMMA.16816.F32 R44, R28.reuse, R42, R52 ;  /* 0x0000002a1c2c723c */ /* 0x042ff60000001834 */
[----:B------:R-:W-:Y:S04]  /*8f6a0*/  STL.64 [R1+0xaf0], R48 ;  /* 0x000af03001007387 */ /* 0x000fe80000100a00 */
[----:B------:R-:W-:Y:S04]  /*8f6b0*/  STL.64 [R1+0xaf8], R50 ;  /* 0x000af83201007387 */ /* 0x000fe80000100a00 */
[----:B------:R-:W-:Y:S04]  /*8f6c0*/  STL.64 [R1+0x9190], R42 ;  /* 0x0091902a01007387 */ /* 0x000fe80000100a00 */
[----:B------:R-:W-:Y:S04]  /*8f6d0*/  STL.64 [R1+0xb00], R44 ;  /* 0x000b002c01007387 */ /* 0x000fe80000100a00 */
[----:B------:R-:W-:Y:S04]  /*8f6e0*/  STL.64 [R1+0xb08], R46 ;  /* 0x000b082e01007387 */ /* 0x000fe80000100a00 */
[----:B------:R-:W-:Y:S04]  /*8f6f0*/  STL.64 [R1+0x9188], R40 ;  /* 0x0091882801007387 */ /* 0x000fe80000100a00 */
[----:B------:R0:W-:Y:S04]  /*8f700*/  STL.64 [R1+0xb10], R24 ;  /* 0x000b101801007387 */ /* 0x0001e80000100a00 */
[----:B------:R1:W-:Y:S04]  /*8f710*/  STL.64 [R1+0xb18], R26 ;  /* 0x000b181a01007387 */ /* 0x0003e80000100a00 */
[----:B------:R-:W-:Y:S04]  /*8f720*/  STL.64 [R1+0x9150], R38 ;  /* 0x0091502601007387 */ /* 0x000fe80000100a00 */
[----:B------:R-:W-:Y:S04]  /*8f730*/  STL.64 [R1+0xb20], R20 ;  /* 0x000b201401007387 */ /* 0x000fe80000100a00 */
[----:B------:R-:W-:Y:S04]  /*8f740*/  STL.64 [R1+0xb28], R22 ;  /* 0x000b281601007387 */ /* 0x000fe80000100a00 */
[----:B------:R-:W-:Y:S04]  /*8f750*/  STL.64 [R1+0x9148], R36 ;  /* 0x0091482401007387 */ /* 0x000fe80000100a00 */
[----:B------:R-:W-:Y:S04]  /*8f760*/  STL.64 [R1+0xb30], R16 ;  /* 0x000b301001007387 */ /* 0x000fe80000100a00 */
[----:B------:R-:W-:Y:S04]  /*8f770*/  STL.64 [R1+0xb38], R18 ;  /* 0x000b381201007387 */ /* 0x000fe80000100a00 */
[----:B0-----:R-:W2:Y:S04]  /*8f780*/  LDL.LU.64 R24, [R1+0xb60] ;  /* 0x000b600001187983 */ /* 0x001ea80000300a00 */
[----:B------:R-:W-:Y:S04]  /*8f790*/  STL.64 [R1+0xb40], R12 ;  /* 0x000b400c01007387 */ /* 0x000fe80000100a00 */
[----:B------:R-:W-:Y:S04]  /*8f7a0*/  STL.64 [R1+0xb48], R14 ;  /* 0x000b480e01007387 */ /* 0x000fe80000100a00 */
[----:B-1----:R-:W2:Y:S04]  /*8f7b0*/  LDL.LU.64 R26, [R1+0xb68] ;  /* 0x000b6800011a7983 */ /* 0x002ea80000300a00 */
[----:B------:R0:W-:Y:S04]  /*8f7c0*/  STL.64 [R1+0xb50], R8 ;  /* 0x000b500801007387 */ /* 0x0001e80000100a00 */
[----:B------:R1:W-:Y:S04]  /*8f7d0*/  STL.64 [R1+0xb58], R10 ;  /* 0x000b580a01007387 */ /* 0x0003e80000100a00 */
[----:B0-----:R-:W3:Y:S04]  /*8f7e0*/  LDL.LU.64 R8, [R1+0xb70] ;  /* 0x000b700001087983 */ /* 0x001ee80000300a00 */
[----:B-1----:R-:W3:Y:S04]  /*8f7f0*/  LDL.LU.64 R10, [R1+0xb78] ;  /* 0x000b7800010a7983 */ /* 0x002ee80000300a00 */
        /* <DEDUP_REMOVED lines=19> */
[----:B------:R-:W4:Y:S01]  /*8f930*/  LDL.LU R0, [R1+0x2034] ;  /* 0x0020340001007983 */ /* 0x000f220000300800 */
        /* <DEDUP_REMOVED lines=8> */
[----:B0-----:R-:W2:Y:S04]  /*8f9c0*/  LDL.LU.64 R10, [R1+0x9200] ;  /* 0x00920000010a7983 */ /* 0x001ea80000300a00 */
[----:B------:R-:W4:Y:S02]  /*8f9d0*/  LDL.LU.64 R8, [R1+0x91f8] ;  /* 0x0091f80001087983 */ /* 0x000f240000300a00 */
[----:B----4-:R-:W-:-:S15]  /*8f9e0*/  HMMA.16816.F32 R12, R28, R8, R12 ;  /* 0x000000081c0c723c */ /* 0x010fde000000180c */
[----:B------:R-:W-:-:S04]  /*8f9f0*/  NOP ;  /* 0x0000000000007918 */ /* 0x000fc80000000000 */
[----:B------:R-:W-:Y:S04]  /*8fa00*/  STL.64 [R1+0xb80], R12 ;  /* 0x000b800c01007387 */ /* 0x000fe80000100a00 */
[----:B------:R0:W-:Y:S04]  /*8fa10*/  STL.64 [R1+0xb88], R14 ;  /* 0x000b880e01007387 */ /* 0x0001e80000100a00 */
[----:B0-----:R-:W4:Y:S04]  /*8fa20*/  LDL.LU.64 R14, [R1+0x91f0] ;  /* 0x0091f000010e7983 */ /* 0x001f280000300a00 */
[----:B------:R-:W3:Y:S01]  /*8fa30*/  LDL.LU.64 R12, [R1+0x91e8] ;  /* 0x0091e800010c7983 */ /* 0x000ee20000300a00 */
        /* <DEDUP_REMOVED lines=8> */
[----:B------:R-:W-:Y:S04]  /*8fac0*/  STL.64 [R1+0xba0], R16 ;  /* 0x000ba01001007387 */ /* 0x000fe80000100a00 */
[----:B------:R0:W-:Y:S04]  /*8fad0*/  STL.64 [R1+0xba8], R18 ;  /* 0x000ba81201007387 */ /* 0x0001e80000100a00 */
[----:B0-----:R-:W3:Y:S04]  /*8fae0*/  LDL.LU.64 R18, [R1+0x91e0] ;  /* 0x0091e00001127983 */ /* 0x001ee80000300a00 */
[----:B------:R-:W2:Y:S01]  /*8faf0*/  LDL.LU.64 R16, [R1+0x91d8] ;  /* 0x0091d80001107983 */ /* 0x000ea20000300a00 */
[----:B----4-:R-:W-:Y:S01]  /*8fb00*/  HMMA.16816.F32 R48, R28, R14, R48 ;  /* 0x0000000e1c30723c */ /* 0x010fe20000001830 */
[----:B---3--:R-:W-:-:S02]  /*8fb10*/  IMAD.MOV.U32 R58, RZ, RZ, R18 ;  /* 0x000000ffff3a7224 */ /* 0x008fc400078e0012 */
[----:B------:R-:W3:Y:S01]  /*8fb20*/  LDL.LU R18, [R1+0x91d4] ;  /* 0x0091d40001127983 */ /* 0x000ee20000300800 */
[----:B------:R-:W-:-:S03]  /*8fb30*/  IMAD.MOV.U32 R59, RZ, RZ, R19 ;  /* 0x000000ffff3b7224 */ /* 0x000fc600078e0013 */
[----:B------:R-:W3:-:S12]  /*8fb40*/  LDL.LU R19, [R1+0x91d0] ;  /* 0x0091d00001137983 */ /* 0x000ed80000300800 */
[----:B------:R-:W-:Y:S04]  /*8fb50*/  STL.64 [R1+0xbb0], R48 ;  /* 0x000bb03001007387 */ /* 0x000fe80000100a00 */
[----:B------:R2:W-:Y:S02]  /*8fb60*/  STL.64 [R1+0xbb8], R50 ;  /* 0x000bb83201007387 */ /* 0x0005e40000100a00 */
[----:B--2---:R-:W-:Y:S02]  /*8fb70*/  HMMA.16816.F32 R48, R28, R16, R36 ;  /* 0x000000101c30723c */ /* 0x004fe40000001824 */
[----:B------:R-:W2:Y:S04]  /*8fb80*/  LDL.LU.64 R36, [R1+0xc30] ;  /* 0x000c300001247983 */ /* 0x000ea80000300a00 */
[----:B------:R-:W2:-:S13]  /*8fb90*/  LDL.LU.64 R38, [R1+0xc38] ;  /* 0x000c380001267983 */ /* 0x000e9a0000300a00 */
[----:B------:R-:W-:Y:S04]  /*8fba0*/  STL.64 [R1+0xbc0], R48 ;  /* 0x000bc03001007387 */ /* 0x000fe80000100a00 */
[----:B------:R0:W-:Y:S02]  /*8fbb0*/  STL.64 [R1+0xbc8], R50 ;  /* 0x000bc83201007387 */ /* 0x0001e40000100a00 */
[----:B0-----:R-:W-:Y:S02]  /*8fbc0*/  IMAD.MOV.U32 R50, RZ, RZ, R27 ;  /* 0x000000ffff327224 */ /* 0x001fe400078e001b */
[----:B------:R-:W2:Y:S01]  /*8fbd0*/  LDL.LU R27, [R1+0x91cc] ;  /* 0x0091cc00011b7983 */ /* 0x000ea20000300800 */
[----:B------:R-:W-:-:S03]  /*8fbe0*/  IMAD.MOV.U32 R51, RZ, RZ, R24 ;  /* 0x000000ffff337224 */ /* 0x000fc600078e0018 */
[----:B------:R-:W4:Y:S01]  /*8fbf0*/  LDL.LU R24, [R1+0x91c8] ;  /* 0x0091c80001187983 */ /* 0x000f220000300800 */
[----:B---3--:R-:W-:-:S15]  /*8fc00*/  HMMA.16816.F32 R20, R28, R18, R20 ;  /* 0x000000121c14723c */ /* 0x008fde0000001814 */
[----:B------:R-:W-:-:S04]  /*8fc10*/  NOP ;  /* 0x0000000000007918 */ /* 0x000fc80000000000 */
[----:B------:R-:W-:Y:S04]  /*8fc20*/  STL.64 [R1+0xbd0], R20 ;  /* 0x000bd01401007387 */ /* 0x000fe80000100a00 */
[----:B------:R0:W-:Y:S04]  /*8fc30*/  STL.64 [R1+0xbd8], R22 ;  /* 0x000bd81601007387 */ /* 0x0001e80000100a00 */
[----:B0-----:R-:W3:Y:S01]  /*8fc40*/  LDL.LU.64 R22, [R1+0x91c0] ;  /* 0x0091c00001167983 */ /* 0x001ee20000300a00 */
[----:B------:R-:W-:-:S03]  /*8fc50*/  IMAD.MOV.U32 R49, RZ, RZ, R25 ;  /* 0x000000ffff317224 */ /* 0x000fc600078e0019 */
[----:B------:R-:W2:Y:S01]  /*8fc60*/  LDL.LU.64 R20, [R1+0x91b8] ;  /* 0x0091b80001147983 */ /* 0x000ea20000300a00 */
[----:B---3--:R-:W-:-:S03]  /*8fc70*/  IMAD.MOV.U32 R48, RZ, RZ, R23 ;  /* 0x000000ffff307224 */ /* 0x008fc600078e0017 */
[----:B------:R-:W3:Y:S04]  /*8fc80*/  LDL.LU R23, [R1+0x91b4] ;  /* 0x0091b40001177983 */ /* 0x000ee80000300800 */
[----:B------:R-:W4:Y:S04]  /*8fc90*/  LDL.LU R25, [R1+0x91b0] ;  /* 0x0091b00001197983 */ /* 0x000f280000300800 */
[----:B------:R-:W-:Y:S04]  /*8fca0*/  STL.64 [R1+0x9130], R18 ;  /* 0x0091301201007387 */ /* 0x000fe80000100a00 */
        /* <DEDUP_REMOVED lines=15> */
[----:B------:R-:W3:Y:S04]  /*8fda0*/  LDL.64 R60, [R1] ;  /* 0x00000000013c7983 */ /* 0x000ee80000100a00 */
[----:B------:R-:W-:Y:S04]  /*8fdb0*/  STL.64 [R1+0x9140], R22 ;  /* 0x0091401601007387 */ /* 0x000fe80000100a00 */
[----:B------:R0:W-:Y:S04]  /*8fdc0*/  STL.64 [R1+0x9138], R20 ;  /* 0x0091381401007387 */ /* 0x0001e80000100a00 */
[----:B0-----:R-:W4:Y:S04]  /*8fdd0*/  LDL.LU.64 R20, [R1+0xc10] ;  /* 0x000c100001147983 */ /* 0x001f280000300a00 */
[----:B------:R-:W4:Y:S01]  /*8fde0*/  LDL.LU.64 R22, [R1+0xc18] ;  /* 0x000c180001167983 */ /* 0x000f220000300a00 */
[----:B--2---:R-:W-:Y:S01]  /*8fdf0*/  HMMA.16816.F32 R44, R28, R32, R44 ;  /* 0x000000201c2c723c */ /* 0x004fe2000000182c */
[----:B------:R-:W-:-:S02]  /*8fe00*/  IMAD R42, R52, 0x100, R43 ;  /* 0x00000100342a7824 */ /* 0x000fc400078e022b */
[----:B------:R-:W-:Y:S02]  /*8fe10*/  IMAD R41, R54, 0x100, R53 ;  /* 0x0000010036297824 */ /* 0x000fe400078e0235 */
[----:B------:R-:W-:Y:S02]  /*8fe20*/  IMAD R40, R56, 0x100, R55 ;  /* 0x0000010038287824 */ /* 0x000fe400078e0237 */
[----:B------:R-:W-:Y:S01]  /*8fe30*/  IMAD R0, R0, 0x100, R57 ;  /* 0x0000010000007824 */ /* 0x000fe200078e0239 */
[----:B----4-:R-:W-:-:S15]  /*8fe40*/  HMMA.16816.F32 R20, R28, R24, R20 ;  /* 0x000000181c14723c */ /* 0x010fde0000001814 */
[----:B------:R-:W-:-:S04]  /*8fe50*/  NOP ;  /* 0x0000000000007918 */ /* 0x000fc80000000000 */
[----:B------:R-:W-:Y:S04]  /*8fe60*/  STL.64 [R1+0xc10], R20 ;  /* 0x000c101401007387 */ /* 0x000fe80000100a00 */
[----:B------:R0:W-:Y:S02]  /*8fe70*/  STL.64 [R1+0xc18], R22 ;  /* 0x000c181601007387 */ /* 0x0001e40000100a00 */
[----:B0-----:R-:W-:Y:S01]  /*8fe80*/  HMMA.16816.F32 R20, R28, R26, R36 ;  /* 0x0000001a1c14723c */ /* 0x001fe20000001824 */
[----:B------:R-:W-:Y:S02]  /*8fe90*/  F2FP.F16.E5M2.UNPACK_B R28, R42 ;  /* 0x0000002aff1c723e */ /* 0x000fe400020004ff */
[----:B------:R-:W-:Y:S02]  /*8fea0*/  F2FP.F16.E5M2.UNPACK_B R29, R41 ;  /* 0x00000029ff1d723e */ /* 0x000fe400020004ff */
[----:B------:R-:W-:-:S02]  /*8feb0*/  F2FP.F16.E5M2.UNPACK_B R30, R40 ;  /* 0x00000028ff1e723e */ /* 0x000fc400020004ff */
[----:B------:R-:W-:-:S12]  /*8fec0*/  F2FP.F16.E5M2.UNPACK_B R31, R0 ;  /* 0x00000000ff1f723e */ /* 0x000fd800020004ff */
[----:B------:R0:W-:Y:S04]  /*8fed0*/  STL.64 [R1+0xc30], R20 ;  /* 0x000c301401007387 */ /* 0x0001e80000100a00 */
[----:B------:R1:W-:Y:S04]  /*8fee0*/  STL.64 [R1+0xc38], R22 ;  /* 0x000c381601007387 */ /* 0x0003e80000100a00 */
[----:B------:R-:W2:Y:S04]  /*8fef0*/  LDL.LU.64 R36, [R1+0xc50] ;  /* 0x000c500001247983 */ /* 0x000ea80000300a00 */
[----:B------:R-:W2:Y:S04]  /*8ff00*/  LDL.LU.64 R38, [R1+0xc58] ;  /* 0x000c580001267983 */ /* 0x000ea80000300a00 */
[----:B0-----:R-:W4:Y:S04]  /*8ff10*/  LDL.LU.64 R20, [R1+0xc60] ;  /* 0x000c600001147983 */ /* 0x001f280000300a00 */
[----:B-1----:R-:W4:Y:S01]  /*8ff20*/  LDL.LU.64 R22, [R1+0xc68] ;  /* 0x000c680001167983 */ /* 0x002f220000300a00 */
[C---:B---3--:R-:W-:Y:S03]  /*8ff30*/  HMMA.16816.F32 R16, R28.reuse, R58, R16 ;  /* 0x0000003a1c10723c */ /* 0x048fe60000001810 */
[----:B------:R-:W-:Y:S04]  /*8ff40*/  STL [R1+0x9120], R33 ;  /* 0x0091202101007387 */ /* 0x000fe80000100800 */
[----:B------:R-:W-:Y:S04]  /*8ff50*/  STL.64 [R1+0xc20], R44 ;  /* 0x000c202c01007387 */ /* 0x000fe80000100a00 */
[----:B------:R-:W-:Y:S04]  /*8ff60*/  STL.64 [R1+0xc28], R46 ;  /* 0x000c282e01007387 */ /* 0x000fe80000100a00 */
[----:B------:R-:W3:Y:S04]  /*8ff70*/  LDL.LU.64 R56, [R1+0xc70] ;  /* 0x000c700001387983 */ /* 0x000ee80000300a00 */
        /* <DEDUP_REMOVED lines=9> */
[----:B------:R-:W3:Y:S01]  /*90010*/  LDL.LU.64 R44, [R1+0xcb0] ;  /* 0x000cb000012c7983 */ /* 0x000ee20000300a00 */
[----:B------:R-:W-:Y:S01]  /*90020*/  IMAD.MOV.U32 R33, RZ, RZ, R60 ;  /* 0x000000ffff217224 */ /* 0x000fe200078e003c */
[C---:B--2---:R-:W-:Y:S08]  /*90030*/  HMMA.16816.F32 R36, R28.reuse, R48, R36 ;  /* 0x000000301c24723c */ /* 0x044ff00000001824 */
[C---:B----4-:R-:W-:Y:S11]  /*90040*/  HMMA.16816.F32 R20, R28.reuse, R50, R20 ;  /* 0x000000321c14723c */ /* 0x050ff60000001814 */
[----:B------:R0:W-:Y:S01]  /*90050*/  STL.64 [R1+0xc50], R36 ;  /* 0x000c502401007387 */ /* 0x0001e20000100a00 */
[C---:B---3--:R-:W-:Y:S03]  /*90060*/  HMMA.16816.F32 R56, R28.reuse, R60, R56 ;  /* 0x0000003c1c38723c */ /* 0x048fe60000001838 */
        /* <DEDUP_REMOVED lines=10> */
[----:B------:R-:W-:Y:S04]  /*90110*/  STL.64 [R1+0xc70], R56 ;  /* 0x000c703801007387 */ /* 0x000fe80000100a00 */
[----:B------:R0:W-:Y:S04]  /*90120*/  STL.64 [R1+0xc78], R58 ;  /* 0x000c783a01007387 */ /* 0x0001e80000100a00 */
[----:B0-----:R-:W4:Y:S04]  /*90130*/  LDL.LU.64 R58, [R1+0x91a8] ;  /* 0x0091a800013a7983 */ /* 0x001f280000300a00 */
[----:B------:R-:W2:Y:S04]  /*90140*/  LDL.LU.64 R56, [R1+0x91a0] ;  /* 0x0091a00001387983 */ /* 0x000ea80000300a00 */
[----:B------:R-:W2:Y:S01]  /*90150*/  LDL.LU.64 R60, [R1+0x9198] ;  /* 0x00919800013c7983 */ /* 0x000ea20000300a00 */
[C---:B----4-:R-:W-:Y:S08]  /*90160*/  HMMA.16816.F32 R40, R28.reuse, R58, R40 ;  /* 0x0000003a1c28723c */ /* 0x050ff00000001828 */
[C---:B--2---:R-:W-:Y:S08]  /*90170*/  HMMA.16816.F32 R16, R28.reuse, R60, R16 ;  /* 0x0000003c1c10723c */ /* 0x044ff00000001810 */
[C---:B------:R-:W-:Y:S11]  /*90180*/  HMMA.16816.F32 R52, R28.reuse, R56, R52 ;  /* 0x000000381c34723c */ /* 0x040ff60000001834 */
        /* <DEDUP_REMOVED lines=27> */
[----:B------:R3:W-:Y:S02]  /*90340*/  STL.64 [R1+0x9088], R52 ;  /* 0x0090883401007387 */ /* 0x0007e40000100a00 */
[C---:B---3--:R-:W-:Y:S08]  /*90350*/  HMMA.16816.F32 R52, R28.reuse, R50, R36 ;  /* 0x000000321c34723c */ /* 0x048ff00000001824 */
[C---:B--2---:R-:W-:Y:S01]  /*90360*/  HMMA.16816.F32 R36, R28.reuse, R48, R20 ;  /* 0x000000301c24723c */ /* 0x044fe20000001814 */
[----:B------:R-:W2:Y:S10]  /*90370*/  LDL.LU.64 R20, [R1+0xe90] ;  /* 0x000e900001147983 */ /* 0x000eb40000300a00 */
[----:B------:R-:W-:Y:S04]  /*90380*/  STL.64 [R1+0xd50], R52 ;  /* 0x000d503401007387 */ /* 0x000fe80000100a00 */
[----:B------:R-:W-:Y:S04]  /*90390*/  STL.64 [R1+0xd58], R54 ;  /* 0x000d583601007387 */ /* 0x000fe80000100a00 */
[----:B------:R-:W2:Y:S04]  /*903a0*/  LDL.LU.64 R22, [R1+0xe98] ;  /* 0x000e980001167983 */ /* 0x000ea80000300a00 */
[----:B------:R0:W-:Y:S04]  /*903b0*/  STL.64 [R1+0xdb0], R36 ;  /* 0x000db02401007387 */ /* 0x0001e80000100a00 */
[----:B------:R1:W-:Y:S04]  /*903c0*/  STL.64 [R1+0xdb8], R38 ;  /* 0x000db82601007387 */ /* 0x0003e80000100a00 */
[----:B------:R-:W-:Y:S04]  /*903d0*/  STL.64 [R1+0x9070], R50 ;  /* 0x0090703201007387 */ /* 0x000fe80000100a00 */
[----:B------:R4:W-:Y:S04]  /*903e0*/  STL.64 [R1+0x9068], R48 ;  /* 0x0090683001007387 */ /* 0x0009e80000100a00 */
[----:B0-----:R-:W3:Y:S04]  /*903f0*/  LDL.LU.64 R36, [R1+0xed0] ;  /* 0x000ed00001247983 */ /* 0x001ee80000300a00 */
[----:B-1----:R-:W3:Y:S01]  /*90400*/  LDL.LU.64 R38, [R1+0xed8] ;  /* 0x000ed80001267983 */ /* 0x002ee20000300a00 */
[C---:B------:R-:W-:Y:S08]  /*90410*/  HMMA.16816.F32 R16, R28.reuse, R46, R16 ;  /* 0x0000002e1c10723c */ /* 0x040ff00000001810 */
[C---:B----4-:R-:W-:Y:S11]  /*90420*/  HMMA.16816.F32 R48, R28.reuse, R44, R56 ;  /* 0x0000002c1c30723c */ /* 0x050ff60000001838 */
[----:B------:R0:W-:Y:S04]  /*90430*/  STL.64 [R1+0xdf0], R16 ;  /* 0x000df01001007387 */ /* 0x0001e80000100a00 */
[----:B------:R1:W-:Y:S04]  /*90440*/  STL.64 [R1+0xdf8], R18 ;  /* 0x000df81201007387 */ /* 0x0003e80000100a00 */
[----:B0-----:R-:W4:Y:S04]  /*90450*/  LDL.LU.64 R16, [R1+0xf00] ;  /* 0x000f000001107983 */ /* 0x001f280000300a00 */
[----:B-1----:R-:W4:Y:S04]  /*90460*/  LDL.LU.64 R18, [R1+0xf08] ;  /* 0x000f080001127983 */ /* 0x002f280000300a00 */
[----:B------:R-:W4:Y:S04]  /*90470*/  LDL.LU.64 R56, [R1+0xf20] ;  /* 0x000f200001387983 */ /* 0x000f280000300a00 */
[----:B------:R-:W4:Y:S04]  /*90480*/  LDL.LU.64 R58, [R1+0xf28] ;  /* 0x000f2800013a7983 */ /* 0x000f280000300a00 */
[----:B------:R0:W-:Y:S04]  /*90490*/  STL.64 [R1+0xe50], R48 ;  /* 0x000e503001007387 */ /* 0x0001e80000100a00 */
[----:B------:R1:W-:Y:S04]  /*904a0*/  STL.64 [R1+0xe58], R50 ;  /* 0x000e583201007387 */ /* 0x0003e80000100a00 */
[----:B------:R-:W4:Y:S04]  /*904b0*/  LDL.LU.64 R52, [R1+0xf40] ;  /* 0x000f400001347983 */ /* 0x000f280000300a00 */
[----:B------:R-:W4:Y:S04]  /*904c0*/  LDL.LU.64 R54, [R1+0xf48] ;  /* 0x000f480001367983 */ /* 0x000f280000300a00 */
[----:B0-----:R-:W4:Y:S04]  /*904d0*/  LDL.LU.64 R48, [R1+0xf60] ;  /* 0x000f600001307983 */ /* 0x001f280000300a00 */
[----:B-1----:R-:W4:Y:S04]  /*904e0*/  LDL.LU.64 R50, [R1+0xf68] ;  /* 0x000f680001327983 */ /* 0x002f280000300a00 */
        /* <DEDUP_REMOVED lines=12> */
[----:B0-----:R-:W4:Y:S04]  /*905b0*/  LDL.LU.64 R38, [R1+0x9150] ;  /* 0x0091500001267983 */ /* 0x001f280000300a00 */
[----:B------:R-:W3:Y:S04]  /*905c0*/  LDL.LU.64 R36, [R1+0x9148] ;  /* 0x0091480001247983 */ /* 0x000ee80000300a00 */
[----:B------:R-:W-:Y:S04]  /*905d0*/  STL.64 [R1+0x90a0], R42 ;  /* 0x0090a02a01007387 */ /* 0x000fe80000100a00 */
[----:B------:R3:W-:Y:S01]  /*905e0*/  STL.64 [R1+0x9098], R40 ;  /* 0x0090982801007387 */ /* 0x0007e20000100a00 */
[C---:B----4-:R-:W-:Y:S08]  /*905f0*/  HMMA.16816.F32 R44, R28.reuse, R38, R44 ;  /* 0x000000261c2c723c */ /* 0x050ff0000000182c */
[C---:B---3--:R-:W-:Y:S01]  /*90600*/  HMMA.16816.F32 R40, R28.reuse, R36, R16 ;  /* 0x000000241c28723c */ /* 0x048fe20000001810 */
[----:B------:R-:W3:Y:S10]  /*90610*/  LDL.LU.64 R16, [R1+0xf80] ;  /* 0x000f800001107983 */ /* 0x000ef40000300a00 */
[----:B------:R-:W-:Y:S04]  /*90620*/  STL.64 [R1+0xef0], R44 ;  /* 0x000ef02c01007387 */ /* 0x000fe80000100a00 */
[----:B------:R0:W-:Y:S04]  /*90630*/  STL.64 [R1+0xef8], R46 ;  /* 0x000ef82e01007387 */ /* 0x0001e80000100a00 */
[----:B------:R-:W3:Y:S04]  /*90640*/  LDL.LU.64 R18, [R1+0xf88] ;  /* 0x000f880001127983 */ /* 0x000ee80000300a00 */
[----:B------:R-:W-:Y:S01]  /*90650*/  STL.64 [R1+0xf00], R40 ;  /* 0x000f002801007387 */ /* 0x000fe20000100a00 */
[C---:B0-----:R-:W-:Y:S03]  /*90660*/  HMMA.16816.F32 R44, R28.reuse, R34, R56 ;  /* 0x000000221c2c723c */ /* 0x041fe60000001838 */
[----:B------:R0:W-:Y:S04]  /*90670*/  STL.64 [R1+0xf08], R42 ;  /* 0x000f082a01007387 */ /* 0x0001e80000100a00 */
[----:B------:R-:W-:Y:S04]  /*90680*/  STL.64 [R1+0x90c0], R38 ;  /* 0x0090c02601007387 */ /* 0x000fe80000100a00 */
[----:B------:R1:W-:Y:S01]  /*90690*/  STL.64 [R1+0x90b8], R36 ;  /* 0x0090b82401007387 */ /* 0x0003e20000100a00 */
[C---:B0-----:R-:W-:Y:S08]  /*906a0*/  HMMA.16816.F32 R40, R28.reuse, R2, R52 ;  /* 0x000000021c28723c */ /* 0x041ff00000001834 */
[C---:B-1----:R-:W-:Y:S01]  /*906b0*/  HMMA.16816.F32 R36, R28.reuse, R4, R48 ;  /* 0x000000041c24723c */ /* 0x042fe20000001830 */
[----:B------:R-:W-:Y:S07]  /*906c0*/  STL.64 [R1+0xf20], R44 ;  /* 0x000f202c01007387 */ /* 0x000fee0000100a00 */
[C---:B--2---:R-:W-:Y:S01]  /*906d0*/  HMMA.16816.F32 R20, R28.reuse, R6, R20 ;  /* 0x000000061c14723c */ /* 0x044fe20000001814 */
[----:B------:R-:W-:Y:S04]  /*906e0*/  STL.64 [R1+0xf28], R46 ;  /* 0x000f282e01007387 */ /* 0x000fe80000100a00 */
[----:B------:R-:W2:Y:S04]  /*906f0*/  LDL.LU R53, [R1+0x2040] ;  /* 0x0020400001357983 */ /* 0x000ea80000300800 */
[----:B------:R-:W-:Y:S04]  /*90700*/  STL.64 [R1+0xf40], R40 ;  /* 0x000f402801007387 */ /* 0x000fe80000100a00 */
[----:B------:R-:W-:Y:S04]  /*90710*/  STL.64 [R1+0xf48], R42 ;  /* 0x000f482a01007387 */ /* 0x000fe80000100a00 */
[----:B------:R-:W2:Y:S04]  /*90720*/  LDL.LU R54, [R1+0x203c] ;  /* 0x00203c0001367983 */ /* 0x000ea80000300800 */
[----:B------:R0:W-:Y:S04]  /*90730*/  STL.64 [R1+0xf60], R36 ;  /* 0x000f602401007387 */ /* 0x0001e80000100a00 */
[----:B------:R1:W-:Y:S04]  /*90740*/  STL.64 [R1+0xf68], R38 ;  /* 0x000f682601007387 */ /* 0x0003e80000100a00 */
[----:B------:R-:W4:Y:S04]  /*90750*/  LDL.LU R55, [R1+0x2048] ;  /* 0x0020480001377983 */ /* 0x000f280000300800 */
[----:B------:R-:W4:Y:S04]  /*90760*/  LDL.LU R56, [R1+0x2044] ;  /* 0x0020440001387983 */ /* 0x000f280000300800 */
[----:B0-----:R-:W2:Y:S04]  /*90770*/  LDL.LU.64 R36, [R1+0xf90] ;  /* 0x000f900001247983 */ /* 0x001ea80000300a00 */
[----:B-1----:R-:W2:Y:S04]  /*90780*/  LDL.LU.64 R38, [R1+0xf98] ;  /* 0x000f980001267983 */ /* 0x002ea80000300a00 */
[----:B------:R0:W-:Y:S04]  /*90790*/  STL.64 [R1+0xf70], R20 ;  /* 0x000f701401007387 */ /* 0x0001e80000100a00 */
[----:B------:R1:W-:Y:S04]  /*907a0*/  STL.64 [R1+0xf78], R22 ;  /* 0x000f781601007387 */ /* 0x0003e80000100a00 */
[----:B------:R-:W4:Y:S04]  /*907b0*/  LDL.LU R57, [R1+0x2050] ;  /* 0x0020500001397983 */ /* 0x000f280000300800 */
[----:B------:R-:W4:Y:S04]  /*907c0*/  LDL.LU R58, [R1+0x204c] ;  /* 0x00204c00013a7983 */ /* 0x000f280000300800 */
[----:B------:R-:W-:Y:S04]  /*907d0*/  STL.64 [R1+0x9040], R6 ;  /* 0x0090400601007387 */ /* 0x000fe80000100a00 */
[----:B------:R3:W-:Y:S04]  /*907e0*/  STL.64 [R1+0x9038], R4 ;  /* 0x0090380401007387 */ /* 0x0007e80000100a00 */
[----:B0-----:R-:W4:Y:S04]  /*907f0*/  LDL.LU.64 R20, [R1+0xfa0] ;  /* 0x000fa00001147983 */ /* 0x001f280000300a00 */
[----:B-1----:R-:W4:Y:S01]  /*90800*/  LDL.LU.64 R22, [R1+0xfa8] ;  /* 0x000fa80001167983 */ /* 0x002f220000300a00 */
[----:B---3--:R-:W-:-:S15]  /*90810*/  HMMA.16816.F32 R4, R28, R8, R16 ;  /* 0x000000081c04723c */ /* 0x008fde0000001810 */
[----:B------:R-:W-:-:S04]  /*90820*/  NOP ;  /* 0x0000000000007918 */ /* 0x000fc80000000000 */
[----:B------:R-:W-:Y:S04]  /*90830*/  STL.64 [R1+0xf80], R4 ;  /* 0x000f800401007387 */ /* 0x000fe80000100a00 */
[----:B------:R2:W-:Y:S04]  /*90840*/  STL.64 [R1+0xf88], R6 ;  /* 0x000f880601007387 */ /* 0x0005e80000100a00 */
        /* <DEDUP_REMOVED lines=9> */
[----:B------:R-:W3:Y:S01]  /*908e0*/  LDL.LU R0, [R1+0x2054] ;  /* 0x0020540001007983 */ /* 0x000ee20000300800 */
[----:B--2---:R-:W-:Y:S03]  /*908f0*/  HMMA.16816.F32 R4, R28, R10, R36 ;  /* 0x0000000a1c04723c */ /* 0x004fe60000001824 */
[----:B------:R-:W2:Y:S04]  /*90900*/  LDL.LU.64 R36, [R1+0x1060] ;  /* 0x0010600001247983 */ /* 0x000ea80000300a00 */
[----:B------:R-:W2:-:S12]  /*90910*/  LDL.LU.64 R38, [R1+0x1068] ;  /* 0x0010680001267983 */ /* 0x000e980000300a00 */
[----:B------:R0:W-:Y:S01]  /*90920*/  STL.64 [R1+0xf90], R4 ;  /* 0x000f900401007387 */ /* 0x0001e20000100a00 */
[C---:B----4-:R-:W-:Y:S03]  /*90930*/  HMMA.16816.F32 R20, R28.reuse, R12, R20 ;  /* 0x0000000c1c14723c */ /* 0x050fe60000001814 */
[----:B------:R1:W-:Y:S04]  /*90940*/  STL.64 [R1+0xf98], R6 ;  /* 0x000f980601007387 */ /* 0x0003e80000100a00 */
[----:B0-----:R-:W4:Y:S04]  /*90950*/  LDL.LU.64 R4, [R1+0x1050] ;  /* 0x0010500001047983 */ /* 0x001f280000300a00 */
[----:B-1----:R-:W4:Y:S04]  /*90960*/  LDL.LU.64 R6, [R1+0x1058] ;  /* 0x0010580001067983 */ /* 0x002f280000300a00 */
        /* <DEDUP_REMOVED lines=8> */
[----:B---3--:R-:W-:-:S15]  /*909f0*/  HMMA.16816.F32 R16, R28, R14, R16 ;  /* 0x0000000e1c10723c */ /* 0x008fde0000001810 */
[----:B------:R-:W-:-:S04]  /*90a00*/  NOP ;  /* 0x0000000000007918 */ /* 0x000fc80000000000 */
[----:B------:R-:W-:Y:S04]  /*90a10*/  STL.64 [R1+0xfb0], R16 ;  /* 0x000fb01001007387 */ /* 0x000fe80000100a00 */
[----:B------:R0:W-:Y:S04]  /*90a20*/  STL.64 [R1+0xfb8], R18 ;  /* 0x000fb81201007387 */ /* 0x0001e80000100a00 */
[----:B0-----:R-:W3:Y:S04]  /*90a30*/  LDL.LU.64 R18, [R1+0x9130] ;  /* 0x0091300001127983 */ /* 0x001ee80000300a00 */
[----:B------:R-:W2:Y:S04]  /*90a40*/  LDL.LU.64 R16, [R1+0x9128] ;  /* 0x0091280001107983 */ /* 0x000ea80000300a00 */
[----:B------:R-:W-:Y:S04]  /*90a50*/  STL.64 [R1+0x9050], R14 ;  /* 0x0090500e01007387 */ /* 0x000fe80000100a00 */
[----:B------:R2:W-:Y:S01]  /*90a60*/  STL.64 [R1+0x9048], R12 ;  /* 0x0090480c01007387 */ /* 0x0005e20000100a00 */
[C---:B----4-:R-:W-:Y:S08]  /*90a70*/  HMMA.16816.F32 R4, R28.reuse, R26, R4 ;  /* 0x0000001a1c04723c */ /* 0x050ff00000001804 */
[C---:B--2---:R-:W-:Y:S01]  /*90a80*/  HMMA.16816.F32 R12, R28.reuse, R16, R8 ;  /* 0x000000101c0c723c */ /* 0x044fe20000001808 */
[----:B---3--:R-:W-:Y:S07]  /*90a90*/  STL.64 [R1+0x9060], R18 ;  /* 0x0090601201007387 */ /* 0x008fee0000100a00 */
[C---:B------:R-:W-:Y:S11]  /*90aa0*/  HMMA.16816.F32 R8, R28.reuse, R18, R48 ;  /* 0x000000121c08723c */ /* 0x040ff60000001830 */
[----:B------:R-:W-:Y:S04]  /*90ab0*/  STL.64 [R1+0xfc0], R12 ;  /* 0x000fc00c01007387 */ /* 0x000fe80000100a00 */
[----:B------:R0:W-:Y:S04]  /*90ac0*/  STL.64 [R1+0xfc8], R14 ;  /* 0x000fc80e01007387 */ /* 0x0001e80000100a00 */
[----:B------:R1:W-:Y:S01]  /*90ad0*/  STL.64 [R1+0x9058], R16 ;  /* 0x0090581001007387 */ /* 0x0003e20000100a00 */
[C---:B0-----:R-:W-:Y:S08]  /*90ae0*/  HMMA.16816.F32 R12, R28.reuse, R22, R40 ;  /* 0x000000161c0c723c */ /* 0x041ff00000001828 */
[C---:B-1----:R-:W-:Y:S01]  /*90af0*/  HMMA.16816.F32 R16, R28.reuse, R20, R44 ;  /* 0x000000141c10723c */ /* 0x042fe2000000182c */
[----:B------:R0:W-:Y:S04]  /*90b00*/  STL.64 [R1+0xfd0], R8 ;  /* 0x000fd00801007387 */ /* 0x0001e80000100a00 */
[----:B------:R1:W-:Y:S04]  /*90b10*/  STL.64 [R1+0xfd8], R10 ;  /* 0x000fd80a01007387 */ /* 0x0003e80000100a00 */
[----:B0-----:R-:W2:Y:S10]  /*90b20*/  LDL.LU.64 R8, [R1+0x1040] ;  /* 0x0010400001087983 */ /* 0x001eb40000300a00 */
[----:B------:R-:W-:Y:S04]  /*90b30*/  STL.64 [R1+0xfe0], R16 ;  /* 0x000fe01001007387 */ /* 0x000fe80000100a00 */
[----:B------:R-:W-:Y:S04]  /*90b40*/  STL.64 [R1+0xfe8], R18 ;  /* 0x000fe81201007387 */ /* 0x000fe80000100a00 */
[----:B-1----:R-:W2:Y:S04]  /*90b50*/  LDL.LU.64 R10, [R1+0x1048] ;  /* 0x00104800010a7983 */ /* 0x002ea80000300a00 */
[----:B------:R-:W-:Y:S04]  /*90b60*/  STL.64 [R1+0xff0], R12 ;  /* 0x000ff00c01007387 */ /* 0x000fe80000100a00 */
[----:B------:R0:W-:Y:S02]  /*90b70*/  STL.64 [R1+0xff8], R14 ;  /* 0x000ff80e01007387 */ /* 0x0001e40000100a00 */
[----:B0-----:R-:W-:Y:S02]  /*90b80*/  HMMA.16816.F32 R12, R28, R24, R36 ;  /* 0x000000181c0c723c */ /* 0x001fe40000001824 */
[----:B------:R-:W-:Y:S04]  /*90b90*/  STL.64 [R1+0x90d0], R22 ;  /* 0x0090d01601007387 */ /* 0x000fe80000100a00 */
[----:B------:R-:W-:Y:S04]  /*90ba0*/  STL.64 [R1+0x90c8], R20 ;  /* 0x0090c81401007387 */ /* 0x000fe80000100a00 */
[----:B------:R-:W-:Y:S01]  /*90bb0*/  STL.64 [R1+0x9020], R26 ;  /* 0x0090201a01007387 */ /* 0x000fe20000100a00 */
[----:B------:R-:W-:-:S08]  /*90bc0*/  IMAD.MOV.U32 R38, RZ, RZ, R33 ;  /* 0x000000ffff267224 */ /* 0x000fd000078e0021 */
[----:B------:R-:W-:Y:S04]  /*90bd0*/  STL.64 [R1+0x1000], R12 ;  /* 0x0010000c01007387 */ /* 0x000fe80000100a00 */
[----:B------:R-:W-:Y:S04]  /*90be0*/  STL.64 [R1+0x1008], R14 ;  /* 0x0010080e01007387 */ /* 0x000fe80000100a00 */
[----:B------:R-:W-:Y:S04]  /*90bf0*/  STL.64 [R1+0x9018], R24 ;  /* 0x0090181801007387 */ /* 0x000fe80000100a00 */
[----:B------:R-:W-:Y:S04]  /*90c00*/  STL.64 [R1+0x1030], R4 ;  /* 0x0010300401007387 */ /* 0x000fe80000100a00 */
[----:B------:R-:W-:Y:S04]  /*90c10*/  STL.64 [R1+0x1038], R6 ;  /* 0x0010380601007387 */ /* 0x000fe80000100a00 */
[----:B------:R-:W2:Y:S04]  /*90c20*/  LDL.LU R33, [R1+0x9120] ;  /* 0x0091200001217983 */ /* 0x000ea80000300800 */
[----:B------:R-:W3:Y:S04]  /*90c30*/  LDL.LU R39, [R1+0x4] ;  /* 0x0000040001277983 */ /* 0x000ee80000300800 */
[----:B---3--:R0:W-:Y:S04]  /*90c40*/  STL.64 [R1+0x90d8], R38 ;  /* 0x0090d82601007387 */ /* 0x0081e80000100a00 */
[----:B------:R-:W3:Y:S04]  /*90c50*/  LDL.LU R36, [R1+0x8] ;  /* 0x0000080001247983 */ /* 0x000ee80000300800 */
[----:B------:R-:W3:Y:S01]  /*90c60*/  LDL.LU R37, [R1+0xc] ;  /* 0x00000c0001257983 */ /* 0x000ee20000300800 */
[----:B--2---:R-:W-:Y:S03]  /*90c70*/  HMMA.16816.F32 R8, R28, R32, R8 ;  /* 0x000000201c08723c */ /* 0x004fe60000001808 */
[----:B---3--:R1:W-:Y:S04]  /*90c80*/  STL.64 [R1+0x90f0], R36 ;  /* 0x0090f02401007387 */ /* 0x0083e80000100a00 */
[----:B0-----:R-:W2:-:S12]  /*90c90*/  LDL.LU R38, [R1+0x10] ;  /* 0x0000100001267983 */ /* 0x001e980000300800 */
[----:B------:R-:W-:Y:S04]  /*90ca0*/  STL.64 [R1+0x1020], R8 ;  /* 0x0010200801007387 */ /* 0x000fe80000100a00 */
[----:B------:R-:W-:Y:S04]  /*90cb0*/  STL.64 [R1+0x1028], R10 ;  /* 0x0010280a01007387 */ /* 0x000fe80000100a00 */
[----:B------:R-:W2:Y:S04]  /*90cc0*/  LDL.LU R39, [R1+0x14] ;  /* 0x0000140001277983 */ /* 0x000ea80000300800 */
[----:B--2---:R-:W-:Y:S04]  /*90cd0*/  STL.64 [R1+0x9108], R38 ;  /* 0x0091082601007387 */ /* 0x004fe80000100a00 */
[----:B------:R-:W-:Y:S04]  /*90ce0*/  STL.64 [R1+0x90e8], R34 ;  /* 0x0090e82201007387 */ /* 0x000fe80000100a00 */
[----:B------:R0:W-:Y:S04]  /*90cf0*/  STL.64 [R1+0x90e0], R32 ;  /* 0x0090e02001007387 */ /* 0x0001e80000100a00 */
[----:B-1----:R-:W2:Y:S04]  /*90d00*/  LDL.LU R36, [R1+0x18] ;  /* 0x0000180001247983 */ /* 0x002ea80000300800 */
[----:B------:R-:W2:Y:S04]  /*90d10*/  LDL.LU R37, [R1+0x1c] ;  /* 0x00001c0001257983 */ /* 0x000ea80000300800 */
[----:B0-----:R-:W3:Y:S04]  /*90d20*/  LDL.LU.64 R32, [R1+0xf30] ;  /* 0x000f300001207983 */ /* 0x001ee80000300a00 */
[----:B------:R-:W4:Y:S04]  /*90d30*/  LDL.LU.64 R34, [R1+0xf38] ;  /* 0x000f380001227983 */ /* 0x000f280000300a00 */
[----:B----4-:R-:W-:Y:S04]  /*90d40*/  STL.64 [R1+0x9100], R34 ;  /* 0x0091002201007387 */ /* 0x010fe80000100a00 */
[----:B---3--:R0:W-:Y:S04]  /*90d50*/  STL.64 [R1+0x90f8], R32 ;  /* 0x0090f82001007387 */ /* 0x0081e80000100a00 */
[----:B0-----:R-:W3:Y:S04]  /*90d60*/  LDL.LU.64 R32, [R1+0xf50] ;  /* 0x000f500001207983 */ /* 0x001ee80000300a00 */
[----:B------:R-:W4:Y:S01]  /*90d70*/  LDL.LU.64 R34, [R1+0xf58] ;  /* 0x000f580001227983 */ /* 0x000f220000300a00 */
[----:B------:R-:W-:-:S02]  /*90d80*/  IMAD R4, R58, 0x100, R57 ;  /* 0x000001003a047824 */ /* 0x000fc400078e0239 */
[----:B------:R-:W-:Y:S02]  /*90d90*/  IMAD R6, R54, 0x100, R53 ;  /* 0x0000010036067824 */ /* 0x000fe400078e0235 */
[----:B------:R-:W-:Y:S02]  /*90da0*/  IMAD.MOV.U32 R31, RZ, RZ, R4 ;  /* 0x000000ffff1f7224 */ /* 0x000fe400078e0004 */
[----:B------:R-:W-:Y:S02]  /*90db0*/  IMAD R5, R56, 0x100, R55 ;  /* 0x0000010038057824 */ /* 0x000fe400078e0237 */
[----:B------:R-:W-:Y:S01]  /*90dc0*/  IMAD R0, R0, 0x100, R59 ;  /* 0x0000010000007824 */ /* 0x000fe200078e023b */
[----:B----4-:R-:W-:Y:S04]  /*90dd0*/  STL.64 [R1+0x9118], R34 ;  /* 0x0091182201007387 */ /* 0x010fe80000100a00 */
[----:B---3--:R0:W-:Y:S04]  /*90de0*/  STL.64 [R1+0x9110], R32 ;  /* 0x0091102001007387 */ /* 0x0081e80000100a00 */
[----:B0-----:R-:W2:Y:S04]  /*90df0*/  LDL.LU.64 R32, [R1+0x1010] ;  /* 0x0010100001207983 */ /* 0x001ea80000300a00 */
[----:B------:R-:W2:Y:S01]  /*90e00*/  LDL.LU.64 R34, [R1+0x1018] ;  /* 0x0010180001227983 */ /* 0x000ea20000300a00 */
[----:B------:R-:W-:-:S02]  /*90e10*/  F2FP.F16.E5M2.UNPACK_B R30, R31 ;  /* 0x0000001fff1e723e */ /* 0x000fc400020004ff */
[----:B------:R-:W-:Y:S01]  /*90e20*/  F2FP.F16.E5M2.UNPACK_B R28, R6 ;  /* 0x00000006ff1c723e */ /* 0x000fe200020004ff */
[----:B------:R-:W3:Y:S01]  /*90e30*/  LDL.LU.64 R20, [R1+0xf10] ;  /* 0x000f100001147983 */ /* 0x000ee20000300a00 */
[----:B------:R-:W-:Y:S02]  /*90e40*/  F2FP.F16.E5M2.UNPACK_B R29, R5 ;  /* 0x00000005ff1d723e */ /* 0x000fe400020004ff */
[----:B------:R-:W-:Y:S01]  /*90e50*/  F2FP.F16.E5M2.UNPACK_B R31, R0 ;  /* 0x00000000ff1f723e */ /* 0x000fe200020004ff */
[----:B------:R-:W3:Y:S04]  /*90e60*/  LDL.LU.64 R22, [R1+0xf18] ;  /* 0x000f180001167983 */ /* 0x000ee80000300a00 */
        /* <DEDUP_REMOVED lines=19> */
[----:B------:R-:W3:Y:S01]  /*90fa0*/  LDL.LU.64 R6, [R1+0xe18] ;  /* 0x000e180001067983 */ /* 0x000ee20000300a00 */
[----:B--2---:R-:W-:Y:S03]  /*90fb0*/  HMMA.16816.F32 R36, R28, R36, R32 ;  /* 0x000000241c24723c */ /* 0x004fe60000001820 */
[----:B------:R-:W2:Y:S04]  /*90fc0*/  LDL.LU.64 R34, [R1+0x9118] ;  /* 0x0091180001227983 */ /* 0x000ea80000300a00 */
[----:B------:R-:W2:-:S12]  /*90fd0*/  LDL.LU.64 R32, [R1+0x9110] ;  /* 0x0091100001207983 */ /* 0x000e980000300a00 */
[----:B------:R-:W-:Y:S04]  /*90fe0*/  STL.64 [R1+0x1220], R36 ;  /* 0x0012202401007387 */ /* 0x000fe80000100a00 */
[----:B------:R0:W-:Y:S04]  /*90ff0*/  STL.64 [R1+0x1228], R38 ;  /* 0x0012282601007387 */ /* 0x0001e80000100a00 */
[----:B0-----:R-:W2:Y:S02]  /*91000*/  LDL.LU.64 R38, [R1+0x9108] ;  /* 0x0091080001267983 */ /* 0x001ea40000300a00 */
[----:B--2---:R-:W-:Y:S02]  /*91010*/  HMMA.16816.F32 R36, R28, R38, R32 ;  /* 0x000000261c24723c */ /* 0x004fe40000001820 */
[----:B------:R-:W2:Y:S04]  /*91020*/  LDL.LU.64 R34, [R1+0x9100] ;  /* 0x0091000001227983 */ /* 0x000ea80000300a00 */
[----:B------:R-:W2:-:S13]  /*91030*/  LDL.LU.64 R32, [R1+0x90f8] ;  /* 0x0090f80001207983 */ /* 0x000e9a0000300a00 */
[----:B------:R0:W-:Y:S04]  /*91040*/  STL.64 [R1+0x1210], R36 ;  /* 0x0012102401007387 */ /* 0x0001e80000100a00 */
[----:B------:R2:W-:Y:S04]  /*91050*/  STL.64 [R1+0x1218], R38 ;  /* 0x0012182601007387 */ /* 0x0005e80000100a00 */
[----:B0-----:R-:W2:Y:S02]  /*91060*/  LDL.LU.64 R36, [R1+0x90f0] ;  /* 0x0090f00001247983 */ /* 0x001ea40000300a00 */
[----:B--2---:R-:W-:Y:S02]  /*91070*/  HMMA.16816.F32 R36, R28, R36, R32 ;  /* 0x000000241c24723c */ /* 0x004fe40000001820 */
[----:B------:R-:W2:Y:S04]  /*91080*/  LDL.LU.64 R34, [R1+0x90e8] ;  /* 0x0090e80001227983 */ /* 0x000ea80000300a00 */
[----:B------:R-:W2:-:S13]  /*91090*/  LDL.LU.64 R32, [R1+0x90e0] ;  /* 0x0090e00001207983 */ /* 0x000e9a0000300a00 */
[----:B------:R-:W-:Y:S04]  /*910a0*/  STL.64 [R1+0x1200], R36 ;  /* 0x0012002401007387 */ /* 0x000fe80000100a00 */
[----:B------:R0:W-:Y:S04]  /*910b0*/  STL.64 [R1+0x1208], R38 ;  /* 0x0012082601007387 */ /* 0x0001e80000100a00 */
[----:B0-----:R-:W3:Y:S01]  /*910c0*/  LDL.LU.64 R38, [R1+0x90d8] ;  /* 0x0090d80001267983 */ /* 0x001ee20000300a00 */
[C---:B----4-:R-:W-:Y:S08]  /*910d0*/  HMMA.16816.F32 R56, R28.reuse, R60, R56 ;  /* 0x0000003c1c38723c */ /* 0x050ff00000001838 */
[----:B---3--:R-:W-:Y:S01]  /*910e0*/  HMMA.16816.F32 R36, R28, R38, R20 ;  /* 0x000000261c24723c */ /* 0x008fe20000001814 */
[----:B------:R-:W3:Y:S04]  /*910f0*/  LDL.LU.64 R22, [R1+0x90d0] ;  /* 0x0090d00001167983 */ /* 0x000ee80000300a00 */
[----:B------:R-:W4:-:S14]  /*91100*/  LDL.LU.64 R20, [R1+0x90c8] ;  /* 0x0090c80001147983 */ /* 0x000f1c0000300a00 */
[----:B------:R-:W-:Y:S04]  /*91110*/  STL.64 [R1+0x11f0], R36 ;  /* 0x0011f02401007387 */ /* 0x000fe80000100a00 */
[----:B------:R0:W-:Y:S04]  /*91120*/  STL.64 [R1+0x11f8], R38 ;  /* 0x0011f82601007387 */ /* 0x0001e80000100a00 */
[----:B0-----:R-:W2:Y:S04]  /*91130*/  LDL.LU.64 R38, [R1+0x90c0] ;  /* 0x0090c00001267983 */ /* 0x001ea80000300a00 */
[----:B------:R-:W2:Y:S04]  /*91140*/  LDL.LU.64 R36, [R1+0x90b8] ;  /* 0x0090b80001247983 */ /* 0x000ea80000300a00 */
[----:B------:R-:W-:Y:S04]  /*91150*/  STL.64 [R1+0x11e0], R56 ;  /* 0x0011e03801007387 */ /* 0x000fe80000100a00 */
[----:B------:R0:W-:Y:S04]  /*91160*/  STL.64 [R1+0x11e8], R58 ;  /* 0x0011e83a01007387 */ /* 0x0001e80000100a00 */
[----:B0-----:R-:W2:Y:S04]  /*91170*/  LDL.LU.64 R58, [R1+0x90b0] ;  /* 0x0090b000013a7983 */ /* 0x001ea80000300a00 */
[----:B------:R-:W3:Y:S01]  /*91180*/  LDL.LU.64 R56, [R1+0x90a8] ;  /* 0x0090a80001387983 */ /* 0x000ee20000300a00 */
[C---:B--2---:R-:W-:Y:S08]  /*91190*/  HMMA.16816.F32 R40, R28.reuse, R58, R40 ;  /* 0x0000003a1c28723c */ /* 0x044ff00000001828 */
[C---:B---3--:R-:W-:Y:S11]  /*911a0*/  HMMA.16816.F32 R56, R28.reuse, R56, R52 ;  /* 0x000000381c38723c */ /* 0x048ff60000001834 */
[----:B------:R-:W-:Y:S04]  /*911b0*/  STL.64 [R1+0x11d0], R40 ;  /* 0x0011d02801007387 */ /* 0x000fe80000100a00 */
[----:B------:R0:W-:Y:S04]  /*911c0*/  STL.64 [R1+0x11d8], R42 ;  /* 0x0011d82a01007387 */ /* 0x0001e80000100a00 */
[----:B0-----:R-:W2:Y:S04]  /*911d0*/  LDL.LU.64 R42, [R1+0x90a0] ;  /* 0x0090a000012a7983 */ /* 0x001ea80000300a00 */
[----:B------:R-:W3:Y:S04]  /*911e0*/  LDL.LU.64 R40, [R1+0x9098] ;  /* 0x0090980001287983 */ /* 0x000ee80000300a00 */
[----:B------:R-:W2:Y:S04]  /*911f0*/  LDL.LU.64 R54, [R1+0x9090] ;  /* 0x0090900001367983 */ /* 0x000ea80000300a00 */
[----:B------:R-:W3:Y:S04]  /*91200*/  LDL.LU.64 R52, [R1+0x9088] ;  /* 0x0090880001347983 */ /* 0x000ee80000300a00 */
[----:B------:R0:W-:Y:S04]  /*91210*/  STL.64 [R1+0x11c0], R56 ;  /* 0x0011c03801007387 */ /* 0x0001e80000100a00 */
[----:B------:R1:W-:Y:S04]  /*91220*/  STL.64 [R1+0x11c8], R58 ;  /* 0x0011c83a01007387 */ /* 0x0003e80000100a00 */
[----:B0-----:R-:W4:Y:S04]  /*91230*/  LDL.LU.64 R56, [R1+0xe70] ;  /* 0x000e700001387983 */ /* 0x001f280000300a00 */
[----:B-1----:R-:W4:Y:S01]  /*91240*/  LDL.LU.64 R58, [R1+0xe78] ;  /* 0x000e7800013a7983 */ /* 0x002f220000300a00 */
[C---:B--2---:R-:W-:Y:S08]  /*91250*/  HMMA.16816.F32 R44, R28.reuse, R54, R44 ;  /* 0x000000361c2c723c */ /* 0x044ff0000000182c */
[C---:B---3--:R-:W-:Y:S11]  /*91260*/  HMMA.16816.F32 R52, R28.reuse, R52, R48 ;  /* 0x000000341c34723c */ /* 0x048ff60000001830 */
[----:B------:R-:W-:Y:S04]  /*91270*/  STL.64 [R1+0x11b0], R44 ;  /* 0x0011b02c01007387 */ /* 0x000fe80000100a00 */
[----:B------:R0:W-:Y:S04]  /*91280*/  STL.64 [R1+0x11b8], R46 ;  /* 0x0011b82e01007387 */ /* 0x0001e80000100a00 */
[----:B0-----:R-:W2:Y:S04]  /*91290*/  LDL.LU.64 R46, [R1+0x9080] ;  /* 0x00908000012e7983 */ /* 0x001ea80000300a00 */
[----:B------:R-:W3:Y:S04]  /*912a0*/  LDL.LU.64 R44, [R1+0x9078] ;  /* 0x00907800012c7983 */ /* 0x000ee80000300a00 */
[----:B------:R-:W4:Y:S04]  /*912b0*/  LDL.LU.64 R50, [R1+0x9070] ;  /* 0x0090700001327983 */ /* 0x000f280000300a00 */
[----:B------:R-:W3:Y:S04]  /*912c0*/  LDL.LU.64 R48, [R1+0x9068] ;  /* 0x0090680001307983 */ /* 0x000ee80000300a00 */
[----:B------:R-:W-:Y:S04]  /*912d0*/  STL.64 [R1+0x11a0], R52 ;  /* 0x0011a03401007387 */ /* 0x000fe80000100a00 */
[----:B------:R4:W-:Y:S01]  /*912e0*/  STL.64 [R1+0x11a8], R54 ;  /* 0x0011a83601007387 */ /* 0x0009e20000100a00 */
[C---:B------:R-:W-:Y:S08]  /*912f0*/  HMMA.16816.F32 R8, R28.reuse, R42, R8 ;  /* 0x0000002a1c08723c */ /* 0x040ff00000001808 */
[C---:B------:R-:W-:Y:S08]  /*91300*/  HMMA.16816.F32 R4, R28.reuse, R40, R4 ;  /* 0x000000281c04723c */ /* 0x040ff00000001804 */
[C---:B--2---:R-:W-:Y:S08]  /*91310*/  HMMA.16816.F32 R16, R28.reuse, R46, R16 ;  /* 0x0000002e1c10723c */ /* 0x044ff00000001810 */
[C---:B----4-:R-:W-:Y:S08]  /*91320*/  HMMA.16816.F32 R52, R28.reuse, R50, R56 ;  /* 0x000000321c34723c */ /* 0x050ff00000001838 */
[C---:B---3--:R-:W-:Y:S08]  /*91330*/  HMMA.16816.F32 R24, R28.reuse, R48, R24 ;  /* 0x000000301c18723c */ /* 0x048ff00000001818 */
[C---:B------:R-:W-:Y:S03]  /*91340*/  HMMA.16816.F32 R12, R28.reuse, R44, R12 ;  /* 0x0000002c1c0c723c */ /* 0x040fe6000000180c */
[----:B------:R-:W-:Y:S04]  /*91350*/  STL.64 [R1+0x1190], R52 ;  /* 0x0011903401007387 */ /* 0x000fe80000100a00 */
[----:B------:R-:W-:Y:S04]  /*91360*/  STL.64 [R1+0x1198], R54 ;  /* 0x0011983601007387 */ /* 0x000fe80000100a00 */
[----:B------:R0:W-:Y:S04]  /*91370*/  STL.64 [R1+0x1180], R24 ;  /* 0x0011801801007387 */ /* 0x0001e80000100a00 */
[----:B------:R1:W-:Y:S04]  /*91380*/  STL.64 [R1+0x1188], R26 ;  /* 0x0011881a01007387 */ /* 0x0003e80000100a00 */
[----:B------:R2:W-:Y:S04]  /*91390*/  STL.64 [R1+0x1170], R16 ;  /* 0x0011701001007387 */ /* 0x0005e80000100a00 */
[----:B------:R3:W-:Y:S04]  /*913a0*/  STL.64 [R1+0x1178], R18 ;  /* 0x0011781201007387 */ /* 0x0007e80000100a00 */
[----:B------:R4:W-:Y:S04]  /*913b0*/  STL.64 [R1+0x1160], R12 ;  /* 0x0011600c01007387 */ /* 0x0009e80000100a00 */
[----:B------:R1:W-:Y:S04]  /*913c0*/  STL.64 [R1+0x1168], R14 ;  /* 0x0011680e01007387 */ /* 0x0003e80000100a00 */
[----:B0-----:R-:W4:Y:S04]  /*913d0*/  LDL.LU.64 R24, [R1+0xe00] ;  /* 0x000e000001187983 */ /* 0x001f280000300a00 */
[----:B------:R-:W-:Y:S04]  /*913e0*/  STL.64 [R1+0x1150], R8 ;  /* 0x0011500801007387 */ /* 0x000fe80000100a00 */
[----:B------:R-:W-:Y:S04]  /*913f0*/  STL.64 [R1+0x1158], R10 ;  /* 0x0011580a01007387 */ /* 0x000fe80000100a00 */
[----:B-1----:R-:W4:Y:S04]  /*91400*/  LDL.LU.64 R26, [R1+0xe08] ;  /* 0x000e0800011a7983 */ /* 0x002f280000300a00 */
[----:B------:R0:W-:Y:S04]  /*91410*/  STL.64 [R1+0x1140], R4 ;  /* 0x0011400401007387 */ /* 0x0001e80000100a00 */
[----:B------:R1:W-:Y:S04]  /*91420*/  STL.64 [R1+0x1148], R6 ;  /* 0x0011480601007387 */ /* 0x0003e80000100a00 */
[----:B--2---:R-:W2:Y:S04]  /*91430*/  LDL.LU.64 R16, [R1+0xde0] ;  /* 0x000de00001107983 */ /* 0x004ea80000300a00 */
[----:B---3--:R-:W2:Y:S04]  /*91440*/  LDL.LU.64 R18, [R1+0xde8] ;  /* 0x000de80001127983 */ /* 0x008ea80000300a00 */
[----:B----4-:R-:W3:Y:S04]  /*91450*/  LDL.LU.64 R12, [R1+0xdd0] ;  /* 0x000dd000010c7983 */ /* 0x010ee80000300a00 */
[----:B------:R-:W3:Y:S04]  /*91460*/  LDL.LU.64 R14, [R1+0xdd8] ;  /* 0x000dd800010e7983 */ /* 0x000ee80000300a00 */
        /* <DEDUP_REMOVED lines=13> */
[----:B------:R-:W4:Y:S01]  /*91540*/  LDL.LU.64 R46, [R1+0xd38] ;  /* 0x000d3800012e7983 */ /* 0x000f220000300a00 */
[C---:B------:R-:W-:Y:S08]  /*91550*/  HMMA.16816.F32 R24, R28.reuse, R38, R24 ;  /* 0x000000261c18723c */ /* 0x040ff00000001818 */
[C---:B--2---:R-:W-:Y:S08]  /*91560*/  HMMA.16816.F32 R36, R28.reuse, R36, R16 ;  /* 0x000000241c24723c */ /* 0x044ff00000001810 */
[C---:B---3--:R-:W-:Y:S03]  /*91570*/  HMMA.16816.F32 R12, R28.reuse, R34, R12 ;  /* 0x000000221c0c723c */ /* 0x048fe6000000180c */
[----:B------:R0:W-:Y:S05]  /*91580*/  STL.64 [R1+0x1130], R24 ;  /* 0x0011301801007387 */ /* 0x0001ea0000100a00 */
[C---:B----4-:R-:W-:Y:S01]  /*91590*/  HMMA.16816.F32 R4, R28.reuse, R2, R4 ;  /* 0x000000021c04723c */ /* 0x050fe20000001804 */
[----:B------:R1:W-:Y:S04]  /*915a0*/  STL.64 [R1+0x1138], R26 ;  /* 0x0011381a01007387 */ /* 0x0003e80000100a00 */
[----:B0-----:R-:W2:Y:S04]  /*915b0*/  LDL.LU.64 R24, [R1+0xd20] ;  /* 0x000d200001187983 */ /* 0x001ea80000300a00 */
[----:B-1----:R-:W2:Y:S04]  /*915c0*/  LDL.LU.64 R26, [R1+0xd28] ;  /* 0x000d2800011a7983 */ /* 0x002ea80000300a00 */
[----:B------:R-:W2:Y:S04]  /*915d0*/  LDL.LU.64 R18, [R1+0x9060] ;  /* 0x0090600001127983 */ /* 0x000ea80000300a00 */
[----:B------:R-:W3:Y:S04]  /*915e0*/  LDL.LU.64 R16, [R1+0x9058] ;  /* 0x0090580001107983 */ /* 0x000ee80000300a00 */
[----:B------:R0:W-:Y:S04]  /*915f0*/  STL.64 [R1+0x1120], R36 ;  /* 0x0011202401007387 */ /* 0x0001e80000100a00 */
        /* <DEDUP_REMOVED lines=9> */
[----:B0-----:R-:W4:Y:S04]  /*91690*/  LDL.LU.64 R6, [R1+0x9040] ;  /* 0x0090400001067983 */ /* 0x001f280000300a00 */
[----:B------:R-:W2:Y:S02]  /*916a0*/  LDL.LU.64 R4, [R1+0x9038] ;  /* 0x0090380001047983 */ /* 0x000ea40000300a00 */
[----:B--2---:R-:W-:-:S15]  /*916b0*/  HMMA.16816.F32 R8, R28, R4, R8 ;  /* 0x000000041c08723c */ /* 0x004fde0000001808 */
[----:B------:R-:W-:-:S04]  /*916c0*/  NOP ;  /* 0x0000000000007918 */ /* 0x000fc80000000000 */
[----:B------:R-:W-:Y:S04]  /*916d0*/  STL.64 [R1+0x10f0], R8 ;  /* 0x0010f00801007387 */ /* 0x000fe80000100a00 */
[----:B------:R0:W-:Y:S04]  /*916e0*/  STL.64 [R1+0x10f8], R10 ;  /* 0x0010f80a01007387 */ /* 0x0001e80000100a00 */
[----:B0-----:R-:W2:Y:S04]  /*916f0*/  LDL.LU.64 R10, [R1+0x9030] ;  /* 0x00903000010a7983 */ /* 0x001ea80000300a00 */
[----:B------:R-:W2:Y:S01]  /*91700*/  LDL.LU.64 R8, [R1+0x9028] ;  /* 0x0090280001087983 */ /* 0x000ea20000300a00 */
[C---:B----4-:R-:W-:Y:S08]  /*91710*/  HMMA.16816.F32 R4, R28.reuse, R6, R36 ;  /* 0x000000061c04723c */ /* 0x050ff00000001824 */
[C---:B--2---:R-:W-:Y:S08]  /*91720*/  HMMA.16816.F32 R36, R28.reuse, R8, R40 ;  /* 0x000000081c24723c */ /* 0x044ff00000001828 */
[C---:B------:R-:W-:Y:S11]  /*91730*/  HMMA.16816.F32 R8, R28.reuse, R10, R56 ;  /* 0x0000000a1c08723c */ /* 0x040ff60000001838 */
[----:B------:R-:W-:Y:S04]  /*91740*/  STL.64 [R1+0x10d0], R36 ;  /* 0x0010d02401007387 */ /* 0x000fe80000100a00 */
[----:B------:R-:W-:Y:S04]  /*91750*/  STL.64 [R1+0x10e0], R4 ;  /* 0x0010e00401007387 */ /* 0x000fe80000100a00 */
[----:B------:R0:W-:Y:S02]  /*91760*/  STL.64 [R1+0x10e8], R6 ;  /* 0x0010e80601007387 */ /* 0x0001e40000100a00 */
[----:B0-----:R-:W-:Y:S01]  /*91770*/  HMMA.16816.F32 R4, R28, R12, R52 ;  /* 0x0000000c1c04723c */ /* 0x001fe20000001834 */
[----:B------:R-:W-:Y:S01]  /*91780*/  IMAD.MOV.U32 R0, RZ, RZ, R39 ;  /* 0x000000ffff007224 */ /* 0x000fe200078e0027 */
[----:B------:R-:W-:Y:S04]  /*91790*/  STL [R1+0x10d8], R38 ;  /* 0x0010d82601007387 */ /* 0x000fe80000100800 */
[----:B------:R0:W-:-:S13]  /*917a0*/  STL [R1+0x88b8], R0 ;  /* 0x0088b80001007387 */ /* 0x0001da0000100800 */
[----:B------:R-:W-:Y:S01]  /*917b0*/  STL.64 [R1+0x10b0], R4 ;  /* 0x0010b00401007387 */ /* 0x000fe20000100a00 */
[----:B0-----:R-:W-:-:S03]  /*917c0*/  IMAD.MOV.U32 R0, RZ, RZ, R7 ;  /* 0x000000ffff007224 */ /* 0x001fc600078e0007 */
[----:B------:R-:W-:Y:S04]  /*917d0*/  STL.64 [R1+0x10c0], R8 ;  /* 0x0010c00801007387 */ /* 0x000fe80000100a00 */
[----:B------:R0:W-:Y:S04]  /*917e0*/  STL.64 [R1+0x10c8], R10 ;  /* 0x0010c80a01007387 */ /* 0x0001e80000100a00 */
[----:B------:R3:W-:Y:S01]  /*917f0*/  STL [R1+0x10b8], R6 ;  /* 0x0010b80601007387 */ /* 0x0007e20000100800 */
[C---:B0-----:R-:W-:Y:S08]  /*91800*/  HMMA.16816.F32 R8, R28.reuse, R14, R48 ;  /* 0x0000000e1c08723c */ /* 0x041ff00000001830 */
[----:B---3--:R-:W-:Y:S01]  /*91810*/  HMMA.16816.F32 R4, R28, R16, R44 ;  /* 0x000000101c04723c */ /* 0x008fe2000000182c */
[----:B------:R0:W-:-:S15]  /*91820*/  STL [R1+0x8900], R0 ;  /* 0x0089000001007387 */ /* 0x0001de0000100800 */
[----:B------:R-:W-:-:S03]  /*91830*/  NOP ;  /* 0x0000000000007918 */ /* 0x000fc60000000000 */
[----:B------:R-:W-:Y:S01]  /*91840*/  STL.64 [R1+0x1090], R4 ;  /* 0x0010900401007387 */ /* 0x000fe20000100a00 */
[----:B0-----:R-:W-:-:S03]  /*91850*/  IMAD.MOV.U32 R0, RZ, RZ, R7 ;  /* 0x000000ffff007224 */ /* 0x001fc600078e0007 */
[----:B------:R-:W-:Y:S04]  /*91860*/  STL.64 [R1+0x10a0], R8 ;  /* 0x0010a00801007387 */ /* 0x000fe80000100a00 */
[----:B------:R-:W-:Y:S04]  /*91870*/  STL.64 [R1+0x10a8], R10 ;  /* 0x0010a80a01007387 */ /* 0x000fe80000100a00 */
[----:B------:R0:W-:Y:S02]  /*91880*/  STL [R1+0x1098], R6 ;  /* 0x0010980601007387 */ /* 0x0001e40000100800 */
[----:B0-----:R-:W-:Y:S02]  /*91890*/  HMMA.16816.F32 R4, R28, R18, R24 ;  /* 0x000000121c04723c */ /* 0x001fe40000001818 */
[----:B------:R-:W-:Y:S04]  /*918a0*/  STL [R1+0x8928], R0 ;  /* 0x0089280001007387 */ /* 0x000fe80000100800 */
[----:B------:R-:W2:-:S13]  /*918b0*/  LDL.LU R48, [R1+0x50] ;  /* 0x0000500001307983 */ /* 0x000e9a0000300800 */
[----:B------:R-:W-:Y:S04]  /*918c0*/  STL.64 [R1+0x1080], R4 ;  /* 0x0010800401007387 */ /* 0x000fe80000100a00 */
[----:B------:R0:W-:Y:S04]  /*918d0*/  STL.64 [R1+0x1088], R6 ;  /* 0x0010880601007387 */ /* 0x0001e80000100a00 */
[----:B------:R-:W2:Y:S04]  /*918e0*/  LDL.LU R49, [R1+0x54] ;  /* 0x0000540001317983 */ /* 0x000ea80000300800 */
[----:B------:R-:W2:Y:S04]  /*918f0*/  LDL.LU R50, [R1+0x58] ;  /* 0x0000580001327983 */ /* 0x000ea80000300800 */
[----:B------:R-:W2:Y:S04]  /*91900*/  LDL.LU R51, [R1+0x5c] ;  /* 0x00005c0001337983 */ /* 0x000ea80000300800 */
[----:B------:R-:W3:Y:S04]  /*91910*/  LDL.LU.64 R56, [R1+0xd10] ;  /* 0x000d100001387983 */ /* 0x000ee80000300a00 */
[----:B------:R-:W3:Y:S04]  /*91920*/  LDL.LU.64 R58, [R1+0xd18] ;  /* 0x000d1800013a7983 */ /* 0x000ee80000300a00 */
[----:B0-----:R-:W4:Y:S04]  /*91930*/  LDL.LU R6, [R1+0x2060] ;  /* 0x0020600001067983 */ /* 0x001f280000300800 */
        /* <DEDUP_REMOVED lines=20> */
[----:B------:R-:W2:Y:S04]  /*91a80*/  LDL.LU.64 R24, [R1+0xd00] ;  /* 0x000d000001187983 */ /* 0x000ea80000300a00 */
[----:B------:R-:W2:Y:S04]  /*91a90*/  LDL.LU.64 R26, [R1+0xd08] ;  /* 0x000d0800011a7983 */ /* 0x000ea80000300a00 */
        /* <DEDUP_REMOVED lines=8> */
[----:B------:R-:W4:Y:S01]  /*91b20*/  LDL.LU R61, [R1+0x15d4] ;  /* 0x0015d400013d7983 */ /* 0x000f220000300800 */
[----:B---3--:R-:W-:-:S15]  /*91b30*/  HMMA.16816.F32 R56, R28, R20, R56 ;  /* 0x000000141c38723c */ /* 0x008fde0000001838 */
[----:B------:R-:W-:-:S04]  /*91b40*/  NOP ;  /* 0x0000000000007918 */ /* 0x000fc80000000000 */
[----:B------:R0:W-:Y:S01]  /*91b50*/  STL.64 [R1+0x1070], R56 ;  /* 0x0010703801007387 */ /* 0x0001e20000100a00 */
[----:B------:R-:W-:-:S03]  /*91b60*/  IMAD.MOV.U32 R0, RZ, RZ, R59 ;  /* 0x000000ffff007224 */ /* 0x000fc600078e003b */
[----:B------:R1:W-:Y:S04]  /*91b70*/  STL [R1+0x1078], R58 ;  /* 0x0010783a01007387 */ /* 0x0003e80000100800 */
[----:B------:R-:W3:Y:S04]  /*91b80*/  LDL.LU R55, [R1+0x15c4] ;  /* 0x0015c40001377983 */ /* 0x000ee80000300800 */
[----:B------:R-:W3:Y:S04]  /*91b90*/  LDL.LU R60, [R1+0x15d0] ;  /* 0x0015d000013c7983 */ /* 0x000ee80000300800 */
[----:B0-----:R-:W3:Y:S04]  /*91ba0*/  LDL.LU R56, [R1+0x60] ;  /* 0x0000600001387983 */ /* 0x001ee80000300800 */
[----:B------:R-:W3:Y:S04]  /*91bb0*/  LDL.LU R57, [R1+0x64] ;  /* 0x0000640001397983 */ /* 0x000ee80000300800 */
[----:B-1----:R-:W3:Y:S04]  /*91bc0*/  LDL.LU R58, [R1+0x68] ;  /* 0x00006800013a7983 */ /* 0x002ee80000300800 */
[----:B------:R-:W3:Y:S04]  /*91bd0*/  LDL.LU R59, [R1+0x6c] ;  /* 0x00006c00013b7983 */ /* 0x000ee80000300800 */
[----:B------:R-:W-:Y:S01]  /*91be0*/  STL [R1+0x8960], R0 ;  /* 0x0089600001007387 */ /* 0x000fe20000100800 */
[----:B--2---:R-:W-:Y:S03]  /*91bf0*/  HMMA.16816.F32 R20, R28, R22, R24 ;  /* 0x000000161c14723c */ /* 0x004fe60000001818 */
[----:B------:R-:W2:Y:S04]  /*91c00*/  LDL.LU.64 R26, [R1+0x9020] ;  /* 0x00902000011a7983 */ /* 0x000ea80000300a00 */
[----:B------:R-:W3:Y:S01]  /*91c10*/  LDL.LU.64 R24, [R1+0x9018] ;  /* 0x0090180001187983 */ /* 0x000ee20000300a00 */
[----:B------:R-:W-:-:S02]  /*91c20*/  IMAD R4, R5, 0x100, R4 ;  /* 0x0000010005047824 */ /* 0x000fc400078e0204 */
[----:B----4-:R-:W-:Y:S02]  /*91c30*/  IMAD R2, R2, 0x100, R6 ;  /* 0x0000010002027824 */ /* 0x010fe400078e0206 */
[----:B------:R-:W-:Y:S02]  /*91c40*/  IMAD R3, R3, 0x100, R7 ;  /* 0x0000010003037824 */ /* 0x000fe400078e0207 */
[----:B------:R-:W-:Y:S01]  /*91c50*/  IMAD R5, R35, 0x100, R34 ;  /* 0x0000010023057824 */ /* 0x000fe200078e0222 */
[----:B------:R-:W-:Y:S04]  /*91c60*/  HMMA.16816.F32 R8, R28, R32, R8 ;  /* 0x000000201c08723c */ /* 0x000fe80000001808 */
[----:B------:R-:W-:Y:S01]  /*91c70*/  STL.64 [R1+0x1060], R20 ;  /* 0x0010601401007387 */ /* 0x000fe20000100a00 */
[----:B------:R-:W-:-:S02]  /*91c80*/  F2FP.F16.E5M2.UNPACK_B R6, R40.H1 ;  /* 0x00000028ff06723e */ /* 0x000fc400030004ff */
[----:B------:R-:W-:Y:S01]  /*91c90*/  F2FP.F16.E5M2.UNPACK_B R7, R41.H1 ;  /* 0x00000029ff07723e */ /* 0x000fe200030004ff */
[----:B------:R-:W-:Y:S01]  /*91ca0*/  STL.64 [R1+0x1068], R22 ;  /* 0x0010681601007387 */ /* 0x000fe20000100a00 */
[C---:B--2---:R-:W-:Y:S08]  /*91cb0*/  HMMA.16816.F32 R12, R28.reuse, R26, R12 ;  /* 0x0000001a1c0c723c */ /* 0x044ff0000000180c */
[----:B---3--:R-:W-:Y:S01]  /*91cc0*/  HMMA.16816.F32 R16, R28, R24, R16 ;  /* 0x000000181c10723c */ /* 0x008fe20000001810 */
[----:B------:R-:W-:-:S02]  /*91cd0*/  F2FP.F16.E5M2.UNPACK_B R28, R2 ;  /* 0x00000002ff1c723e */ /* 0x000fc400020004ff */
[----:B------:R-:W-:Y:S02]  /*91ce0*/  F2FP.F16.E5M2.UNPACK_B R29, R3 ;  /* 0x00000003ff1d723e */ /* 0x000fe400020004ff */
[----:B------:R-:W-:Y:S02]  /*91cf0*/  F2FP.F16.E5M2.UNPACK_B R30, R4 ;  /* 0x00000004ff1e723e */ /* 0x000fe400020004ff */
[----:B------:R-:W-:-:S12]  /*91d00*/  F2FP.F16.E5M2.UNPACK_B R31, R5 ;  /* 0x00000005ff1f723e */ /* 0x000fd800020004ff */
[----:B------:R-:W-:Y:S04]  /*91d10*/  STL.64 [R1+0x1050], R16 ;  /* 0x0010501001007387 */ /* 0x000fe80000100a00 */
[----:B------:R-:W-:Y:S04]  /*91d20*/  STL.64 [R1+0x1058], R18 ;  /* 0x0010581201007387 */ /* 0x000fe80000100a00 */
[----:B------:R-:W-:Y:S04]  /*91d30*/  STL.64 [R1+0x1040], R12 ;  /* 0x0010400c01007387 */ /* 0x000fe80000100a00 */
[----:B------:R-:W-:Y:S04]  /*91d40*/  STL.64 [R1+0x1048], R14 ;  /* 0x0010480e01007387 */ /* 0x000fe80000100a00 */
[----:B------:R-:W-:Y:S04]  /*91d50*/  STL.64 [R1+0x1010], R8 ;  /* 0x0010100801007387 */ /* 0x000fe80000100a00 */
[----:B------:R0:W-:Y:S02]  /*91d60*/  STL.64 [R1+0x1018], R10 ;  /* 0x0010180a01007387 */ /* 0x0001e40000100a00 */
[----:B0-----:R-:W-:Y:S01]  /*91d70*/  HMMA.16816.F32 R8, R28, R6, R36 ;  /* 0x000000061c08723c */ /* 0x001fe20000001824 */
[----:B------:R-:W-:-:S02]  /*91d80*/  F2FP.F16.E5M2.UNPACK_B R2, R42.H1 ;  /* 0x0000002aff02723e */ /* 0x000fc400030004ff */
[----:B------:R-:W-:Y:S01]  /*91d90*/  F2FP.F16.E5M2.UNPACK_B R3, R43.H1 ;  /* 0x0000002bff03723e */ /* 0x000fe200030004ff */
[----:B------:R-:W-:-:S15]  /*91da0*/  STL.64 [R1+0x18], R6 ;  /* 0x0000180601007387 */ /* 0x000fde0000100a00 */
[----:B------:R-:W-:Y:S04]  /*91db0*/  STL.64 [R1+0x1230], R8 ;  /* 0x0012300801007387 */ /* 0x000fe80000100a00 */
[----:B------:R0:W-:Y:S02]  /*91dc0*/  STL.64 [R1+0x1238], R10 ;  /* 0x0012380a01007387 */ /* 0x0001e40000100a00 */
[----:B0-----:R-:W-:Y:S01]  /*91dd0*/  HMMA.16816.F32 R8, R28, R2, R44 ;  /* 0x000000021c08723c */ /* 0x001fe2000000182c */
[----:B------:R-:W-:Y:S02]  /*91de0*/  F2FP.F16.E5M2.UNPACK_B R4, R52.H1 ;  /* 0x00000034ff04723e */ /* 0x000fe400030004ff */
[----:B------:R-:W-:Y:S01]  /*91df0*/  F2FP.F16.E5M2.UNPACK_B R5, R53.H1 ;  /* 0x00000035ff05723e */ /* 0x000fe200030004ff */
[----:B------:R0:W-:Y:S02]  /*91e00*/  STL.64 [R1+0x10], R2 ;  /* 0x0000100201007387 */ /* 0x0001e40000100a00 */
[----:B------:R-:W-:-:S02]  /*91e10*/  IMAD.MOV.U32 R25, RZ, RZ, R4 ;  /* 0x000000ffff197224 */ /* 0x000fc400078e0004 */
[----:B------:R-:W-:Y:S01]  /*91e20*/  IMAD.MOV.U32 R0, RZ, RZ, R5 ;  /* 0x000000ffff007224 */ /* 0x000fe200078e0005 */
[----:B0-----:R-:W-:Y:S02]  /*91e30*/  F2FP.F16.E5M2.UNPACK_B R2, R54.H1 ;  /* 0x00000036ff02723e */ /* 0x001fe400030004ff */
[----:B------:R-:W-:-:S08]  /*91e40*/  F2FP.F16.E5M2.UNPACK_B R3, R55.H1 ;  /* 0x00000037ff03723e */ /* 0x000fd000030004ff */
[----:B------:R-:W-:Y:S04]  /*91e50*/  STL.64 [R1+0x1260], R8 ;  /* 0x0012600801007387 */ /* 0x000fe80000100a00 */
[----:B------:R0:W-:Y:S04]  /*91e60*/  STL.64 [R1+0x1268], R10 ;  /* 0x0012680a01007387 */ /* 0x0001e80000100a00 */
[----:B------:R1:W-:Y:S01]  /*91e70*/  STL.64 [R1+0x8], R4 ;  /* 0x0000080401007387 */ /* 0x0003e20000100a00 */
[C---:B0-----:R-:W-:Y:S08]  /*91e80*/  HMMA.16816.F32 R8, R28.reuse, R4, R48 ;  /* 0x000000041c08723c */ /* 0x041ff00000001830 */
[----:B-1----:R-:W-:Y:S11]  /*91e90*/  HMMA.16816.F32 R4, R28, R2, R56 ;  /* 0x000000021c04723c */ /* 0x002ff60000001838 */
[----:B------:R-:W-:Y:S04]  /*91ea0*/  STL.64 [R1+0x1280], R8 ;  /* 0x0012800801007387 */ /* 0x000fe80000100a00 */
[----:B------:R-:W-:Y:S04]  /*91eb0*/  STL.64 [R1+0x1288], R10 ;  /* 0x0012880a01007387 */ /* 0x000fe80000100a00 */
[----:B------:R-:W-:Y:S04]  /*91ec0*/  STL [R1], R2 ;  /* 0x0000000201007387 */ /* 0x000fe80000100800 */
[----:B------:R-:W-:Y:S04]  /*91ed0*/  STL [R1+0x9000], R25 ;  /* 0x0090001901007387 */ /* 0x000fe80000100800 */
[----:B------:R-:W-:Y:S04]  /*91ee0*/  STL [R1+0x4], R3 ;  /* 0x0000040301007387 */ /* 0x000fe80000100800 */
[----:B------:R-:W2:Y:S04]  /*91ef0*/  LDL.LU R36, [R1+0xf0] ;  /* 0x0000f00001247983 */ /* 0x000ea80000300800 */
[----:B------:R0:W-:Y:S04]  /*91f00*/  STL.64 [R1+0x1290], R4 ;  /* 0x0012900401007387 */ /* 0x0001e80000100a00 */
[----:B------:R1:W-:Y:S04]  /*91f10*/  STL.64 [R1+0x1298], R6 ;  /* 0x0012980601007387 */ /* 0x0003e80000100a00 */
[----:B------:R-:W2:Y:S04]  /*91f20*/  LDL.LU R37, [R1+0xf4] ;  /* 0x0000f40001257983 */ /* 0x000ea80000300800 */
[----:B------:R-:W3:Y:S04]  /*91f30*/  LDL.LU R38, [R1+0xf8] ;  /* 0x0000f80001267983 */ /* 0x000ee80000300800 */
[----:B------:R-:W3:Y:S04]  /*91f40*/  LDL.LU R39, [R1+0xfc] ;  /* 0x0000fc0001277983 */ /* 0x000ee80000300800 */
[----:B---3--:R-:W-:Y:S04]  /*91f50*/  STL.64 [R1+0x9010], R38 ;  /* 0x0090102601007387 */ /* 0x008fe80000100a00 */
[----:B--2---:R2:W-:Y:S04]  /*91f60*/  STL.64 [R1+0x9008], R36 ;  /* 0x0090082401007387 */ /* 0x0045e80000100a00 */
[----:B------:R-:W3:Y:S04]  /*91f70*/  LDL.LU R12, [R1+0xd0] ;  /* 0x0000d000010c7983 */ /* 0x000ee80000300800 */
[----:B------:R-:W3:Y:S04]  /*91f80*/  LDL.LU R13, [R1+0xd4] ;  /* 0x0000d400010d7983 */ /* 0x000ee80000300800 */
[----:B------:R-:W3:Y:S04]  /*91f90*/  LDL.LU R14, [R1+0xd8] ;  /* 0x0000d800010e7983 */ /* 0x000ee80000300800 */
[----:B------:R-:W3:Y:S04]  /*91fa0*/  LDL.LU R15, [R1+0xdc] ;  /* 0x0000dc00010f7983 */ /* 0x000ee80000300800 */
[----:B------:R-:W4:Y:S04]  /*91fb0*/  LDL.LU R20, [R1+0xb0] ;  /* 0x0000b00001147983 */ /* 0x000f280000300800 */
[----:B------:R-:W4:Y:S04]  /*91fc0*/  LDL.LU R21, [R1+0xb4] ;  /* 0x0000b40001157983 */ /* 0x000f280000300800 */
[----:B------:R-:W4:Y:S04]  /*91fd0*/  LDL.LU R22, [R1+0xb8] ;  /* 0x0000b80001167983 */ /* 0x000f280000300800 */
[----:B------:R-:W4:Y:S04]  /*91fe0*/  LDL.LU R23, [R1+0xbc] ;  /* 0x0000bc0001177983 */ /* 0x000f280000300800 */
[----:B0-----:R-:W3:Y:S04]  /*91ff0*/  LDL.LU R4, [R1+0x90] ;  /* 0x0000900001047983 */ /* 0x001ee80000300800 */
[----:B------:R-:W3:Y:S04]  /*92000*/  LDL.LU R5, [R1+0x94] ;  /* 0x0000940001057983 */ /* 0x000ee80000300800 */
[----:B-1----:R-:W3:Y:S04]  /*92010*/  LDL.LU R6, [R1+0x98] ;  /* 0x0000980001067983 */ /* 0x002ee80000300800 */
[----:B------:R-:W3:Y:S04]  /*92020*/  LDL.LU R7, [R1+0x9c] ;  /* 0x00009c0001077983 */ /* 0x000ee80000300800 */
[----:B--2---:R-:W2:Y:S04]  /*92030*/  LDL.LU R36, [R1+0x70] ;  /* 0x0000700001247983 */ /* 0x004ea80000300800 */
[----:B------:R-:W2:Y:S04]  /*92040*/  LDL.LU R37, [R1+0x74] ;  /* 0x0000740001257983 */ /* 0x000ea80000300800 */
[----:B------:R-:W2:Y:S04]  /*92050*/  LDL.LU R38, [R1+0x78] ;  /* 0x0000780001267983 */ /* 0x000ea80000300800 */
[----:B------:R-:W2:Y:S04]  /*92060*/  LDL.LU R39, [R1+0x7c] ;  /* 0x00007c0001277983 */ /* 0x000ea80000300800 */
        /* <DEDUP_REMOVED lines=24> */
[----:B------:R-:W-:-:S02]  /*921f0*/  F2FP.F16.E5M2.UNPACK_B R60, R60.H1 ;  /* 0x0000003cff3c723e */ /* 0x000fc400030004ff */
[----:B------:R-:W-:Y:S01]  /*92200*/  F2FP.F16.E5M2.UNPACK_B R61, R61.H1 ;  /* 0x0000003dff3d723e */ /* 0x000fe200030004ff */
        /* <DEDUP_REMOVED lines=9> */
[----:B--2---:R-:W-:-:S15]  /*922a0*/  HMMA.16816.F32 R36, R28, R60, R36 ;  /* 0x0000003c1c24723c */ /* 0x004fde0000001824 */
[----:B------:R-:W-:-:S04]  /*922b0*/  NOP ;  /* 0x0000000000007918 */ /* 0x000fc80000000000 */
[----:B------:R-:W-:Y:S04]  /*922c0*/  STL.64 [R1+0x12b0], R36 ;  /* 0x0012b02401007387 */ /* 0x000fe80000100a00 */
[----:B------:R0:W-:Y:S04]  /*922d0*/  STL.64 [R1+0x12b8], R38 ;  /* 0x0012b82601007387 */ /* 0x0001e80000100a00 */
[----:B0-----:R-:W2:Y:S04]  /*922e0*/  LDL.LU.64 R38, [R1+0x9010] ;  /* 0x0090100001267983 */ /* 0x001ea80000300a00 */
[----:B------:R-:W2:Y:S01]  /*922f0*/  LDL.LU.64 R36, [R1+0x9008] ;  /* 0x0090080001247983 */ /* 0x000ea20000300a00 */
[----:B---3--:R-:W-:-:S02]  /*92300*/  F2FP.F16.E5M2.UNPACK_B R58, R58.H1 ;  /* 0x0000003aff3a723e */ /* 0x008fc400030004ff */
[----:B------:R-:W-:Y:S02]  /*92310*/  F2FP.F16.E5M2.UNPACK_B R59, R59.H1 ;  /* 0x0000003bff3b723e */ /* 0x000fe400030004ff */
[----:B------:R-:W-:Y:S02]  /*92320*/  F2FP.F16.E5M2.UNPACK_B R56, R56.H1 ;  /* 0x00000038ff38723e */ /* 0x000fe400030004ff */
[----:B------:R-:W-:-:S03]  /*92330*/  F2FP.F16.E5M2.UNPACK_B R57, R57.H1 ;  /* 0x00000039ff39723e */ /* 0x000fc600030004ff */
[C---:B------:R-:W-:Y:S08]  /*92340*/  HMMA.16816.F32 R24, R28.reuse, R58, R24 ;  /* 0x0000003a1c18723c */ /* 0x040ff00000001818 */
[----:B------:R-:W-:Y:S01]  /*92350*/  HMMA.16816.F32 R4, R28, R56, R4 ;  /* 0x000000381c04723c */ /* 0x000fe20000001804 */
[----:B------:R-:W-:Y:S02]  /*92360*/  F2FP.F16.E5M2.UNPACK_B R54, R54.H1 ;  /* 0x00000036ff36723e */ /* 0x000fe400030004ff */
[----:B------:R-:W-:-:S08]  /*92370*/  F2FP.F16.E5M2.UNPACK_B R55, R55.H1 ;  /* 0x00000037ff37723e */ /* 0x000fd000030004ff */
[----:B------:R0:W-:Y:S04]  /*92380*/  STL.64 [R1+0x12d0], R24 ;  /* 0x0012d01801007387 */ /* 0x0001e80000100a00 */
[----:B------:R-:W-:Y:S04]  /*92390*/  STL.64 [R1+0x12d8], R26 ;  /* 0x0012d81a01007387 */ /* 0x000fe80000100a00 */
[----:B0-----:R-:W3:Y:S04]  /*923a0*/  LDL.LU R25, [R1+0x9000] ;  /* 0x0090000001197983 */ /* 0x001ee80000300800 */
[----:B------:R-:W-:Y:S04]  /*923b0*/  STL.64 [R1+0x8fd0], R58 ;  /* 0x008fd03a01007387 */ /* 0x000fe80000100a00 */
[----:B------:R-:W-:Y:S04]  /*923c0*/  STL.64 [R1+0x8fc8], R56 ;  /* 0x008fc83801007387 */ /* 0x000fe80000100a00 */
[----:B------:R-:W-:Y:S04]  /*923d0*/  STL.64 [R1+0x12f0], R4 ;  /* 0x0012f00401007387 */ /* 0x000fe80000100a00 */
[----:B------:R4:W-:Y:S02]  /*923e0*/  STL.64 [R1+0x12f8], R6 ;  /* 0x0012f80601007387 */ /* 0x0009e40000100a00 */
[----:B----4-:R-:W-:Y:S01]  /*923f0*/  HMMA.16816.F32 R4, R28, R54, R32 ;  /* 0x000000361c04723c */ /* 0x010fe20000001820 */
[----:B------:R-:W-:-:S02]  /*92400*/  F2FP.F16.E5M2.UNPACK_B R52, R52.H1 ;  /* 0x00000034ff34723e */ /* 0x000fc400030004ff */
[----:B------:R-:W-:-:S15]  /*92410*/  F2FP.F16.E5M2.UNPACK_B R53, R53.H1 ;  /* 0x00000035ff35723e */ /* 0x000fde00030004ff */
[----:B------:R-:W-:Y:S01]  /*92420*/  NOP ;  /* 0x0000000000007918 */ /* 0x000fe20000000000 */
[----:B------:R-:W-:Y:S04]  /*92430*/  STL.64 [R1+0x1300], R4 ;  /* 0x0013000401007387 */ /* 0x000fe80000100a00 */
[----:B------:R0:W-:Y:S02]  /*92440*/  STL.64 [R1+0x1308], R6 ;  /* 0x0013080601007387 */ /* 0x0001e40000100a00 */
[C---:B0-----:R-:W-:Y:S01]  /*92450*/  HMMA.16816.F32 R4, R28.reuse, R52, R20 ;  /* 0x000000341c04723c */ /* 0x041fe20000001814 */
[----:B------:R-:W-:Y:S02]  /*92460*/  F2FP.F16.E5M2.UNPACK_B R50, R50.H1 ;  /* 0x00000032ff32723e */ /* 0x000fe400030004ff */
[----:B------:R-:W-:Y:S01]  /*92470*/  F2FP.F16.E5M2.UNPACK_B R51, R51.H1 ;  /* 0x00000033ff33723e */ /* 0x000fe200030004ff */
[----:B------:R-:W-:Y:S04]  /*92480*/  STL.64 [R1+0x8fb0], R54 ;  /* 0x008fb03601007387 */ /* 0x000fe80000100a00 */
[----:B------:R-:W-:Y:S11]  /*92490*/  STL.64 [R1+0x8fa8], R52 ;  /* 0x008fa83401007387 */ /* 0x000ff60000100a00 */
[----:B------:R-:W-:Y:S04]  /*924a0*/  STL.64 [R1+0x1320], R4 ;  /* 0x0013200401007387 */ /* 0x000fe80000100a00 */
[----:B------:R0:W-:Y:S02]  /*924b0*/  STL.64 [R1+0x1328], R6 ;  /* 0x0013280601007387 */ /* 0x0001e40000100a00 */
[----:B0-----:R-:W-:Y:S01]  /*924c0*/  HMMA.16816.F32 R4, R28, R50, R16 ;  /* 0x000000321c04723c */ /* 0x001fe20000001810 */
        /* <DEDUP_REMOVED lines=17> */
[----:B------:R2:W-:Y:S04]  /*925e0*/  STL.64 [R1+0x1388], R6 ;  /* 0x0013880601007387 */ /* 0x0005e80000100a00 */
[----:B------:R-:W4:Y:S01]  /*925f0*/  LDL.LU R16, [R1+0x160] ;  /* 0x0001600001107983 */ /* 0x000f220000300800 */
[----:B--2---:R-:W-:-:S15]  /*92600*/  HMMA.16816.F32 R4, R28, R44, R36 ;  /* 0x0000002c1c04723c */ /* 0x004fde0000001824 */
[----:B------:R-:W-:-:S04]  /*92610*/  NOP ;  /* 0x0000000000007918 */ /* 0x000fc80000000000 */
[----:B------:R-:W-:Y:S04]  /*92620*/  STL.64 [R1+0x1390], R4 ;  /* 0x0013900401007387 */ /* 0x000fe80000100a00 */
[----:B------:R-:W-:Y:S04]  /*92630*/  STL.64 [R1+0x1398], R6 ;  /* 0x0013980601007387 */ /* 0x000fe80000100a00 */
[----:B------:R-:W4:Y:S04]  /*92640*/  LDL.LU R17, [R1+0x164] ;  /* 0x0001640001117983 */ /* 0x000f280000300800 */
[----:B------:R-:W2:Y:S04]  /*92650*/  LDL.LU R18, [R1+0x168] ;  /* 0x0001680001127983 */ /* 0x000ea80000300800 */
[----:B------:R-:W2:Y:S01]  /*92660*/  LDL.LU R19, [R1+0x16c] ;  /* 0x00016c0001137983 */ /* 0x000ea20000300800 */
[----:B------:R-:W-:-:S03]  /*92670*/  F2FP.F16.E5M2.UNPACK_B R42, R43.H1 ;  /* 0x0000002bff2a723e */ /* 0x000fc600030004ff */
[----:B--2---:R-:W-:Y:S04]  /*92680*/  STL.64 [R1+0x8ff8], R18 ;  /* 0x008ff81201007387 */ /* 0x004fe80000100a00 */
[----:B----4-:R0:W-:Y:S04]  /*92690*/  STL.64 [R1+0x8ff0], R16 ;  /* 0x008ff01001007387 */ /* 0x0101e80000100a00 */
[----:B------:R-:W2:Y:S04]  /*926a0*/  LDL.LU R20, [R1+0x150] ;  /* 0x0001500001147983 */ /* 0x000ea80000300800 */
[----:B------:R-:W2:Y:S04]  /*926b0*/  LDL.LU R21, [R1+0x154] ;  /* 0x0001540001157983 */ /* 0x000ea80000300800 */
[----:B------:R-:W2:Y:S04]  /*926c0*/  LDL.LU R22, [R1+0x158] ;  /* 0x0001580001167983 */ /* 0x000ea80000300800 */
[----:B------:R-:W2:Y:S04]  /*926d0*/  LDL.LU R23, [R1+0x15c] ;  /* 0x00015c0001177983 */ /* 0x000ea80000300800 */
[----:B------:R-:W4:Y:S04]  /*926e0*/  LDL.LU R52, [R1+0x130] ;  /* 0x0001300001347983 */ /* 0x000f280000300800 */
[----:B------:R-:W4:Y:S04]  /*926f0*/  LDL.LU R53, [R1+0x134] ;  /* 0x0001340001357983 */ /* 0x000f280000300800 */
[----:B------:R-:W4:Y:S04]  /*92700*/  LDL.LU R54, [R1+0x138] ;  /* 0x0001380001367983 */ /* 0x000f280000300800 */
[----:B------:R-:W4:Y:S04]  /*92710*/  LDL.LU R55, [R1+0x13c] ;  /* 0x00013c0001377983 */ /* 0x000f280000300800 */
[----:B0-----:R-:W2:Y:S04]  /*92720*/  LDL.LU R16, [R1+0x100] ;  /* 0x0001000001107983 */ /* 0x001ea80000300800 */
[----:B------:R-:W2:Y:S04]  /*92730*/  LDL.LU R17, [R1+0x104] ;  /* 0x0001040001117983 */ /* 0x000ea80000300800 */
        /* <DEDUP_REMOVED lines=32> */
[----:B0-----:R-:W4:Y:S04]  /*92940*/  LDL.LU R44, [R1+0x110] ;  /* 0x00011000012c7983 */ /* 0x001f280000300800 */
[----:B------:R-:W4:Y:S04]  /*92950*/  LDL.LU R45, [R1+0x114] ;  /* 0x00011400012d7983 */ /* 0x000f280000300800 */
[----:B------:R-:W4:Y:S04]  /*92960*/  LDL.LU R46, [R1+0x118] ;  /* 0x00011800012e7983 */ /* 0x000f280000300800 */
[----:B------:R-:W4:Y:S01]  /*92970*/  LDL.LU R47, [R1+0x11c] ;  /* 0x00011c00012f7983 */ /* 0x000f220000300800 */
[----:B--2---:R-:W-:-:S07]  /*92980*/  F2FP.F16.E5M2.UNPACK_B R43, R43.H1 ;  /* 0x0000002bff2b723e */ /* 0x004fce00030004ff */
[----:B------:R-:W-:-:S15]  /*92990*/  HMMA.16816.F32 R16, R28, R42, R16 ;  /* 0x0000002a1c10723c */ /* 0x000fde0000001810 */
        /* <DEDUP_REMOVED lines=8> */
[----:B------:R-:W-:Y:S01]  /*92a20*/  F2FP.F16.E5M2.UNPACK_B R39, R39.H1 ;  /* 0x00000027ff27723e */ /* 0x000fe200030004ff */
[----:B------:R-:W-:Y:S04]  /*92a30*/  STL.64 [R1+0x8f50], R42 ;  /* 0x008f502a01007387 */ /* 0x000fe80000100a00 */
[----:B------:R0:W-:Y:S01]  /*92a40*/  STL.64 [R1+0x8f48], R40 ;  /* 0x008f482801007387 */ /* 0x0001e20000100a00 */
[----:B------:R-:W-:-:S02]  /*92a50*/  F2FP.F16.E5M2.UNPACK_B R36, R36.H1 ;  /* 0x00000024ff24723e */ /* 0x000fc400030004ff */
[----:B------:R-:W-:Y:S02]  /*92a60*/  F2FP.F16.E5M2.UNPACK_B R37, R37.H1 ;  /* 0x00000025ff25723e */ /* 0x000fe400030004ff */
[----:B------:R-:W-:Y:S02]  /*92a70*/  F2FP.F16.E5M2.UNPACK_B R34, R34.H1 ;  /* 0x00000022ff22723e */ /* 0x000fe400030004ff */
[----:B----4-:R-:W-:Y:S02]  /*92a80*/  F2FP.F16.E5M2.UNPACK_B R35, R35.H1 ;  /* 0x00000023ff23723e */ /* 0x010fe400030004ff */
[----:B------:R-:W-:Y:S02]  /*92a90*/  F2FP.F16.E5M2.UNPACK_B R2, R24.H1 ;  /* 0x00000018ff02723e */ /* 0x000fe400030004ff */
[----:B------:R-:W-:Y:S02]  /*92aa0*/  F2FP.F16.E5M2.UNPACK_B R3, R10.H1 ;  /* 0x0000000aff03723e */ /* 0x000fe400030004ff */
[----:B------:R-:W-:-:S02]  /*92ab0*/  F2FP.F16.E5M2.UNPACK_B R4, R11.H1 ;  /* 0x0000000bff04723e */ /* 0x000fc400030004ff */
[----:B------:R-:W-:-:S03]  /*92ac0*/  F2FP.F16.E5M2.UNPACK_B R5, R8.H1 ;  /* 0x00000008ff05723e */ /* 0x000fc600030004ff */
[----:B------:R-:W-:Y:S01]  /*92ad0*/  HMMA.16816.F32 R20, R28, R2, R20 ;  /* 0x000000021c14723c */ /* 0x000fe20000001814 */
[----:B------:R-:W-:Y:S02]  /*92ae0*/  F2FP.F16.E5M2.UNPACK_B R6, R6.H1 ;  /* 0x00000006ff06723e */ /* 0x000fe400030004ff */
[----:B------:R-:W-:-:S05]  /*92af0*/  F2FP.F16.E5M2.UNPACK_B R7, R7.H1 ;  /* 0x00000007ff07723e */ /* 0x000fca00030004ff */
[C---:B------:R-:W-:Y:S08]  /*92b00*/  HMMA.16816.F32 R44, R28.reuse, R40, R44 ;  /* 0x000000281c2c723c */ /* 0x040ff0000000182c */
[C---:B0-----:R-:W-:Y:S11]  /*92b10*/  HMMA.16816.F32 R40, R28.reuse, R38, R48 ;  /* 0x000000261c28723c */ /* 0x041ff60000001830 */
[----:B------:R-:W-:Y:S04]  /*92b20*/  STL.64 [R1+0x13d0], R44 ;  /* 0x0013d02c01007387 */ /* 0x000fe80000100a00 */
[----:B------:R-:W-:Y:S04]  /*92b30*/  STL.64 [R1+0x13d8], R46 ;  /* 0x0013d82e01007387 */ /* 0x000fe80000100a00 */
[----:B------:R-:W-:Y:S04]  /*92b40*/  STL.64 [R1+0x13e0], R40 ;  /* 0x0013e02801007387 */ /* 0x000fe80000100a00 */
[----:B------:R0:W-:Y:S04]  /*92b50*/  STL.64 [R1+0x13e8], R42 ;  /* 0x0013e82a01007387 */ /* 0x0001e80000100a00 */
[----:B------:R-:W-:Y:S04]  /*92b60*/  STL.64 [R1+0x8f60], R38 ;  /* 0x008f602601007387 */ /* 0x000fe80000100a00 */
[----:B------:R1:W-:Y:S01]  /*92b70*/  STL.64 [R1+0x8f58], R36 ;  /* 0x008f582401007387 */ /* 0x0003e20000100a00 */
[C---:B0-----:R-:W-:Y:S08]  /*92b80*/  HMMA.16816.F32 R40, R28.reuse, R36, R52 ;  /* 0x000000241c28723c */ /* 0x041ff00000001834 */
[C---:B-1----:R-:W-:Y:S08]  /*92b90*/  HMMA.16816.F32 R36, R28.reuse, R34, R56 ;  /* 0x000000221c24723c */ /* 0x042ff00000001838 */
[C---:B------:R-:W-:Y:S03]  /*92ba0*/  HMMA.16816.F32 R12, R28.reuse, R6, R12 ;  /* 0x000000061c0c723c */ /* 0x040fe6000000180c */
[----:B------:R-:W-:Y:S04]  /*92bb0*/  STL.64 [R1+0x1400], R40 ;  /* 0x0014002801007387 */ /* 0x000fe80000100a00 */
[----:B------:R-:W-:Y:S04]  /*92bc0*/  STL.64 [R1+0x1408], R42 ;  /* 0x0014082a01007387 */ /* 0x000fe80000100a00 */
[----:B------:R-:W-:Y:S04]  /*92bd0*/  STL.64 [R1+0x8fe8], R34 ;  /* 0x008fe82201007387 */ /* 0x000fe80000100a00 */
[----:B------:R0:W-:Y:S04]  /*92be0*/  STL.64 [R1+0x1420], R36 ;  /* 0x0014202401007387 */ /* 0x0001e80000100a00 */
[----:B------:R1:W-:Y:S04]  /*92bf0*/  STL.64 [R1+0x1428], R38 ;  /* 0x0014282601007387 */ /* 0x0003e80000100a00 */
[----:B------:R-:W-:Y:S04]  /*92c00*/  STL.64 [R1+0x1440], R20 ;  /* 0x0014401401007387 */ /* 0x000fe80000100a00 */
[----:B------:R-:W-:Y:S01]  /*92c10*/  STL.64 [R1+0x1448], R22 ;  /* 0x0014481601007387 */ /* 0x000fe20000100a00 */
[----:B------:R-:W-:Y:S01]  /*92c20*/  F2FP.F16.E5M2.UNPACK_B R8, R9.H1 ;  /* 0x00000009ff08723e */ /* 0x000fe200030004ff */
[----:B--2---:R-:W-:-:S15]  /*92c30*/  HMMA.16816.F32 R16, R28, R4, R16 ;  /* 0x000000041c10723c */ /* 0x004fde0000001810 */
[----:B------:R-:W-:-:S04]  /*92c40*/  NOP ;  /* 0x0000000000007918 */ /* 0x000fc80000000000 */
[----:B------:R-:W-:Y:S04]  /*92c50*/  STL.64 [R1+0x1450], R16 ;  /* 0x0014501001007387 */ /* 0x000fe80000100a00 */
[----:B------:R-:W-:Y:S04]  /*92c60*/  STL.64 [R1+0x1458], R18 ;  /* 0x0014581201007387 */ /* 0x000fe80000100a00 */
[----:B------:R-:W2:Y:S04]  /*92c70*/  LDL.LU R52, [R1+0x1e0] ;  /* 0x0001e00001347983 */ /* 0x000ea80000300800 */
[----:B------:R3:W-:Y:S04]  /*92c80*/  STL.64 [R1+0x1470], R12 ;  /* 0x0014700c01007387 */ /* 0x0007e80000100a00 */
[----:B------:R4:W-:Y:S04]  /*92c90*/  STL.64 [R1+0x1478], R14 ;  /* 0x0014780e01007387 */ /* 0x0009e80000100a00 */
[----:B------:R-:W2:Y:S04]  /*92ca0*/  LDL.LU R53, [R1+0x1e4] ;  /* 0x0001e40001357983 */ /* 0x000ea80000300800 */
[----:B------:R-:W2:Y:S04]  /*92cb0*/  LDL.LU R54, [R1+0x1e8] ;  /* 0x0001e80001367983 */ /* 0x000ea80000300800 */
[----:B------:R-:W2:Y:S04]  /*92cc0*/  LDL.LU R55, [R1+0x1ec] ;  /* 0x0001ec0001377983 */ /* 0x000ea80000300800 */
[----:B------:R-:W2:Y:S04]  /*92cd0*/  LDL.LU R44, [R1+0x1c0] ;  /* 0x0001c000012c7983 */ /* 0x000ea80000300800 */
[----:B------:R-:W2:Y:S04]  /*92ce0*/  LDL.LU R45, [R1+0x1c4] ;  /* 0x0001c400012d7983 */ /* 0x000ea80000300800 */
[----:B------:R-:W2:Y:S04]  /*92cf0*/  LDL.LU R46, [R1+0x1c8] ;  /* 0x0001c800012e7983 */ /* 0x000ea80000300800 */
[----:B------:R-:W2:Y:S04]  /*92d00*/  LDL.LU R47, [R1+0x1cc] ;  /* 0x0001cc00012f7983 */ /* 0x000ea80000300800 */
[----:B0-----:R-:W2:Y:S04]  /*92d10*/  LDL.LU R36, [R1+0x1a0] ;  /* 0x0001a00001247983 */ /* 0x001ea80000300800 */
[----:B------:R-:W2:Y:S04]  /*92d20*/  LDL.LU R37, [R1+0x1a4] ;  /* 0x0001a40001257983 */ /* 0x000ea80000300800 */
[----:B-1----:R-:W2:Y:S04]  /*92d30*/  LDL.LU R38, [R1+0x1a8] ;  /* 0x0001a80001267983 */ /* 0x002ea80000300800 */
        /* <DEDUP_REMOVED lines=9> */
[----:B------:R-:W3:Y:S04]  /*92dd0*/  LDL.LU R13, [R1+0x1704] ;  /* 0x00170400010d7983 */ /* 0x000ee80000300800 */
[----:B----4-:R-:W4:Y:S04]  /*92de0*/  LDL.LU R14, [R1+0x1710] ;  /* 0x00171000010e7983 */ /* 0x010f280000300800 */
        /* <DEDUP_REMOVED lines=28> */
[----:B--2---:R-:W-:-:S02]  /*92fb0*/  F2FP.F16.E5M2.UNPACK_B R9, R9.H1 ;  /* 0x00000009ff09723e */ /* 0x004fc400030004ff */
[----:B------:R-:W-:Y:S02]  /*92fc0*/  F2FP.F16.E5M2.UNPACK_B R10, R10.H1 ;  /* 0x0000000aff0a723e */ /* 0x000fe400030004ff */
[----:B------:R-:W-:-:S03]  /*92fd0*/  F2FP.F16.E5M2.UNPACK_B R11, R11.H1 ;  /* 0x0000000bff0b723e */ /* 0x000fc600030004ff */
[----:B------:R-:W-:Y:S01]  /*92fe0*/  HMMA.16816.F32 R32, R28, R8, R32 ;  /* 0x000000081c20723c */ /* 0x000fe20000001820 */
[----:B---3--:R-:W-:Y:S02]  /*92ff0*/  F2FP.F16.E5M2.UNPACK_B R12, R12.H1 ;  /* 0x0000000cff0c723e */ /* 0x008fe400030004ff */
[----:B------:R-:W-:-:S15]  /*93000*/  F2FP.F16.E5M2.UNPACK_B R13, R13.H1 ;  /* 0x0000000dff0d723e */ /* 0x000fde00030004ff */
[----:B------:R-:W-:Y:S01]  /*93010*/  NOP ;  /* 0x0000000000007918 */ /* 0x000fe20000000000 */
[----:B------:R-:W-:Y:S04]  /*93020*/  STL.64 [R1+0x1480], R32 ;  /* 0x0014802001007387 */ /* 0x000fe80000100a00 */
[----:B------:R0:W-:Y:S04]  /*93030*/  STL.64 [R1+0x1488], R34 ;  /* 0x0014882201007387 */ /* 0x0001e80000100a00 */
[----:B0-----:R-:W2:Y:S04]  /*93040*/  LDL.LU.64 R34, [R1+0x8fe8] ;  /* 0x008fe80001227983 */ /* 0x001ea80000300a00 */
[----:B------:R-:W-:Y:S01]  /*93050*/  STL [R1+0x8f40], R11 ;  /* 0x008f400b01007387 */ /* 0x000fe20000100800 */
[----:B----4-:R-:W-:-:S02]  /*93060*/  F2FP.F16.E5M2.UNPACK_B R14, R14.H1 ;  /* 0x0000000eff0e723e */ /* 0x010fc400030004ff */
[----:B------:R-:W-:Y:S02]  /*93070*/  F2FP.F16.E5M2.UNPACK_B R15, R15.H1 ;  /* 0x0000000fff0f723e */ /* 0x000fe400030004ff */
[----:B------:R-:W-:Y:S02]  /*93080*/  F2FP.F16.E5M2.UNPACK_B R16, R16.H1 ;  /* 0x00000010ff10723e */ /* 0x000fe400030004ff */
[----:B------:R-:W-:Y:S02]  /*93090*/  F2FP.F16.E5M2.UNPACK_B R17, R17.H1 ;  /* 0x00000011ff11723e */ /* 0x000fe400030004ff */
[----:B------:R-:W-:Y:S02]  /*930a0*/  F2FP.F16.E5M2.UNPACK_B R18, R18.H1 ;  /* 0x00000012ff12723e */ /* 0x000fe400030004ff */
[----:B------:R-:W-:Y:S01]  /*930b0*/  F2FP.F16.E5M2.UNPACK_B R19, R19.H1 ;  /* 0x00000013ff13723e */ /* 0x000fe200030004ff */
[----:B------:R-:W-:-:S15]  /*930c0*/  HMMA.16816.F32 R4, R28, R10, R4 ;  /* 0x0000000a1c04723c */ /* 0x000fde0000001804 */
[----:B------:R-:W-:-:S04]  /*930d0*/  NOP ;  /* 0x0000000000007918 */ /* 0x000fc80000000000 */
[----:B------:R-:W-:Y:S04]  /*930e0*/  STL.64 [R1+0x14a0], R4 ;  /* 0x0014a00401007387 */ /* 0x000fe80000100a00 */
[----:B------:R0:W-:Y:S02]  /*930f0*/  STL.64 [R1+0x14a8], R6 ;  /* 0x0014a80601007387 */ /* 0x0001e40000100a00 */
[----:B0-----:R-:W-:-:S15]  /*93100*/  HMMA.16816.F32 R4, R28, R12, R36 ;  /* 0x0000000c1c04723c */ /* 0x001fde0000001824 */
[----:B------:R-:W-:-:S04]  /*93110*/  NOP ;  /* 0x0000000000007918 */ /* 0x000fc80000000000 */
[----:B------:R-:W-:Y:S04]  /*93120*/  STL.64 [R1+0x14c0], R4 ;  /* 0x0014c00401007387 */ /* 0x000fe80000100a00 */
[----:B------:R0:W-:Y:S02]  /*93130*/  STL.64 [R1+0x14c8], R6 ;  /* 0x0014c80601007387 */ /* 0x0001e40000100a00 */
[----:B0-----:R-:W-:Y:S02]  /*93140*/  HMMA.16816.F32 R4, R28, R14, R40 ;  /* 0x0000000e1c04723c */ /* 0x001fe40000001828 */
[----:B------:R-:W-:Y:S04]  /*93150*/  STL.64 [R1+0x8f38], R14 ;  /* 0x008f380e01007387 */ /* 0x000fe80000100a00 */
[----:B------:R-:W-:-:S13]  /*93160*/  STL.64 [R1+0x8f30], R12 ;  /* 0x008f300c01007387 */ /* 0x000fda0000100a00 */
[----:B------:R-:W-:Y:S04]  /*93170*/  STL.64 [R1+0x14e0], R4 ;  /* 0x0014e00401007387 */ /* 0x000fe80000100a00 */
[----:B------:R0:W-:Y:S02]  /*93180*/  STL.64 [R1+0x14e8], R6 ;  /* 0x0014e80601007387 */ /* 0x0001e40000100a00 */
[----:B0-----:R-:W-:Y:S01]  /*93190*/  HMMA.16816.F32 R4, R28, R16, R44 ;  /* 0x000000101c04723c */ /* 0x001fe2000000182c */
[----:B------:R-:W-:Y:S02]  /*931a0*/  F2FP.F16.E5M2.UNPACK_B R20, R20.H1 ;  /* 0x00000014ff14723e */ /* 0x000fe400030004ff */
[----:B------:R-:W-:-:S15]  /*931b0*/  F2FP.F16.E5M2.UNPACK_B R21, R21.H1 ;  /* 0x00000015ff15723e */ /* 0x000fde00030004ff */
[----:B------:R-:W-:Y:S01]  /*931c0*/  NOP ;  /* 0x0000000000007918 */ /* 0x000fe20000000000 */
        /* <DEDUP_REMOVED lines=12> */
[----:B------:R0:W-:Y:S04]  /*93290*/  STL.64 [R1+0x1528], R6 ;  /* 0x0015280601007387 */ /* 0x0001e80000100a00 */
[----:B------:R-:W3:Y:S01]  /*932a0*/  LDL.LU R52, [R1+0x550] ;  /* 0x0005500001347983 */ /* 0x000ee20000300800 */
[----:B0-----:R-:W-:-:S15]  /*932b0*/  HMMA.16816.F32 R4, R28, R22, R56 ;  /* 0x000000161c04723c */ /* 0x001fde0000001838 */
[----:B------:R-:W-:-:S04]  /*932c0*/  NOP ;  /* 0x0000000000007918 */ /* 0x000fc80000000000 */
[----:B------:R-:W-:Y:S04]  /*932d0*/  STL.64 [R1+0x1550], R4 ;  /* 0x0015500401007387 */ /* 0x000fe80000100a00 */
[----:B------:R-:W-:Y:S04]  /*932e0*/  STL.64 [R1+0x1558], R6 ;  /* 0x0015580601007387 */ /* 0x000fe80000100a00 */
[----:B------:R-:W3:Y:S04]  /*932f0*/  LDL.LU R53, [R1+0x554] ;  /* 0x0005540001357983 */ /* 0x000ee80000300800 */
[----:B------:R-:W4:Y:S04]  /*93300*/  LDL.LU R54, [R1+0x558] ;  /* 0x0005580001367983 */ /* 0x000f280000300800 */
[----:B------:R-:W4:Y:S01]  /*93310*/  LDL.LU R55, [R1+0x55c] ;  /* 0x00055c0001377983 */ /* 0x000f220000300800 */
[----:B------:R-:W-:-:S02]  /*93320*/  IMAD.MOV.U32 R56, RZ, RZ, R25 ;  /* 0x000000ffff387224 */ /* 0x000fc400078e0019 */
[----:B------:R-:W-:Y:S01]  /*93330*/  IMAD.MOV.U32 R57, RZ, RZ, R0 ;  /* 0x000000ffff397224 */ /* 0x000fe200078e0000 */
[----:B----4-:R-:W-:Y:S04]  /*93340*/  STL.64 [R1+0x8fe0], R54 ;  /* 0x008fe03601007387 */ /* 0x010fe80000100a00 */
[----:B---3--:R0:W-:Y:S04]  /*93350*/  STL.64 [R1+0x8fd8], R52 ;  /* 0x008fd83401007387 */ /* 0x0081e80000100a00 */
[----:B0-----:R-:W3:Y:S04]  /*93360*/  LDL.LU R52, [R1+0x220] ;  /* 0x0002200001347983 */ /* 0x001ee80000300800 */
[----:B------:R-:W3:Y:S04]  /*93370*/  LDL.LU R53, [R1+0x224] ;  /* 0x0002240001357983 */ /* 0x000ee80000300800 */
[----:B------:R-:W3:Y:S04]  /*93380*/  LDL.LU R54, [R1+0x228] ;  /* 0x0002280001367983 */ /* 0x000ee80000300800 */
        /* <DEDUP_REMOVED lines=22> */
[----:B------:R-:W2:Y:S04]  /*934f0*/  LDL.64 R44, [R1+0x18] ;  /* 0x00001800012c7983 */ /* 0x000ea80000100a00 */
        /* <DEDUP_REMOVED lines=9> */
[----:B------:R-:W2:Y:S04]  /*93590*/  LDL.64 R58, [R1] ;  /* 0x00000000013a7983 */ /* 0x000ea80000100a00 */
[----:B------:R-:W-:Y:S04]  /*935a0*/  STL.64 [R1+0x8ef8], R22 ;  /* 0x008ef81601007387 */ /* 0x000fe80000100a00 */
[----:B------:R0:W-:Y:S04]  /*935b0*/  STL.64 [R1+0x8ef0], R20 ;  /* 0x008ef01401007387 */ /* 0x0001e80000100a00 */
[----:B0-----:R-:W2:Y:S04]  /*935c0*/  LDL.LU R20, [R1+0x590] ;  /* 0x0005900001147983 */ /* 0x001ea80000300800 */
[----:B------:R-:W2:Y:S04]  /*935d0*/  LDL.LU R21, [R1+0x594] ;  /* 0x0005940001157983 */ /* 0x000ea80000300800 */
[----:B------:R-:W2:Y:S04]  /*935e0*/  LDL.LU R22, [R1+0x598] ;  /* 0x0005980001167983 */ /* 0x000ea80000300800 */
[----:B------:R-:W2:Y:S01]  /*935f0*/  LDL.LU R23, [R1+0x59c] ;  /* 0x00059c0001177983 */ /* 0x000ea20000300800 */
[----:B------:R-:W-:-:S02]  /*93600*/  F2FP.F16.E5M2.UNPACK_B R24, R24.H1 ;  /* 0x00000018ff18723e */ /* 0x000fc400030004ff */
[----:B----4-:R-:W-:-:S07]  /*93610*/  F2FP.F16.E5M2.UNPACK_B R25, R25.H1 ;  /* 0x00000019ff19723e */ /* 0x010fce00030004ff */
[----:B---3--:R-:W-:-:S15]  /*93620*/  HMMA.16816.F32 R52, R28, R24, R52 ;  /* 0x000000181c34723c */ /* 0x008fde0000001834 */
[----:B------:R-:W-:-:S04]  /*93630*/  NOP ;  /* 0x0000000000007918 */ /* 0x000fc80000000000 */
[----:B------:R-:W-:Y:S04]  /*93640*/  STL.64 [R1+0x1570], R52 ;  /* 0x0015703401007387 */ /* 0x000fe80000100a00 */
[----:B------:R0:W-:Y:S04]  /*93650*/  STL.64 [R1+0x1578], R54 ;  /* 0x0015783601007387 */ /* 0x0001e80000100a00 */
[----:B0-----:R-:W3:Y:S04]  /*93660*/  LDL.LU.64 R54, [R1+0x8fe0] ;  /* 0x008fe00001367983 */ /* 0x001ee80000300a00 */
[----:B------:R-:W3:Y:S01]  /*93670*/  LDL.LU.64 R52, [R1+0x8fd8] ;  /* 0x008fd80001347983 */ /* 0x000ee20000300a00 */
[----:B--2---:R-:W-:-:S02]  /*93680*/  F2FP.F16.E5M2.UNPACK_B R26, R26.H1 ;  /* 0x0000001aff1a723e */ /* 0x004fc400030004ff */
[----:B------:R-:W-:Y:S02]  /*93690*/  F2FP.F16.E5M2.UNPACK_B R27, R27.H1 ;  /* 0x0000001bff1b723e */ /* 0x000fe400030004ff */
[----:B------:R-:W-:Y:S02]  /*936a0*/  F2FP.F16.E5M2.UNPACK_B R32, R32.H1 ;  /* 0x00000020ff20723e */ /* 0x000fe400030004ff */
[----:B------:R-:W-:Y:S01]  /*936b0*/  F2FP.F16.E5M2.UNPACK_B R33, R33.H1 ;  /* 0x00000021ff21723e */ /* 0x000fe200030004ff */
[----:B------:R-:W-:Y:S02]  /*936c0*/  IMAD R6, R6, 0x100, R18 ;  /* 0x0000010006067824 */ /* 0x000fe400078e0212 */
[----:B------:R-:W-:Y:S02]  /*936d0*/  IMAD R5, R5, 0x100, R19 ;  /* 0x0000010005057824 */ /* 0x000fe400078e0213 */
[----:B------:R-:W-:Y:S02]  /*936e0*/  IMAD R4, R4, 0x100, R11 ;  /* 0x0000010004047824 */ /* 0x000fe400078e020b */
[----:B------:R-:W-:Y:S01]  /*936f0*/  IMAD R0, R0, 0x100, R7 ;  /* 0x0000010000007824 */ /* 0x000fe200078e0207 */
[----:B------:R-:W-:Y:S01]  /*93700*/  HMMA.16816.F32 R12, R28, R32, R12 ;  /* 0x000000201c0c723c */ /* 0x000fe2000000180c */
[----:B------:R-:W-:Y:S04]  /*93710*/  STL.64 [R1+0x8f08], R26 ;  /* 0x008f081a01007387 */ /* 0x000fe80000100a00 */
[----:B------:R-:W-:Y:S01]  /*93720*/  STL.64 [R1+0x8f00], R24 ;  /* 0x008f001801007387 */ /* 0x000fe20000100a00 */
[----:B------:R-:W-:-:S02]  /*93730*/  IMAD.MOV.U32 R11, RZ, RZ, R44 ;  /* 0x000000ffff0b7224 */ /* 0x000fc400078e002c */
[----:B------:R-:W-:Y:S01]  /*93740*/  HMMA.16816.F32 R20, R28, R26, R20 ;  /* 0x0000001a1c14723c */ /* 0x000fe20000001814 */
[----:B------:R-:W-:Y:S02]  /*93750*/  F2FP.F16.E5M2.UNPACK_B R28, R6 ;  /* 0x00000006ff1c723e */ /* 0x000fe400020004ff */
[----:B------:R-:W-:Y:S02]  /*93760*/  F2FP.F16.E5M2.UNPACK_B R29, R5 ;  /* 0x00000005ff1d723e */ /* 0x000fe400020004ff */
[----:B------:R-:W-:Y:S02]  /*93770*/  F2FP.F16.E5M2.UNPACK_B R30, R4 ;  /* 0x00000004ff1e723e */ /* 0x000fe400020004ff */
[----:B------:R-:W-:-:S07]  /*93780*/  F2FP.F16.E5M2.UNPACK_B R31, R0 ;  /* 0x00000000ff1f723e */ /* 0x000fce00020004ff */
[C---:B------:R-:W-:Y:S05]  /*93790*/  HMMA.16816.F32 R4, R28.reuse, R44, R36 ;  /* 0x0000002c1c04723c */ /* 0x040fea0000001824 */
        /* <DEDUP_REMOVED lines=9> */
[C---:B0-----:R-:W-:Y:S01]  /*93830*/  HMMA.16816.F32 R4, R28.reuse, R46, R40 ;  /* 0x0000002e1c04723c */ /* 0x041fe20000001828 */
[----:B------:R-:W-:Y:S01]  /*93840*/  IMAD.MOV.U32 R0, RZ, RZ, R47 ;  /* 0x000000ffff007224 */ /* 0x000fe200078e002f */
[----:B------:R0:W-:Y:S04]  /*93850*/  STL.64 [R1+0x8fb8], R8 ;  /* 0x008fb80801007387 */ /* 0x0001e80000100a00 */
[----:B------:R1:W-:Y:S02]  /*93860*/  STL [R1+0x8ee8], R0 ;  /* 0x008ee80001007387 */ /* 0x0003e40000100800 */
[C---:B0-----:R-:W-:Y:S11]  /*93870*/  HMMA.16816.F32 R8, R28.reuse, R56, R48 ;  /* 0x000000381c08723c */ /* 0x041ff60000001830 */
[----:B------:R-:W-:Y:S04]  /*93880*/  STL.64 [R1+0x1530], R4 ;  /* 0x0015300401007387 */ /* 0x000fe80000100a00 */
[----:B------:R3:W-:Y:S04]  /*93890*/  STL.64 [R1+0x1538], R6 ;  /* 0x0015380601007387 */ /* 0x0007e80000100a00 */
[----:B------:R0:W-:Y:S04]  /*938a0*/  STL.64 [R1+0x14f0], R8 ;  /* 0x0014f00801007387 */ /* 0x0001e80000100a00 */
[----:B------:R2:W-:Y:S04]  /*938b0*/  STL.64 [R1+0x14f8], R10 ;  /* 0x0014f80a01007387 */ /* 0x0005e80000100a00 */
[----:B------:R-:W4:Y:S01]  /*938c0*/  LDL.LU R16, [R1+0x450] ;  /* 0x0004500001107983 */ /* 0x000f220000300800 */
[----:B-1----:R-:W-:Y:S01]  /*938d0*/  IMAD.MOV.U32 R0, RZ, RZ, R59 ;  /* 0x000000ffff007224 */ /* 0x002fe200078e003b */
[----:B---3--:R-:W-:-:S15]  /*938e0*/  HMMA.16816.F32 R4, R28, R58, R52 ;  /* 0x0000003a1c04723c */ /* 0x008fde0000001834 */
[----:B------:R-:W-:-:S04]  /*938f0*/  NOP ;  /* 0x0000000000007918 */ /* 0x000fc80000000000 */
[----:B------:R1:W-:Y:S04]  /*93900*/  STL.64 [R1+0x14d0], R4 ;  /* 0x0014d00401007387 */ /* 0x0003e80000100a00 */
[----:B------:R3:W-:Y:S04]  /*93910*/  STL.64 [R1+0x14d8], R6 ;  /* 0x0014d80601007387 */ /* 0x0007e80000100a00 */
        /* <DEDUP_REMOVED lines=11> */
[----:B0-----:R-:W4:Y:S04]  /*939d0*/  LDL.LU R8, [R1+0x530] ;  /* 0x0005300001087983 */ /* 0x001f280000300800 */
[----:B------:R-:W4:Y:S04]  /*939e0*/  LDL.LU R9, [R1+0x534] ;  /* 0x0005340001097983 */ /* 0x000f280000300800 */
[----:B--2---:R-:W4:Y:S04]  /*939f0*/  LDL.LU R10, [R1+0x538] ;  /* 0x00053800010a7983 */ /* 0x004f280000300800 */
[----:B------:R-:W4:Y:S04]  /*93a00*/  LDL.LU R11, [R1+0x53c] ;  /* 0x00053c00010b7983 */ /* 0x000f280000300800 */
        /* <DEDUP_REMOVED lines=16> */
[----:B-1----:R-:W4:Y:S04]  /*93b10*/  LDL.LU R4, [R1+0x4f0] ;  /* 0x0004f00001047983 */ /* 0x002f280000300800 */
[----:B------:R-:W4:Y:S04]  /*93b20*/  LDL.LU R5, [R1+0x4f4] ;  /* 0x0004f40001057983 */ /* 0x000f280000300800 */
[----:B---3--:R-:W3:Y:S04]  /*93b30*/  LDL.LU R6, [R1+0x4f8] ;  /* 0x0004f80001067983 */ /* 0x008ee80000300800 */
        /* <DEDUP_REMOVED lines=35> */
[----:B0-----:R-:W4:Y:S04]  /*93d70*/  LDL.LU R56, [R1+0x480] ;  /* 0x0004800001387983 */ /* 0x001f280000300800 */
        /* <DEDUP_REMOVED lines=44> */
[----:B------:R-:W4:Y:S04]  /*94040*/  LDL.LU.64 R40, [R1+0x8f48] ;  /* 0x008f480001287983 */ /* 0x000f280000300a00 */
[----:B------:R-:W-:Y:S04]  /*94050*/  STL.64 [R1+0x8e40], R46 ;  /* 0x008e402e01007387 */ /* 0x000fe80000100a00 */
[----:B------:R0:W-:Y:S04]  /*94060*/  STL.64 [R1+0x8e38], R44 ;  /* 0x008e382c01007387 */ /* 0x0001e80000100a00 */
[----:B0-----:R-:W2:Y:S04]  /*94070*/  LDL.LU R44, [R1+0x4b0] ;  /* 0x0004b000012c7983 */ /* 0x001ea80000300800 */
[----:B------:R-:W2:Y:S04]  /*94080*/  LDL.LU R45, [R1+0x4b4] ;  /* 0x0004b400012d7983 */ /* 0x000ea80000300800 */
[----:B------:R-:W2:Y:S04]  /*94090*/  LDL.LU R46, [R1+0x4b8] ;  /* 0x0004b800012e7983 */ /* 0x000ea80000300800 */
[----:B------:R-:W2:Y:S01]  /*940a0*/  LDL.LU R47, [R1+0x4bc] ;  /* 0x0004bc00012f7983 */ /* 0x000ea20000300800 */
[C---:B------:R-:W-:Y:S08]  /*940b0*/  HMMA.16816.F32 R24, R28.reuse, R34, R24 ;  /* 0x000000221c18723c */ /* 0x040ff00000001818 */
[C---:B------:R-:W-:Y:S08]  /*940c0*/  HMMA.16816.F32 R20, R28.reuse, R2, R20 ;  /* 0x000000021c14723c */ /* 0x040ff00000001814 */
[C---:B------:R-:W-:Y:S08]  /*940d0*/  HMMA.16816.F32 R16, R28.reuse, R4, R16 ;  /* 0x000000041c10723c */ /* 0x040ff00000001810 */
[C---:B------:R-:W-:Y:S08]  /*940e0*/  HMMA.16816.F32 R12, R28.reuse, R6, R12 ;  /* 0x000000061c0c723c */ /* 0x040ff0000000180c */
[----:B--2---:R-:W-:-:S15]  /*940f0*/  HMMA.16816.F32 R44, R28, R42, R44 ;  /* 0x0000002a1c2c723c */ /* 0x004fde000000182c */
[----:B------:R-:W-:-:S04]  /*94100*/  NOP ;  /* 0x0000000000007918 */ /* 0x000fc80000000000 */
[----:B------:R-:W-:Y:S04]  /*94110*/  STL.64 [R1+0x1350], R44 ;  /* 0x0013502c01007387 */ /* 0x000fe80000100a00 */
[----:B------:R4:W-:Y:S02]  /*94120*/  STL.64 [R1+0x1358], R46 ;  /* 0x0013582e01007387 */ /* 0x0009e40000100a00 */
[----:B----4-:R-:W-:Y:S02]  /*94130*/  HMMA.16816.F32 R44, R28, R40, R48 ;  /* 0x000000281c2c723c */ /* 0x010fe40000001830 */
[----:B------:R-:W-:Y:S04]  /*94140*/  STL.64 [R1+0x8e60], R42 ;  /* 0x008e602a01007387 */ /* 0x000fe80000100a00 */
[----:B------:R3:W-:-:S13]  /*94150*/  STL.64 [R1+0x8e58], R40 ;  /* 0x008e582801007387 */ /* 0x0007da0000100a00 */
[----:B------:R-:W-:Y:S04]  /*94160*/  STL.64 [R1+0x1330], R44 ;  /* 0x0013302c01007387 */ /* 0x000fe80000100a00 */
[----:B------:R0:W-:Y:S01]  /*94170*/  STL.64 [R1+0x1338], R46 ;  /* 0x0013382e01007387 */ /* 0x0001e20000100a00 */
[C---:B---3--:R-:W-:Y:S08]  /*94180*/  HMMA.16816.F32 R40, R28.reuse, R36, R56 ;  /* 0x000000241c28723c */ /* 0x048ff00000001838 */
[----:B0-----:R-:W-:Y:S01]  /*94190*/  HMMA.16816.F32 R44, R28, R38, R52 ;  /* 0x000000261c2c723c */ /* 0x001fe20000001834 */
[----:B------:R-:W-:-:S15]  /*941a0*/  STL.64 [R1+0x8e80], R38 ;  /* 0x008e802601007387 */ /* 0x000fde0000100a00 */
[----:B------:R-:W-:-:S03]  /*941b0*/  NOP ;  /* 0x0000000000007918 */ /* 0x000fc60000000000 */
[----:B------:R-:W-:Y:S04]  /*941c0*/  STL.64 [R1+0x1310], R44 ;  /* 0x0013102c01007387 */ /* 0x000fe80000100a00 */
[----:B------:R-:W-:Y:S04]  /*941d0*/  STL.64 [R1+0x1318], R46 ;  /* 0x0013182e01007387 */ /* 0x000fe80000100a00 */
[----:B------:R0:W-:Y:S04]  /*941e0*/  STL.64 [R1+0x8e78], R36 ;  /* 0x008e782401007387 */ /* 0x0001e80000100a00 */
        /* <DEDUP_REMOVED lines=8> */
[----:B------:R-:W3:Y:S04]  /*94270*/  LDL.LU R48, [R1+0x200] ;  /* 0x0002000001307983 */ /* 0x000ee80000300800 */
[----:B------:R-:W-:Y:S04]  /*94280*/  STL.64 [R1+0x1270], R16 ;  /* 0x0012701001007387 */ /* 0x000fe80000100a00 */
[----:B------:R-:W-:Y:S04]  /*94290*/  STL.64 [R1+0x1278], R18 ;  /* 0x0012781201007387 */ /* 0x000fe80000100a00 */
[----:B------:R4:W-:Y:S04]  /*942a0*/  STL.64 [R1+0x1250], R12 ;  /* 0x0012500c01007387 */ /* 0x0009e80000100a00 */
[----:B------:R0:W-:Y:S04]  /*942b0*/  STL.64 [R1+0x1258], R14 ;  /* 0x0012580e01007387 */ /* 0x0001e80000100a00 */
[----:B------:R-:W3:Y:S04]  /*942c0*/  LDL.LU R49, [R1+0x204] ;  /* 0x0002040001317983 */ /* 0x000ee80000300800 */
[----:B------:R-:W3:Y:S04]  /*942d0*/  LDL.LU R50, [R1+0x208] ;  /* 0x0002080001327983 */ /* 0x000ee80000300800 */
[----:B------:R-:W3:Y:S04]  /*942e0*/  LDL.LU R51, [R1+0x20c] ;  /* 0x00020c0001337983 */ /* 0x000ee80000300800 */
[----:B0-----:R-:W3:Y:S04]  /*942f0*/  LDL.LU R36, [R1+0x3a0] ;  /* 0x0003a00001247983 */ /* 0x001ee80000300800 */
[----:B------:R-:W3:Y:S04]  /*94300*/  LDL.LU R37, [R1+0x3a4] ;  /* 0x0003a40001257983 */ /* 0x000ee80000300800 */
[----:B------:R-:W3:Y:S04]  /*94310*/  LDL.LU R38, [R1+0x3a8] ;  /* 0x0003a80001267983 */ /* 0x000ee80000300800 */
[----:B------:R-:W3:Y:S04]  /*94320*/  LDL.LU R39, [R1+0x3ac] ;  /* 0x0003ac0001277983 */ /* 0x000ee80000300800 */
[----:B-1----:R-:W3:Y:S04]  /*94330*/  LDL.LU R20, [R1+0x3e0] ;  /* 0x0003e00001147983 */ /* 0x002ee80000300800 */
[----:B------:R-:W3:Y:S04]  /*94340*/  LDL.LU R21, [R1+0x3e4] ;  /* 0x0003e40001157983 */ /* 0x000ee80000300800 */
[----:B--2---:R-:W3:Y:S04]  /*94350*/  LDL.LU R22, [R1+0x3e8] ;  /* 0x0003e80001167983 */ /* 0x004ee80000300800 */
[----:B------:R-:W3:Y:S04]  /*94360*/  LDL.LU R23, [R1+0x3ec] ;  /* 0x0003ec0001177983 */ /* 0x000ee80000300800 */
[----:B------:R-:W2:Y:S04]  /*94370*/  LDL.LU R52, [R1+0x430] ;  /* 0x0004300001347983 */ /* 0x000ea80000300800 */
[----:B------:R-:W2:Y:S04]  /*94380*/  LDL.LU R53, [R1+0x434] ;  /* 0x0004340001357983 */ /* 0x000ea80000300800 */
[----:B------:R-:W2:Y:S04]  /*94390*/  LDL.LU R54, [R1+0x438] ;  /* 0x0004380001367983 */ /* 0x000ea80000300800 */
[----:B------:R-:W2:Y:S04]  /*943a0*/  LDL.LU R55, [R1+0x43c] ;  /* 0x00043c0001377983 */ /* 0x000ea80000300800 */
[----:B----4-:R-:W4:Y:S04]  /*943b0*/  LDL.LU R12, [R1+0x420] ;  /* 0x00042000010c7983 */ /* 0x010f280000300800 */
[----:B------:R-:W4:Y:S04]  /*943c0*/  LDL.LU R13, [R1+0x424] ;  /* 0x00042400010d7983 */ /* 0x000f280000300800 */
[----:B------:R-:W4:Y:S04]  /*943d0*/  LDL.LU R14, [R1+0x428] ;  /* 0x00042800010e7983 */ /* 0x000f280000300800 */
[----:B------:R-:W4:Y:S04]  /*943e0*/  LDL.LU R15, [R1+0x42c] ;  /* 0x00042c00010f7983 */ /* 0x000f280000300800 */
        /* <DEDUP_REMOVED lines=20> */
[----:B------:R-:W-:Y:S04]  /*94530*/  STL.64 [R1+0x8e30], R6 ;  /* 0x008e300601007387 */ /* 0x000fe80000100a00 */
[----:B------:R0:W-:Y:S01]  /*94540*/  STL.64 [R1+0x8e28], R4 ;  /* 0x008e280401007387 */ /* 0x0001e20000100a00 */
[----:B------:R-:W-:-:S03]  /*94550*/  IMAD.MOV.U32 R58, RZ, RZ, R11 ;  /* 0x000000ffff3a7224 */ /* 0x000fc600078e000b */
[----:B0-----:R-:W3:Y:S04]  /*94560*/  LDL.LU R4, [R1+0x3b0] ;  /* 0x0003b00001047983 */ /* 0x001ee80000300800 */
[----:B------:R-:W3:Y:S04]  /*94570*/  LDL.LU R5, [R1+0x3b4] ;  /* 0x0003b40001057983 */ /* 0x000ee80000300800 */
[----:B------:R-:W3:Y:S04]  /*94580*/  LDL.LU R6, [R1+0x3b8] ;  /* 0x0003b80001067983 */ /* 0x000ee80000300800 */
[----:B------:R-:W3:Y:S04]  /*94590*/  LDL.LU R7, [R1+0x3bc] ;  /* 0x0003bc0001077983 */ /* 0x000ee80000300800 */
[----:B------:R-:W4:Y:S01]  /*945a0*/  LDL.LU R11, [R1+0x8f40] ;  /* 0x008f4000010b7983 */ /* 0x000f220000300800 */
[----:B--2---:R-:W-:-:S15]  /*945b0*/  HMMA.16816.F32 R52, R28, R8, R52 ;  /* 0x000000081c34723c */ /* 0x004fde0000001834 */
[----:B------:R-:W-:-:S04]  /*945c0*/  NOP ;  /* 0x0000000000007918 */ /* 0x000fc80000000000 */
[----:B------:R0:W-:Y:S04]  /*945d0*/  STL.64 [R1+0x1240], R52 ;  /* 0x0012403401007387 */ /* 0x0001e80000100a00 */
[----:B------:R1:W-:Y:S04]  /*945e0*/  STL.64 [R1+0x1248], R54 ;  /* 0x0012483601007387 */ /* 0x0003e80000100a00 */
[----:B------:R-:W2:Y:S04]  /*945f0*/  LDL R59, [R1+0x1c] ;  /* 0x00001c00013b7983 */ /* 0x000ea80000100800 */
[----:B0-----:R-:W2:Y:S04]  /*94600*/  LDL.LU R52, [R1+0x390] ;  /* 0x0003900001347983 */ /* 0x001ea80000300800 */
[----:B------:R-:W2:Y:S04]  /*94610*/  LDL.LU R53, [R1+0x394] ;  /* 0x0003940001357983 */ /* 0x000ea80000300800 */
[----:B-1----:R-:W2:Y:S04]  /*94620*/  LDL.LU R54, [R1+0x398] ;  /* 0x0003980001367983 */ /* 0x002ea80000300800 */
[----:B------:R-:W2:Y:S01]  /*94630*/  LDL.LU R55, [R1+0x39c] ;  /* 0x00039c0001377983 */ /* 0x000ea20000300800 */
[----:B----4-:R-:W-:-:S15]  /*94640*/  HMMA.16816.F32 R12, R28, R10, R12 ;  /* 0x0000000a1c0c723c */ /* 0x010fde000000180c */
[----:B------:R-:W-:-:S04]  /*94650*/  NOP ;  /* 0x0000000000007918 */ /* 0x000fc80000000000 */
[----:B------:R-:W-:Y:S04]  /*94660*/  STL.64 [R1+0xf50], R12 ;  /* 0x000f500c01007387 */ /* 0x000fe80000100a00 */
[----:B------:R0:W-:Y:S04]  /*94670*/  STL.64 [R1+0xf58], R14 ;  /* 0x000f580e01007387 */ /* 0x0001e80000100a00 */
[----:B0-----:R-:W3:Y:S04]  /*94680*/  LDL.LU.64 R14, [R1+0x8f38] ;  /* 0x008f3800010e7983 */ /* 0x001ee80000300a00 */
[----:B------:R-:W4:Y:S04]  /*94690*/  LDL.LU.64 R12, [R1+0x8f30] ;  /* 0x008f3000010c7983 */ /* 0x000f280000300a00 */
[----:B------:R-:W-:Y:S04]  /*946a0*/  STL.64 [R1+0x8e10], R10 ;  /* 0x008e100a01007387 */ /* 0x000fe80000100a00 */
[----:B------:R0:W-:Y:S04]  /*946b0*/  STL.64 [R1+0x8e08], R8 ;  /* 0x008e080801007387 */ /* 0x0001e80000100a00 */
[----:B0-----:R-:W2:Y:S04]  /*946c0*/  LDL.LU R8, [R1+0x3c0] ;  /* 0x0003c00001087983 */ /* 0x001ea80000300800 */
[----:B------:R-:W2:Y:S04]  /*946d0*/  LDL.LU R9, [R1+0x3c4] ;  /* 0x0003c40001097983 */ /* 0x000ea80000300800 */
[----:B------:R-:W2:Y:S04]  /*946e0*/  LDL.LU R10, [R1+0x3c8] ;  /* 0x0003c800010a7983 */ /* 0x000ea80000300800 */
[----:B------:R-:W2:Y:S01]  /*946f0*/  LDL.LU R11, [R1+0x3cc] ;  /* 0x0003cc00010b7983 */ /* 0x000ea20000300800 */
[C---:B---3--:R-:W-:Y:S08]  /*94700*/  HMMA.16816.F32 R16, R28.reuse, R14, R16 ;  /* 0x0000000e1c10723c */ /* 0x048ff00000001810 */
        /* <DEDUP_REMOVED lines=17> */
[----:B---3--:R-:W-:-:S15]  /*94820*/  HMMA.16816.F32 R24, R28, R16, R24 ;  /* 0x000000101c18723c */ /* 0x008fde0000001818 */
[----:B------:R-:W-:-:S04]  /*94830*/  NOP ;  /* 0x0000000000007918 */ /* 0x000fc80000000000 */
        /* <DEDUP_REMOVED lines=9> */
[----:B------:R-:W-:Y:S01]  /*948d0*/  STL.64 [R1+0x8dc8], R16 ;  /* 0x008dc81001007387 */ /* 0x000fe20000100a00 */
[C---:B--2---:R-:W-:Y:S08]  /*948e0*/  HMMA.16816.F32 R8, R28.reuse, R22, R8 ;  /* 0x000000161c08723c */ /* 0x044ff00000001808 */
[----:B----4-:R-:W-:Y:S01]  /*948f0*/  HMMA.16816.F32 R12, R28, R20, R12 ;  /* 0x000000141c0c723c */ /* 0x010fe2000000180c */
[----:B------:R-:W-:-:S15]  /*94900*/  STL.64 [R1+0x8de0], R22 ;  /* 0x008de01601007387 */ /* 0x000fde0000100a00 */
[----:B------:R-:W-:-:S03]  /*94910*/  NOP ;  /* 0x0000000000007918 */ /* 0x000fc60000000000 */
[----:B------:R-:W-:Y:S04]  /*94920*/  STL.64 [R1+0xeb0], R12 ;  /* 0x000eb00c01007387 */ /* 0x000fe80000100a00 */
[----:B------:R-:W-:Y:S04]  /*94930*/  STL.64 [R1+0xeb8], R14 ;  /* 0x000eb80e01007387 */ /* 0x000fe80000100a00 */
[----:B------:R-:W-:Y:S04]  /*94940*/  STL.64 [R1+0x8dd8], R20 ;  /* 0x008dd81401007387 */ /* 0x000fe80000100a00 */
[----:B------:R-:W-:Y:S04]  /*94950*/  STL.64 [R1+0xea0], R8 ;  /* 0x000ea00801007387 */ /* 0x000fe80000100a00 */
[----:B------:R3:W-:Y:S02]  /*94960*/  STL.64 [R1+0xea8], R10 ;  /* 0x000ea80a01007387 */ /* 0x0007e40000100a00 */
[C---:B---3--:R-:W-:Y:S08]  /*94970*/  HMMA.16816.F32 R8, R28.reuse, R24, R4 ;  /* 0x000000181c08723c */ /* 0x048ff00000001804 */
[C---:B------:R-:W-:Y:S01]  /*94980*/  HMMA.16816.F32 R4, R28.reuse, R26, R36 ;  /* 0x0000001a1c04723c */ /* 0x040fe20000001824 */
[----:B------:R-:W-:Y:S10]  /*94990*/  STL.64 [R1+0x8e00], R26 ;  /* 0x008e001a01007387 */ /* 0x000ff40000100a00 */
[----:B------:R-:W-:Y:S04]  /*949a0*/  STL.64 [R1+0xe80], R8 ;  /* 0x000e800801007387 */ /* 0x000fe80000100a00 */
[----:B------:R0:W-:Y:S04]  /*949b0*/  STL.64 [R1+0xe88], R10 ;  /* 0x000e880a01007387 */ /* 0x0001e80000100a00 */
[----:B------:R-:W-:Y:S04]  /*949c0*/  STL.64 [R1+0x8df8], R24 ;  /* 0x008df81801007387 */ /* 0x000fe80000100a00 */
[----:B------:R1:W-:Y:S04]  /*949d0*/  STL.64 [R1+0xe70], R4 ;  /* 0x000e700401007387 */ /* 0x0003e80000100a00 */
[----:B------:R2:W-:Y:S01]  /*949e0*/  STL.64 [R1+0xe78], R6 ;  /* 0x000e780601007387 */ /* 0x0005e20000100a00 */
[----:B0-----:R-:W-:Y:S01]  /*949f0*/  HMMA.16816.F32 R8, R28, R32, R48 ;  /* 0x000000201c08723c */ /* 0x001fe20000001830 */
[----:B-1----:R-:W-:-:S02]  /*94a00*/  IMAD R5, R47, 0x100, R46 ;  /* 0x000001002f057824 */ /* 0x002fc400078e022e */
[----:B------:R-:W-:Y:S02]  /*94a10*/  IMAD R4, R57, 0x100, R56 ;  /* 0x0000010039047824 */ /* 0x000fe400078e0238 */
[----:B--2---:R-:W-:Y:S02]  /*94a20*/  IMAD R7, R43, 0x100, R42 ;  /* 0x000001002b077824 */ /* 0x004fe400078e022a */
[----:B------:R-:W-:Y:S01]  /*94a30*/  IMAD R6, R45, 0x100, R44 ;  /* 0x000001002d067824 */ /* 0x000fe200078e022c */
[----:B------:R-:W-:Y:S02]  /*94a40*/  F2FP.F16.E5M2.UNPACK_B R30, R5 ;  /* 0x00000005ff1e723e */ /* 0x000fe400020004ff */
[----:B------:R-:W-:Y:S02]  /*94a50*/  F2FP.F16.E5M2.UNPACK_B R28, R7 ;  /* 0x00000007ff1c723e */ /* 0x000fe400020004ff */
[----:B------:R-:W-:Y:S02]  /*94a60*/  F2FP.F16.E5M2.UNPACK_B R29, R6 ;  /* 0x00000006ff1d723e */ /* 0x000fe400020004ff */
[----:B------:R-:W-:-:S07]  /*94a70*/  F2FP.F16.E5M2.UNPACK_B R31, R4 ;  /* 0x00000004ff1f723e */ /* 0x000fce00020004ff */
[----:B------:R-:W-:Y:S01]  /*94a80*/  HMMA.16816.F32 R4, R28, R58, R52 ;  /* 0x0000003a1c04723c */ /* 0x000fe20000001834 */
[----:B------:R-:W-:Y:S04]  /*94a90*/  STL.64 [R1+0x8ea0], R34 ;  /* 0x008ea02201007387 */ /* 0x000fe80000100a00 */
[----:B------:R-:W-:Y:S04]  /*94aa0*/  STL.64 [R1+0x8e98], R32 ;  /* 0x008e982001007387 */ /* 0x000fe80000100a00 */
[----:B------:R0:W-:Y:S04]  /*94ab0*/  STL.64 [R1+0xe60], R8 ;  /* 0x000e600801007387 */ /* 0x0001e80000100a00 */
[----:B------:R1:W-:Y:S04]  /*94ac0*/  STL.64 [R1+0xe68], R10 ;  /* 0x000e680a01007387 */ /* 0x0003e80000100a00 */
[----:B0-----:R-:W2:Y:S04]  /*94ad0*/  LDL.LU R8, [R1+0x290] ;  /* 0x0002900001087983 */ /* 0x001ea80000300800 */
[----:B------:R-:W-:Y:S04]  /*94ae0*/  STL.64 [R1+0xe40], R4 ;  /* 0x000e400401007387 */ /* 0x000fe80000100a00 */
[----:B------:R-:W-:Y:S04]  /*94af0*/  STL.64 [R1+0xe48], R6 ;  /* 0x000e480601007387 */ /* 0x000fe80000100a00 */
[----:B------:R-:W2:Y:S04]  /*94b00*/  LDL.LU R9, [R1+0x294] ;  /* 0x0002940001097983 */ /* 0x000ea80000300800 */
[----:B-1----:R-:W3:Y:S04]  /*94b10*/  LDL.LU R10, [R1+0x298] ;  /* 0x00029800010a7983 */ /* 0x002ee80000300800 */
[----:B------:R-:W3:Y:S04]  /*94b20*/  LDL.LU R11, [R1+0x29c] ;  /* 0x00029c00010b7983 */ /* 0x000ee80000300800 */
[----:B---3--:R-:W-:Y:S04]  /*94b30*/  STL.64 [R1+0x8eb0], R10 ;  /* 0x008eb00a01007387 */ /* 0x008fe80000100a00 */
[----:B--2---:R-:W-:Y:S04]  /*94b40*/  STL.64 [R1+0x8ea8], R8 ;  /* 0x008ea80801007387 */ /* 0x004fe80000100a00 */
[----:B------:R-:W2:Y:S04]  /*94b50*/  LDL.LU R16, [R1+0x2b0] ;  /* 0x0002b00001107983 */ /* 0x000ea80000300800 */
[----:B------:R-:W2:Y:S04]  /*94b60*/  LDL.LU R17, [R1+0x2b4] ;  /* 0x0002b40001117983 */ /* 0x000ea80000300800 */
[----:B------:R-:W3:Y:S04]  /*94b70*/  LDL.LU R18, [R1+0x2b8] ;  /* 0x0002b80001127983 */ /* 0x000ee80000300800 */
[----:B------:R-:W3:Y:S04]  /*94b80*/  LDL.LU R19, [R1+0x2bc] ;  /* 0x0002bc0001137983 */ /* 0x000ee80000300800 */
[----:B---3--:R-:W-:Y:S04]  /*94b90*/  STL.64 [R1+0x8ec0], R18 ;  /* 0x008ec01201007387 */ /* 0x008fe80000100a00 */
[----:B--2---:R0:W-:Y:S04]  /*94ba0*/  STL.64 [R1+0x8eb8], R16 ;  /* 0x008eb81001007387 */ /* 0x0041e80000100a00 */
[----:B------:R-:W2:Y:S04]  /*94bb0*/  LDL.LU R24, [R1+0x2d0] ;  /* 0x0002d00001187983 */ /* 0x000ea80000300800 */
[----:B------:R-:W2:Y:S04]  /*94bc0*/  LDL.LU R25, [R1+0x2d4] ;  /* 0x0002d40001197983 */ /* 0x000ea80000300800 */
[----:B------:R-:W3:Y:S04]  /*94bd0*/  LDL.LU R26, [R1+0x2d8] ;  /* 0x0002d800011a7983 */ /* 0x000ee80000300800 */
[----:B------:R-:W3:Y:S04]  /*94be0*/  LDL.LU R27, [R1+0x2dc] ;  /* 0x0002dc00011b7983 */ /* 0x000ee80000300800 */
[----:B---3--:R1:W-:Y:S04]  /*94bf0*/  STL.64 [R1+0x8ed0], R26 ;  /* 0x008ed01a01007387 */ /* 0x0083e80000100a00 */
[----:B--2---:R-:W-:Y:S04]  /*94c00*/  STL.64 [R1+0x8ec8], R24 ;  /* 0x008ec81801007387 */ /* 0x004fe80000100a00 */
[----:B------:R-:W2:Y:S04]  /*94c10*/  LDL.LU R52, [R1+0x330] ;  /* 0x0003300001347983 */ /* 0x000ea80000300800 */
[----:B------:R-:W2:Y:S04]  /*94c20*/  LDL.LU R53, [R1+0x334] ;  /* 0x0003340001357983 */ /* 0x000ea80000300800 */
[----:B------:R-:W3:Y:S04]  /*94c30*/  LDL.LU R54, [R1+0x338] ;  /* 0x0003380001367983 */ /* 0x000ee80000300800 */
[----:B------:R-:W3:Y:S01]  /*94c40*/  LDL.LU R55, [R1+0x33c] ;  /* 0x00033c0001377983 */ /* 0x000ee20000300800 */
[----:B------:R-:W-:-:S03]  /*94c50*/  IMAD.MOV.U32 R35, RZ, RZ, R0 ;  /* 0x000000ffff237224 */ /* 0x000fc600078e0000 */
[----:B---3--:R-:W-:Y:S04]  /*94c60*/  STL.64 [R1+0x8ee0], R54 ;  /* 0x008ee03601007387 */ /* 0x008fe80000100a00 */
[----:B--2---:R2:W-:Y:S04]  /*94c70*/  STL.64 [R1+0x8ed8], R52 ;  /* 0x008ed83401007387 */ /* 0x0045e80000100a00 */
[----:B------:R-:W3:Y:S04]  /*94c80*/  LDL.LU R56, [R1+0x350] ;  /* 0x0003500001387983 */ /* 0x000ee80000300800 */
[----:B------:R-:W3:Y:S04]  /*94c90*/  LDL.LU R57, [R1+0x354] ;  /* 0x0003540001397983 */ /* 0x000ee80000300800 */
[----:B------:R-:W3:Y:S04]  /*94ca0*/  LDL.LU R58, [R1+0x358] ;  /* 0x00035800013a7983 */ /* 0x000ee80000300800 */
[----:B------:R-:W3:Y:S04]  /*94cb0*/  LDL.LU R59, [R1+0x35c] ;  /* 0x00035c00013b7983 */ /* 0x000ee80000300800 */
[----:B------:R-:W4:Y:S04]  /*94cc0*/  LDL R34, [R1] ;  /* 0x0000000001227983 */ /* 0x000f280000100800 */
[----:B------:R-:W3:Y:S04]  /*94cd0*/  LDL.LU R0, [R1+0x8ee8] ;  /* 0x008ee80001007983 */ /* 0x000ee80000300800 */
[----:B------:R-:W4:Y:S04]  /*94ce0*/  LDL R32, [R1+0x8] ;  /* 0x0000080001207983 */ /* 0x000f280000100800 */
[----:B------:R-:W4:Y:S04]  /*94cf0*/  LDL R33, [R1+0xc] ;  /* 0x00000c0001217983 */ /* 0x000f280000100800 */
[----:B0-----:R-:W4:Y:S04]  /*94d00*/  LDL.LU R16, [R1+0x370] ;  /* 0x0003700001107983 */ /* 0x001f280000300800 */
[----:B------:R-:W4:Y:S04]  /*94d10*/  LDL.LU R17, [R1+0x374] ;  /* 0x0003740001117983 */ /* 0x000f280000300800 */
[----:B------:R-:W4:Y:S04]  /*94d20*/  LDL.LU R18, [R1+0x378] ;  /* 0x0003780001127983 */ /* 0x000f280000300800 */
[----:B------:R-:W4:Y:S04]  /*94d30*/  LDL.LU R19, [R1+0x37c] ;  /* 0x00037c0001137983 */ /* 0x000f280000300800 */
[----:B-1----:R-:W4:Y:S04]  /*94d40*/  LDL R26, [R1+0x10] ;  /* 0x00001000011a7983 */ /* 0x002f280000100800 */
[----:B--2---:R-:W2:Y:S04]  /*94d50*/  LDL.LU R52, [R1+0x380] ;  /* 0x0003800001347983 */ /* 0x004ea80000300800 */
        /* <DEDUP_REMOVED lines=35> */
[----:B---3--:R-:W-:Y:S01]  /*94f90*/  IMAD.MOV.U32 R27, RZ, RZ, R0 ;  /* 0x000000ffff1b7224 */ /* 0x008fe200078e0000 */
[C---:B------:R-:W-:Y:S08]  /*94fa0*/  HMMA.16816.F32 R56, R28.reuse, R60, R56 ;  /* 0x0000003c1c38723c */ /* 0x040ff00000001838 */
[C---:B----4-:R-:W-:Y:S08]  /*94fb0*/  HMMA.16816.F32 R16, R28.reuse, R32, R16 ;  /* 0x000000201c10723c */ /* 0x050ff00000001810 */
[C---:B--2---:R-:W-:Y:S01]  /*94fc0*/  HMMA.16816.F32 R24, R28.reuse, R26, R52 ;  /* 0x0000001a1c18723c */ /* 0x044fe20000001834 */
[----:B------:R-:W2:Y:S04]  /*94fd0*/  LDL.LU.64 R54, [R1+0x8ee0] ;  /* 0x008ee00001367983 */ /* 0x000ea80000300a00 */
[----:B------:R-:W2:Y:S03]  /*94fe0*/  LDL.LU.64 R52, [R1+0x8ed8] ;  /* 0x008ed80001347983 */ /* 0x000ea60000300a00 */
[C---:B------:R-:W-:Y:S11]  /*94ff0*/  HMMA.16816.F32 R32, R28.reuse, R34, R8 ;  /* 0x000000221c20723c */ /* 0x040ff60000001808 */
[----:B------:R-:W-:Y:S04]  /*95000*/  STL.64 [R1+0xe30], R24 ;  /* 0x000e301801007387 */ /* 0x000fe80000100a00 */
[----:B------:R0:W-:Y:S04]  /*95010*/  STL.64 [R1+0xe38], R26 ;  /* 0x000e381a01007387 */ /* 0x0001e80000100a00 */
[----:B0-----:R-:W3:Y:S04]  /*95020*/  LDL.LU.64 R26, [R1+0x8ed0] ;  /* 0x008ed000011a7983 */ /* 0x001ee80000300a00 */
[----:B------:R-:W3:Y:S04]  /*95030*/  LDL.LU.64 R24, [R1+0x8ec8] ;  /* 0x008ec80001187983 */ /* 0x000ee80000300a00 */
[----:B------:R-:W-:Y:S04]  /*95040*/  STL.64 [R1+0xe20], R16 ;  /* 0x000e201001007387 */ /* 0x000fe80000100a00 */
[----:B------:R0:W-:Y:S04]  /*95050*/  STL.64 [R1+0xe28], R18 ;  /* 0x000e281201007387 */ /* 0x0001e80000100a00 */
[----:B0-----:R-:W4:Y:S04]  /*95060*/  LDL.LU.64 R18, [R1+0x8ec0] ;  /* 0x008ec00001127983 */ /* 0x001f280000300a00 */
[----:B------:R-:W4:Y:S04]  /*95070*/  LDL.LU.64 R16, [R1+0x8eb8] ;  /* 0x008eb80001107983 */ /* 0x000f280000300a00 */
        /* <DEDUP_REMOVED lines=10> */
[----:B------:R-:W-:Y:S04]  /*95120*/  STL [R1+0x8dbc], R60 ;  /* 0x008dbc3c01007387 */ /* 0x000fe80000100800 */
[----:B------:R-:W-:Y:S01]  /*95130*/  STL [R1+0x8db8], R61 ;  /* 0x008db83d01007387 */ /* 0x000fe20000100800 */
        /* <DEDUP_REMOVED lines=28> */
[----:B0-----:R-:W2:Y:S04]  /*95300*/  LDL.LU R52, [R1+0x2f0] ;  /* 0x0002f00001347983 */ /* 0x001ea80000300800 */
[----:B------:R-:W2:Y:S04]  /*95310*/  LDL.LU R53, [R1+0x2f4] ;  /* 0x0002f40001357983 */ /* 0x000ea80000300800 */
[----:B------:R-:W2:Y:S04]  /*95320*/  LDL.LU R54, [R1+0x2f8] ;  /* 0x0002f80001367983 */ /* 0x000ea80000300800 */
[----:B------:R-:W2:Y:S01]  /*95330*/  LDL.LU R55, [R1+0x2fc] ;  /* 0x0002fc0001377983 */ /* 0x000ea20000300800 */
[----:B---3--:R-:W-:-:S15]  /*95340*/  HMMA.16816.F32 R44, R28, R50, R44 ;  /* 0x000000321c2c723c */ /* 0x008fde000000182c */
[----:B------:R-:W-:-:S04]  /*95350*/  NOP ;  /* 0x0000000000007918 */ /* 0x000fc80000000000 */
[----:B------:R-:W-:Y:S04]  /*95360*/  STL.64 [R1+0xd90], R44 ;  /* 0x000d902c01007387 */ /* 0x000fe80000100a00 */
[----:B------:R0:W-:Y:S04]  /*95370*/  STL.64 [R1+0xd98], R46 ;  /* 0x000d982e01007387 */ /* 0x0001e80000100a00 */
[----:B0-----:R-:W3:Y:S04]  /*95380*/  LDL.LU.64 R46, [R1+0x8e40] ;  /* 0x008e4000012e7983 */ /* 0x001ee80000300a00 */
[----:B------:R-:W3:Y:S01]  /*95390*/  LDL.LU.64 R44, [R1+0x8e38] ;  /* 0x008e3800012c7983 */ /* 0x000ee20000300a00 */
[C---:B--2---:R-:W-:Y:S03]  /*953a0*/  HMMA.16816.F32 R52, R28.reuse, R48, R52 ;  /* 0x000000301c34723c */ /* 0x044fe60000001834 */
[----:B------:R-:W-:Y:S04]  /*953b0*/  STL.64 [R1+0x8d10], R50 ;  /* 0x008d103201007387 */ /* 0x000fe80000100a00 */
[----:B------:R3:W-:Y:S01]  /*953c0*/  STL.64 [R1+0x8d08], R48 ;  /* 0x008d083001007387 */ /* 0x0007e20000100a00 */
[C---:B------:R-:W-:Y:S08]  /*953d0*/  HMMA.16816.F32 R20, R28.reuse, R42, R20 ;  /* 0x0000002a1c14723c */ /* 0x040ff00000001814 */
[C---:B----4-:R-:W-:Y:S03]  /*953e0*/  HMMA.16816.F32 R16, R28.reuse, R40, R16 ;  /* 0x000000281c10723c */ /* 0x050fe60000001810 */
[----:B------:R-:W-:Y:S05]  /*953f0*/  STL.64 [R1+0xd80], R52 ;  /* 0x000d803401007387 */ /* 0x000fea0000100a00 */
[C---:B------:R-:W-:Y:S01]  /*95400*/  HMMA.16816.F32 R12, R28.reuse, R38, R12 ;  /* 0x000000261c0c723c */ /* 0x040fe2000000180c */
[----:B------:R-:W-:Y:S07]  /*95410*/  STL.64 [R1+0xd88], R54 ;  /* 0x000d883601007387 */ /* 0x000fee0000100a00 */
[C---:B------:R-:W-:Y:S08]  /*95420*/  HMMA.16816.F32 R8, R28.reuse, R36, R8 ;  /* 0x000000241c08723c */ /* 0x040ff00000001808 */
[C---:B------:R-:W-:Y:S08]  /*95430*/  HMMA.16816.F32 R4, R28.reuse, R34, R4 ;  /* 0x000000221c04723c */ /* 0x040ff00000001804 */
        /* <DEDUP_REMOVED lines=18> */
[----:B------:R3:W-:Y:S04]  /*95560*/  STL.64 [R1+0xd10], R8 ;  /* 0x000d100801007387 */ /* 0x0007e80000100a00 */
[----:B------:R4:W-:Y:S04]  /*95570*/  STL.64 [R1+0xd18], R10 ;  /* 0x000d180a01007387 */ /* 0x0009e80000100a00 */
[----:B------:R-:W-:Y:S04]  /*95580*/  STL.64 [R1+0x8e20], R34 ;  /* 0x008e202201007387 */ /* 0x000fe80000100a00 */
[----:B------:R-:W-:Y:S04]  /*95590*/  STL.64 [R1+0x8e18], R32 ;  /* 0x008e182001007387 */ /* 0x000fe80000100a00 */
[----:B------:R1:W-:Y:S04]  /*955a0*/  STL.64 [R1+0xd00], R4 ;  /* 0x000d000401007387 */ /* 0x0003e80000100a00 */
[----:B------:R1:W-:Y:S04]  /*955b0*/  STL.64 [R1+0xd08], R6 ;  /* 0x000d080601007387 */ /* 0x0003e80000100a00 */
[----:B0-----:R-:W4:Y:S04]  /*955c0*/  LDL.LU R44, [R1+0x620] ;  /* 0x00062000012c7983 */ /* 0x001f280000300800 */
[----:B------:R-:W4:Y:S04]  /*955d0*/  LDL.LU R45, [R1+0x624] ;  /* 0x00062400012d7983 */ /* 0x000f280000300800 */
[----:B------:R-:W4:Y:S04]  /*955e0*/  LDL.LU R46, [R1+0x628] ;  /* 0x00062800012e7983 */ /* 0x000f280000300800 */
[----:B------:R-:W4:Y:S04]  /*955f0*/  LDL.LU R47, [R1+0x62c] ;  /* 0x00062c00012f7983 */ /* 0x000f280000300800 */
[----:B-1----:R-:W4:Y:S04]  /*95600*/  LDL.LU R40, [R1+0x600] ;  /* 0x0006000001287983 */ /* 0x002f280000300800 */
[----:B------:R-:W4:Y:S04]  /*95610*/  LDL.LU R41, [R1+0x604] ;  /* 0x0006040001297983 */ /* 0x000f280000300800 */
[----:B------:R-:W4:Y:S04]  /*95620*/  LDL.LU R42, [R1+0x608] ;  /* 0x00060800012a7983 */ /* 0x000f280000300800 */
[----:B------:R-:W4:Y:S04]  /*95630*/  LDL.LU R43, [R1+0x60c] ;  /* 0x00060c00012b7983 */ /* 0x000f280000300800 */
[----:B--2---:R-:W2:Y:S04]  /*95640*/  LDL.LU R36, [R1+0x5f0] ;  /* 0x0005f00001247983 */ /* 0x004ea80000300800 */
[----:B------:R-:W2:Y:S04]  /*95650*/  LDL.LU R37, [R1+0x5f4] ;  /* 0x0005f40001257983 */ /* 0x000ea80000300800 */
[----:B------:R-:W2:Y:S04]  /*95660*/  LDL.LU R38, [R1+0x5f8] ;  /* 0x0005f80001267983 */ /* 0x000ea80000300800 */
[----:B------:R-:W2:Y:S04]  /*95670*/  LDL.LU R39, [R1+0x5fc] ;  /* 0x0005fc0001277983 */ /* 0x000ea80000300800 */
[----:B---3--:R-:W3:Y:S04]  /*95680*/  LDL.LU R8, [R1+0x250] ;  /* 0x0002500001087983 */ /* 0x008ee80000300800 */
[----:B------:R-:W3:Y:S04]  /*95690*/  LDL.LU R9, [R1+0x254] ;  /* 0x0002540001097983 */ /* 0x000ee80000300800 */
[----:B----4-:R-:W3:Y:S04]  /*956a0*/  LDL.LU R10, [R1+0x258] ;  /* 0x00025800010a7983 */ /* 0x010ee80000300800 */
[----:B------:R-:W3:Y:S04]  /*956b0*/  LDL.LU R11, [R1+0x25c] ;  /* 0x00025c00010b7983 */ /* 0x000ee80000300800 */
[----:B------:R-:W4:Y:S04]  /*956c0*/  LDL.LU R4, [R1+0x270] ;  /* 0x0002700001047983 */ /* 0x000f280000300800 */
[----:B------:R-:W4:Y:S04]  /*956d0*/  LDL.LU R5, [R1+0x274] ;  /* 0x0002740001057983 */ /* 0x000f280000300800 */
[----:B------:R-:W4:Y:S04]  /*956e0*/  LDL.LU R6, [R1+0x278] ;  /* 0x0002780001067983 */ /* 0x000f280000300800 */
        /* <DEDUP_REMOVED lines=33> */
[----:B----4-:R-:W-:-:S15]  /*95900*/  HMMA.16816.F32 R4, R28, R2, R4 ;  /* 0x000000021c04723c */ /* 0x010fde0000001804 */
[----:B------:R-:W-:-:S04]  /*95910*/  NOP ;  /* 0x0000000000007918 */ /* 0x000fc80000000000 */
[----:B------:R-:W-:Y:S04]  /*95920*/  STL.64 [R1+0xcf0], R4 ;  /* 0x000cf00401007387 */ /* 0x000fe80000100a00 */
[----:B------:R0:W-:Y:S04]  /*95930*/  STL.64 [R1+0xcf8], R6 ;  /* 0x000cf80601007387 */ /* 0x0001e80000100a00 */
[----:B0-----:R-:W3:Y:S04]  /*95940*/  LDL.LU.64 R6, [R1+0x8e30] ;  /* 0x008e300001067983 */ /* 0x001ee80000300a00 */
[----:B------:R-:W2:Y:S04]  /*95950*/  LDL.LU.64 R4, [R1+0x8e28] ;  /* 0x008e280001047983 */ /* 0x000ea80000300a00 */
[----:B------:R-:W-:Y:S01]  /*95960*/  STL [R1+0x8dc0], R3 ;  /* 0x008dc00301007387 */ /* 0x000fe20000100800 */
[C---:B---3--:R-:W-:Y:S08]  /*95970*/  HMMA.16816.F32 R8, R28.reuse, R6, R8 ;  /* 0x000000061c08723c */ /* 0x048ff00000001808 */
[----:B--2---:R-:W-:-:S15]  /*95980*/  HMMA.16816.F32 R32, R28, R4, R32 ;  /* 0x000000041c20723c */ /* 0x004fde0000001820 */
[----:B------:R-:W-:-:S04]  /*95990*/  NOP ;  /* 0x0000000000007918 */ /* 0x000fc80000000000 */
        /* <DEDUP_REMOVED lines=10> */
[----:B0-----:R-:W3:Y:S04]  /*95a40*/  LDL.LU R4, [R1+0x5e0] ;  /* 0x0005e00001047983 */ /* 0x001ee80000300800 */
[----:B------:R-:W3:Y:S04]  /*95a50*/  LDL.LU R5, [R1+0x5e4] ;  /* 0x0005e40001057983 */ /* 0x000ee80000300800 */
[----:B------:R-:W3:Y:S04]  /*95a60*/  LDL.LU R6, [R1+0x5e8] ;  /* 0x0005e80001067983 */ /* 0x000ee80000300800 */
[----:B------:R-:W3:Y:S01]  /*95a70*/  LDL.LU R7, [R1+0x5ec] ;  /* 0x0005ec0001077983 */ /* 0x000ee20000300800 */
[C---:B----4-:R-:W-:Y:S08]  /*95a80*/  HMMA.16816.F32 R12, R28.reuse, R10, R12 ;  /* 0x0000000a1c0c723c */ /* 0x050ff0000000180c */
[----:B--2---:R-:W-:-:S15]  /*95a90*/  HMMA.16816.F32 R24, R28, R8, R24 ;  /* 0x000000081c18723c */ /* 0x004fde0000001818 */
[----:B------:R-:W-:-:S04]  /*95aa0*/  NOP ;  /* 0x0000000000007918 */ /* 0x000fc80000000000 */
        /* <DEDUP_REMOVED lines=27> */
[----:B0-----:R-:W2:Y:S04]  /*95c60*/  LDL.LU R12, [R1+0x5c0] ;  /* 0x0005c000010c7983 */ /* 0x001ea80000300800 */
[----:B------:R-:W2:Y:S04]  /*95c70*/  LDL.LU R13, [R1+0x5c4] ;  /* 0x0005c400010d7983 */ /* 0x000ea80000300800 */
[----:B------:R-:W2:Y:S04]  /*95c80*/  LDL.LU R14, [R1+0x5c8] ;  /* 0x0005c800010e7983 */ /* 0x000ea80000300800 */
[----:B------:R-:W2:Y:S01]  /*95c90*/  LDL.LU R15, [R1+0x5cc] ;  /* 0x0005cc00010f7983 */ /* 0x000ea20000300800 */
[C---:B----4-:R-:W-:Y:S03]  /*95ca0*/  HMMA.16816.F32 R8, R28.reuse, R18, R8 ;  /* 0x000000121c08723c */ /* 0x050fe60000001808 */
[----:B------:R-:W-:Y:S05]  /*95cb0*/  STL.64 [R1+0x8c90], R18 ;  /* 0x008c901201007387 */ /* 0x000fea0000100a00 */
[----:B--2---:R-:W-:-:S15]  /*95cc0*/  HMMA.16816.F32 R12, R28, R16, R12 ;  /* 0x000000101c0c723c */ /* 0x004fde000000180c */
[----:B------:R-:W-:-:S04]  /*95cd0*/  NOP ;  /* 0x0000000000007918 */ /* 0x000fc80000000000 */
        /* <DEDUP_REMOVED lines=11> */
[----:B------:R-:W-:Y:S01]  /*95d90*/  STL.64 [R1+0x510], R4 ;  /* 0x0005100401007387 */ /* 0x000fe20000100a00 */
[C---:B0-----:R-:W-:Y:S03]  /*95da0*/  HMMA.16816.F32 R8, R28.reuse, R24, R40 ;  /* 0x000000181c08723c */ /* 0x041fe60000001828 */
[----:B------:R0:W-:Y:S05]  /*95db0*/  STL.64 [R1+0x518], R6 ;  /* 0x0005180601007387 */ /* 0x0001ea0000100a00 */
[C---:B0-----:R-:W-:Y:S01]  /*95dc0*/  HMMA.16816.F32 R4, R28.reuse, R26, R44 ;  /* 0x0000001a1c04723c */ /* 0x041fe2000000182c */
[----:B------:R-:W-:Y:S10]  /*95dd0*/  STL.64 [R1+0x8cc0], R26 ;  /* 0x008cc01a01007387 */ /* 0x000ff40000100a00 */
[----:B------:R-:W-:Y:S04]  /*95de0*/  STL.64 [R1+0x500], R8 ;  /* 0x0005000801007387 */ /* 0x000fe80000100a00 */
[----:B------:R-:W-:Y:S04]  /*95df0*/  STL.64 [R1+0x508], R10 ;  /* 0x0005080a01007387 */ /* 0x000fe80000100a00 */
[----:B------:R-:W-:Y:S04]  /*95e00*/  STL.64 [R1+0x8cb8], R24 ;  /* 0x008cb81801007387 */ /* 0x000fe80000100a00 */
[----:B------:R-:W-:Y:S04]  /*95e10*/  STL.64 [R1+0x4f0], R4 ;  /* 0x0004f00401007387 */ /* 0x000fe80000100a00 */
[----:B------:R0:W-:Y:S02]  /*95e20*/  STL.64 [R1+0x4f8], R6 ;  /* 0x0004f80601007387 */ /* 0x0001e40000100a00 */
[----:B0-----:R-:W-:Y:S02]  /*95e30*/  HMMA.16816.F32 R4, R28, R32, R56 ;  /* 0x000000201c04723c */ /* 0x001fe40000001838 */
[----:B------:R-:W-:Y:S04]  /*95e40*/  STL.64 [R1+0x8d70], R34 ;  /* 0x008d702201007387 */ /* 0x000fe80000100a00 */
[----:B------:R0:W-:-:S13]  /*95e50*/  STL.64 [R1+0x8d68], R32 ;  /* 0x008d682001007387 */ /* 0x0001da0000100a00 */
[----:B------:R-:W-:Y:S04]  /*95e60*/  STL.64 [R1+0x50], R4 ;  /* 0x0000500401007387 */ /* 0x000fe80000100a00 */
[----:B------:R-:W-:Y:S04]  /*95e70*/  STL.64 [R1+0x58], R6 ;  /* 0x0000580601007387 */ /* 0x000fe80000100a00 */
[----:B------:R-:W2:Y:S04]  /*95e80*/  LDL.LU R8, [R1+0x720] ;  /* 0x0007200001087983 */ /* 0x000ea80000300800 */
[----:B------:R-:W2:Y:S04]  /*95e90*/  LDL.LU R9, [R1+0x724] ;  /* 0x0007240001097983 */ /* 0x000ea80000300800 */
[----:B------:R-:W3:Y:S04]  /*95ea0*/  LDL.LU R10, [R1+0x728] ;  /* 0x00072800010a7983 */ /* 0x000ee80000300800 */
[----:B------:R-:W3:Y:S04]  /*95eb0*/  LDL.LU R11, [R1+0x72c] ;  /* 0x00072c00010b7983 */ /* 0x000ee80000300800 */
[----:B---3--:R-:W-:Y:S04]  /*95ec0*/  STL.64 [R1+0x8d80], R10 ;  /* 0x008d800a01007387 */ /* 0x008fe80000100a00 */
[----:B--2---:R-:W-:Y:S04]  /*95ed0*/  STL.64 [R1+0x8d78], R8 ;  /* 0x008d780801007387 */ /* 0x004fe80000100a00 */
        /* <DEDUP_REMOVED lines=9> */
[----:B------:R-:W3:Y:S04]  /*95f70*/  LDL.LU R27, [R1+0x6ec] ;  /* 0x0006ec00011b7983 */ /* 0x000ee80000300800 */
[----:B---3--:R-:W-:Y:S04]  /*95f80*/  STL.64 [R1+0x8da0], R26 ;  /* 0x008da01a01007387 */ /* 0x008fe80000100a00 */
[----:B--2---:R2:W-:Y:S04]  /*95f90*/  STL.64 [R1+0x8d98], R24 ;  /* 0x008d981801007387 */ /* 0x0045e80000100a00 */
[----:B------:R-:W3:Y:S04]  /*95fa0*/  LDL.LU R40, [R1+0x680] ;  /* 0x0006800001287983 */ /* 0x000ee80000300800 */
[----:B------:R-:W3:Y:S04]  /*95fb0*/  LDL.LU R41, [R1+0x684] ;  /* 0x0006840001297983 */ /* 0x000ee80000300800 */
[----:B------:R-:W4:Y:S04]  /*95fc0*/  LDL.LU R42, [R1+0x688] ;  /* 0x00068800012a7983 */ /* 0x000f280000300800 */
[----:B------:R-:W4:Y:S01]  /*95fd0*/  LDL.LU R43, [R1+0x68c] ;  /* 0x00068c00012b7983 */ /* 0x000f220000300800 */
[----:B------:R-:W-:-:S02]  /*95fe0*/  IMAD R3, R52, 0x100, R51 ;  /* 0x0000010034037824 */ /* 0x000fc400078e0233 */
[----:B------:R-:W-:Y:S02]  /*95ff0*/  IMAD R60, R60, 0x100, R53 ;  /* 0x000001003c3c7824 */ /* 0x000fe400078e0235 */
[----:B------:R-:W-:Y:S02]  /*96000*/  IMAD R61, R61, 0x100, R54 ;  /* 0x000001003d3d7824 */ /* 0x000fe400078e0236 */
[----:B------:R-:W-:Y:S01]  /*96010*/  IMAD R0, R0, 0x100, R55 ;  /* 0x0000010000007824 */ /* 0x000fe200078e0237 */
[----:B------:R-:W-:Y:S02]  /*96020*/  F2FP.F16.E5M2.UNPACK_B R28, R3 ;  /* 0x00000003ff1c723e */ /* 0x000fe400020004ff */
[----:B------:R-:W-:Y:S02]  /*96030*/  F2FP.F16.E5M2.UNPACK_B R29, R60 ;  /* 0x0000003cff1d723e */ /* 0x000fe400020004ff */
[----:B------:R-:W-:Y:S01]  /*96040*/  F2FP.F16.E5M2.UNPACK_B R30, R61 ;  /* 0x0000003dff1e723e */ /* 0x000fe200020004ff */
[----:B----4-:R-:W-:Y:S04]  /*96050*/  STL.64 [R1+0x8db0], R42 ;  /* 0x008db02a01007387 */ /* 0x010fe80000100a00 */
[----:B---3--:R3:W-:Y:S04]  /*96060*/  STL.64 [R1+0x8da8], R40 ;  /* 0x008da82801007387 */ /* 0x0087e80000100a00 */
[----:B------:R-:W4:Y:S04]  /*96070*/  LDL.LU R56, [R1+0x670] ;  /* 0x0006700001387983 */ /* 0x000f280000300800 */
[----:B------:R-:W4:Y:S04]  /*96080*/  LDL.LU R57, [R1+0x674] ;  /* 0x0006740001397983 */ /* 0x000f280000300800 */
[----:B------:R-:W4:Y:S04]  /*96090*/  LDL.LU R58, [R1+0x678] ;  /* 0x00067800013a7983 */ /* 0x000f280000300800 */
[----:B------:R-:W4:Y:S04]  /*960a0*/  LDL.LU R59, [R1+0x67c] ;  /* 0x00067c00013b7983 */ /* 0x000f280000300800 */
[----:B------:R-:W4:Y:S04]  /*960b0*/  LDL R38, [R1] ;  /* 0x0000000001267983 */ /* 0x000f280000100800 */
[----:B------:R-:W4:Y:S04]  /*960c0*/  LDL R39, [R1+0x4] ;  /* 0x0000040001277983 */ /* 0x000f280000100800 */
[----:B0-----:R-:W4:Y:S04]  /*960d0*/  LDL.LU R32, [R1+0x660] ;  /* 0x0006600001207983 */ /* 0x001f280000300800 */
[----:B------:R-:W4:Y:S04]  /*960e0*/  LDL.LU R33, [R1+0x664] ;  /* 0x0006640001217983 */ /* 0x000f280000300800 */
[----:B------:R-:W4:Y:S04]  /*960f0*/  LDL.LU R34, [R1+0x668] ;  /* 0x0006680001227983 */ /* 0x000f280000300800 */
[----:B------:R-:W4:Y:S04]  /*96100*/  LDL.LU R35, [R1+0x66c] ;  /* 0x00066c0001237983 */ /* 0x000f280000300800 */
[----:B------:R-:W4:Y:S04]  /*96110*/  LDL R36, [R1+0x8] ;  /* 0x0000080001247983 */ /* 0x000f280000100800 */
[----:B------:R-:W4:Y:S04]  /*96120*/  LDL R37, [R1+0xc] ;  /* 0x00000c0001257983 */ /* 0x000f280000100800 */
[----:B-1----:R-:W4:Y:S04]  /*96130*/  LDL R18, [R1+0x10] ;  /* 0x0000100001127983 */ /* 0x002f280000100800 */
[----:B------:R-:W4:Y:S04]  /*96140*/  LDL R19, [R1+0x14] ;  /* 0x0000140001137983 */ /* 0x000f280000100800 */
[----:B--2---:R-:W4:Y:S04]  /*96150*/  LDL.LU R24, [R1+0x640] ;  /* 0x0006400001187983 */ /* 0x004f280000300800 */
[----:B------:R-:W4:Y:S04]  /*96160*/  LDL.LU R25, [R1+0x644] ;  /* 0x0006440001197983 */ /* 0x000f280000300800 */
[----:B------:R-:W4:Y:S04]  /*96170*/  LDL.LU R26, [R1+0x648] ;  /* 0x00064800011a7983 */ /* 0x000f280000300800 */
[----:B------:R-:W4:Y:S04]  /*96180*/  LDL.LU R27, [R1+0x64c] ;  /* 0x00064c00011b7983 */ /* 0x000f280000300800 */
[----:B------:R-:W2:Y:S04]  /*96190*/  LDL R16, [R1+0x18] ;  /* 0x0000180001107983 */ /* 0x000ea80000100800 */
[----:B------:R-:W2:Y:S04]  /*961a0*/  LDL R17, [R1+0x1c] ;  /* 0x00001c0001117983 */ /* 0x000ea80000100800 */
[----:B---3--:R-:W2:Y:S04]  /*961b0*/  LDL.LU R40, [R1+0x630] ;  /* 0x0006300001287983 */ /* 0x008ea80000300800 */
        /* <DEDUP_REMOVED lines=34> */
[----:B------:R-:W-:-:S07]  /*963e0*/  F2FP.F16.E5M2.UNPACK_B R31, R0 ;  /* 0x00000000ff1f723e */ /* 0x000fce00020004ff */
[C---:B--2---:R-:W-:Y:S08]  /*963f0*/  HMMA.16816.F32 R40, R28.reuse, R16, R40 ;  /* 0x000000101c28723c */ /* 0x044ff00000001828 */
[C---:B----4-:R-:W-:Y:S08]  /*96400*/  HMMA.16816.F32 R16, R28.reuse, R18, R24 ;  /* 0x000000121c10723c */ /* 0x050ff00000001818 */
[C---:B---3--:R-:W-:Y:S03]  /*96410*/  HMMA.16816.F32 R8, R28.reuse, R36, R8 ;  /* 0x000000241c08723c */ /* 0x048fe60000001808 */
[----:B------:R-:W-:Y:S05]  /*96420*/  STL.64 [R1+0x4e0], R40 ;  /* 0x0004e02801007387 */ /* 0x000fea0000100a00 */
[C---:B------:R-:W-:Y:S01]  /*96430*/  HMMA.16816.F32 R36, R28.reuse, R38, R32 ;  /* 0x000000261c24723c */ /* 0x040fe20000001820 */
[----:B------:R0:W-:Y:S04]  /*96440*/  STL.64 [R1+0x4e8], R42 ;  /* 0x0004e82a01007387 */ /* 0x0001e80000100a00 */
[----:B0-----:R-:W2:Y:S04]  /*96450*/  LDL.LU.64 R42, [R1+0x8db0] ;  /* 0x008db000012a7983 */ /* 0x001ea80000300a00 */
[----:B------:R-:W2:Y:S04]  /*96460*/  LDL.LU.64 R40, [R1+0x8da8] ;  /* 0x008da80001287983 */ /* 0x000ea80000300a00 */
[----:B------:R-:W3:Y:S04]  /*96470*/  LDL.LU.64 R26, [R1+0x8da0] ;  /* 0x008da000011a7983 */ /* 0x000ee80000300a00 */
[----:B------:R-:W3:Y:S04]  /*96480*/  LDL.LU.64 R24, [R1+0x8d98] ;  /* 0x008d980001187983 */ /* 0x000ee80000300a00 */
[----:B------:R-:W-:Y:S04]  /*96490*/  STL.64 [R1+0x4d0], R16 ;  /* 0x0004d01001007387 */ /* 0x000fe80000100a00 */
[----:B------:R0:W-:Y:S04]  /*964a0*/  STL.64 [R1+0x4d8], R18 ;  /* 0x0004d81201007387 */ /* 0x0001e80000100a00 */
[----:B0-----:R-:W4:Y:S04]  /*964b0*/  LDL.LU.64 R18, [R1+0x8d90] ;  /* 0x008d900001127983 */ /* 0x001f280000300a00 */
[----:B------:R-:W4:Y:S04]  /*964c0*/  LDL.LU.64 R16, [R1+0x8d88] ;  /* 0x008d880001107983 */ /* 0x000f280000300a00 */
[----:B------:R-:W-:Y:S04]  /*964d0*/  STL.64 [R1+0x4c0], R8 ;  /* 0x0004c00801007387 */ /* 0x000fe80000100a00 */
[----:B------:R0:W-:Y:S04]  /*964e0*/  STL.64 [R1+0x4c8], R10 ;  /* 0x0004c80a01007387 */ /* 0x0001e80000100a00 */
[----:B0-----:R-:W2:Y:S04]  /*964f0*/  LDL.LU.64 R10, [R1+0x8d80] ;  /* 0x008d8000010a7983 */ /* 0x001ea80000300a00 */
[----:B------:R-:W2:Y:S04]  /*96500*/  LDL.LU.64 R8, [R1+0x8d78] ;  /* 0x008d780001087983 */ /* 0x000ea80000300a00 */
[----:B------:R-:W2:Y:S04]  /*96510*/  LDL.LU.64 R34, [R1+0x8d70] ;  /* 0x008d700001227983 */ /* 0x000ea80000300a00 */
[----:B------:R-:W2:Y:S04]  /*96520*/  LDL.LU.64 R32, [R1+0x8d68] ;  /* 0x008d680001207983 */ /* 0x000ea80000300a00 */
[----:B------:R-:W-:Y:S01]  /*96530*/  STL.64 [R1+0x4b0], R36 ;  /* 0x0004b02401007387 */ /* 0x000fe20000100a00 */
[C---:B------:R-:W-:Y:S03]  /*96540*/  HMMA.16816.F32 R56, R28.reuse, R60, R56 ;  /* 0x0000003c1c38723c */ /* 0x040fe60000001838 */
[----:B------:R0:W-:Y:S04]  /*96550*/  STL.64 [R1+0x4b8], R38 ;  /* 0x0004b82601007387 */ /* 0x0001e80000100a00 */
[----:B0-----:R-:W2:Y:S04]  /*96560*/  LDL.LU.64 R38, [R1+0x8d60] ;  /* 0x008d600001267983 */ /* 0x001ea80000300a00 */
[----:B------:R-:W2:Y:S08]  /*96570*/  LDL.LU.64 R36, [R1+0x8d58] ;  /* 0x008d580001247983 */ /* 0x000eb00000300a00 */
        /* <DEDUP_REMOVED lines=8> */
[----:B0-----:R-:W4:Y:S04]  /*96600*/  LDL.LU.64 R42, [R1+0x8d40] ;  /* 0x008d4000012a7983 */ /* 0x001f280000300a00 */
[----:B------:R-:W2:Y:S04]  /*96610*/  LDL.LU.64 R40, [R1+0x8d38] ;  /* 0x008d380001287983 */ /* 0x000ea80000300a00 */
[----:B------:R-:W-:Y:S04]  /*96620*/  STL.64 [R1+0x480], R52 ;  /* 0x0004803401007387 */ /* 0x000fe80000100a00 */
[----:B------:R0:W-:Y:S04]  /*96630*/  STL.64 [R1+0x488], R54 ;  /* 0x0004883601007387 */ /* 0x0001e80000100a00 */
[----:B0-----:R-:W3:Y:S04]  /*96640*/  LDL.LU.64 R54, [R1+0x8d30] ;  /* 0x008d300001367983 */ /* 0x001ee80000300a00 */
[----:B------:R-:W2:Y:S04]  /*96650*/  LDL.LU.64 R52, [R1+0x8d28] ;  /* 0x008d280001347983 */ /* 0x000ea80000300a00 */
[----:B------:R-:W-:Y:S04]  /*96660*/  STL.64 [R1+0x8c70], R58 ;  /* 0x008c703a01007387 */ /* 0x000fe80000100a00 */
[----:B------:R0:W-:Y:S04]  /*96670*/  STL.64 [R1+0x8c68], R56 ;  /* 0x008c683801007387 */ /* 0x0001e80000100a00 */
[----:B0-----:R-:W4:Y:S04]  /*96680*/  LDL.LU R56, [R1+0x6d0] ;  /* 0x0006d00001387983 */ /* 0x001f280000300800 */
[----:B------:R-:W4:Y:S04]  /*96690*/  LDL.LU R57, [R1+0x6d4] ;  /* 0x0006d40001397983 */ /* 0x000f280000300800 */
[----:B------:R-:W4:Y:S04]  /*966a0*/  LDL.LU R58, [R1+0x6d8] ;  /* 0x0006d800013a7983 */ /* 0x000f280000300800 */
[----:B------:R-:W4:Y:S01]  /*966b0*/  LDL.LU R59, [R1+0x6dc] ;  /* 0x0006dc00013b7983 */ /* 0x000f220000300800 */
[C---:B---3--:R-:W-:Y:S08]  /*966c0*/  HMMA.16816.F32 R44, R28.reuse, R54, R44 ;  /* 0x000000361c2c723c */ /* 0x048ff0000000182c */
[C---:B--2---:R-:W-:Y:S11]  /*966d0*/  HMMA.16816.F32 R48, R28.reuse, R52, R48 ;  /* 0x000000341c30723c */ /* 0x044ff60000001830 */
[----:B------:R-:W-:Y:S04]  /*966e0*/  STL.64 [R1+0x470], R44 ;  /* 0x0004702c01007387 */ /* 0x000fe80000100a00 */
[----:B------:R0:W-:Y:S04]  /*966f0*/  STL.64 [R1+0x478], R46 ;  /* 0x0004782e01007387 */ /* 0x0001e80000100a00 */
[----:B0-----:R-:W2:Y:S04]  /*96700*/  LDL.LU.64 R46, [R1+0x8d20] ;  /* 0x008d2000012e7983 */ /* 0x001ea80000300a00 */
[----:B------:R-:W3:Y:S04]  /*96710*/  LDL.LU.64 R44, [R1+0x8d18] ;  /* 0x008d1800012c7983 */ /* 0x000ee80000300a00 */
[----:B------:R-:W-:Y:S04]  /*96720*/  STL.64 [R1+0x460], R48 ;  /* 0x0004603001007387 */ /* 0x000fe80000100a00 */
[----:B------:R0:W-:Y:S04]  /*96730*/  STL.64 [R1+0x468], R50 ;  /* 0x0004683201007387 */ /* 0x0001e80000100a00 */
[----:B0-----:R-:W3:Y:S04]  /*96740*/  LDL.LU.64 R50, [R1+0x8d10] ;  /* 0x008d100001327983 */ /* 0x001ee80000300a00 */
[----:B------:R-:W3:Y:S04]  /*96750*/  LDL.LU.64 R48, [R1+0x8d08] ;  /* 0x008d080001307983 */ /* 0x000ee80000300a00 */
[----:B------:R-:W-:Y:S04]  /*96760*/  STL.64 [R1+0x8c80], R54 ;  /* 0x008c803601007387 */ /* 0x000fe80000100a00 */
[----:B------:R0:W-:Y:S04]  /*96770*/  STL.64 [R1+0x8c78], R52 ;  /* 0x008c783401007387 */ /* 0x0001e80000100a00 */
[----:B0-----:R-:W3:Y:S04]  /*96780*/  LDL.LU R52, [R1+0x6c0] ;  /* 0x0006c00001347983 */ /* 0x001ee80000300800 */
[----:B------:R-:W3:Y:S04]  /*96790*/  LDL.LU R53, [R1+0x6c4] ;  /* 0x0006c40001357983 */ /* 0x000ee80000300800 */
[----:B------:R-:W3:Y:S04]  /*967a0*/  LDL.LU R54, [R1+0x6c8] ;  /* 0x0006c80001367983 */ /* 0x000ee80000300800 */
[----:B------:R-:W3:Y:S01]  /*967b0*/  LDL.LU R55, [R1+0x6cc] ;  /* 0x0006cc0001377983 */ /* 0x000ee20000300800 */
[C---:B----4-:R-:W-:Y:S08]  /*967c0*/  HMMA.16816.F32 R16, R28.reuse, R42, R16 ;  /* 0x0000002a1c10723c */ /* 0x050ff00000001810 */
[C---:B------:R-:W-:Y:S08]  /*967d0*/  HMMA.16816.F32 R12, R28.reuse, R40, R12 ;  /* 0x000000281c0c723c */ /* 0x040ff0000000180c */
[C---:B------:R-:W-:Y:S08]  /*967e0*/  HMMA.16816.F32 R8, R28.reuse, R38, R8 ;  /* 0x000000261c08723c */ /* 0x040ff00000001808 */
[C---:B------:R-:W-:Y:S08]  /*967f0*/  HMMA.16816.F32 R4, R28.reuse, R36, R4 ;  /* 0x000000241c04723c */ /* 0x040ff00000001804 */
[C---:B--2---:R-:W-:Y:S08]  /*96800*/  HMMA.16816.F32 R24, R28.reuse, R46, R24 ;  /* 0x0000002e1c18723c */ /* 0x044ff00000001818 */
[C---:B---3--:R-:W-:Y:S08]  /*96810*/  HMMA.16816.F32 R20, R28.reuse, R44, R20 ;  /* 0x0000002c1c14723c */ /* 0x048ff00000001814 */
[----:B------:R-:W-:-:S15]  /*96820*/  HMMA.16816.F32 R52, R28, R50, R52 ;  /* 0x000000321c34723c */ /* 0x000fde0000001834 */
[----:B------:R-:W-:-:S04]  /*96830*/  NOP ;  /* 0x0000000000007918 */ /* 0x000fc80000000000 */
[----:B------:R-:W-:Y:S04]  /*96840*/  STL.64 [R1+0x450], R52 ;  /* 0x0004503401007387 */ /* 0x000fe80000100a00 */
[----:B------:R0:W-:Y:S02]  /*96850*/  STL.64 [R1+0x458], R54 ;  /* 0x0004583601007387 */ /* 0x0001e40000100a00 */
[----:B0-----:R-:W-:Y:S02]  /*96860*/  HMMA.16816.F32 R52, R28, R48, R56 ;  /* 0x000000301c34723c */ /* 0x001fe40000001838 */
[----:B------:R-:W-:Y:S04]  /*96870*/  STL.64 [R1+0x8ce0], R50 ;  /* 0x008ce03201007387 */ /* 0x000fe80000100a00 */
[----:B------:R-:W-:-:S13]  /*96880*/  STL.64 [R1+0x8cd8], R48 ;  /* 0x008cd83001007387 */ /* 0x000fda0000100a00 */
        /* <DEDUP_REMOVED lines=14> */
[----:B0-----:R-:W2:Y:S04]  /*96970*/  LDL.LU R44, [R1+0x820] ;  /* 0x00082000012c7983 */ /* 0x001ea80000300800 */
[----:B------:R0:W-:Y:S04]  /*96980*/  STL.64 [R1+0x3f0], R8 ;  /* 0x0003f00801007387 */ /* 0x0001e80000100a00 */
[----:B------:R3:W-:Y:S04]  /*96990*/  STL.64 [R1+0x3f8], R10 ;  /* 0x0003f80a01007387 */ /* 0x0007e80000100a00 */
[----:B------:R4:W-:Y:S04]  /*969a0*/  STL.64 [R1+0x3e0], R4 ;  /* 0x0003e00401007387 */ /* 0x0009e80000100a00 */
[----:B------:R0:W-:Y:S04]  /*969b0*/  STL.64 [R1+0x3e8], R6 ;  /* 0x0003e80601007387 */ /* 0x0001e80000100a00 */
[----:B------:R-:W2:Y:S04]  /*969c0*/  LDL.LU R45, [R1+0x824] ;  /* 0x00082400012d7983 */ /* 0x000ea80000300800 */
[----:B------:R-:W2:Y:S04]  /*969d0*/  LDL.LU R46, [R1+0x828] ;  /* 0x00082800012e7983 */ /* 0x000ea80000300800 */
[----:B------:R-:W2:Y:S04]  /*969e0*/  LDL.LU R47, [R1+0x82c] ;  /* 0x00082c00012f7983 */ /* 0x000ea80000300800 */
[----:B--2---:R-:W-:Y:S04]  /*969f0*/  STL.64 [R1+0x8d00], R46 ;  /* 0x008d002e01007387 */ /* 0x004fe80000100a00 */
[----:B------:R2:W-:Y:S04]  /*96a00*/  STL.64 [R1+0x8cf8], R44 ;  /* 0x008cf82c01007387 */ /* 0x0005e80000100a00 */
[----:B-1----:R-:W2:Y:S04]  /*96a10*/  LDL.LU R40, [R1+0x800] ;  /* 0x0008000001287983 */ /* 0x002ea80000300800 */
[----:B------:R-:W2:Y:S04]  /*96a20*/  LDL.LU R41, [R1+0x804] ;  /* 0x0008040001297983 */ /* 0x000ea80000300800 */
[----:B------:R-:W2:Y:S04]  /*96a30*/  LDL.LU R42, [R1+0x808] ;  /* 0x00080800012a7983 */ /* 0x000ea80000300800 */
[----:B------:R-:W2:Y:S04]  /*96a40*/  LDL.LU R43, [R1+0x80c] ;  /* 0x00080c00012b7983 */ /* 0x000ea80000300800 */
[----:B0-----:R-:W2:Y:S04]  /*96a50*/  LDL.LU R8, [R1+0x770] ;  /* 0x0007700001087983 */ /* 0x001ea80000300800 */
[----:B------:R-:W2:Y:S04]  /*96a60*/  LDL.LU R9, [R1+0x774] ;  /* 0x0007740001097983 */ /* 0x000ea80000300800 */
[----:B---3--:R-:W3:Y:S04]  /*96a70*/  LDL.LU R10, [R1+0x778] ;  /* 0x00077800010a7983 */ /* 0x008ee80000300800 */
[----:B------:R-:W3:Y:S04]  /*96a80*/  LDL.LU R11, [R1+0x77c] ;  /* 0x00077c00010b7983 */ /* 0x000ee80000300800 */
[----:B------:R-:W3:Y:S04]  /*96a90*/  LDL.LU R48, [R1+0x760] ;  /* 0x0007600001307983 */ /* 0x000ee80000300800 */
[----:B------:R-:W3:Y:S04]  /*96aa0*/  LDL.LU R49, [R1+0x764] ;  /* 0x0007640001317983 */ /* 0x000ee80000300800 */
[----:B------:R-:W3:Y:S04]  /*96ab0*/  LDL.LU R50, [R1+0x768] ;  /* 0x0007680001327983 */ /* 0x000ee80000300800 */
[----:B------:R-:W3:Y:S04]  /*96ac0*/  LDL.LU R51, [R1+0x76c] ;  /* 0x00076c0001337983 */ /* 0x000ee80000300800 */
[----:B----4-:R-:W4:Y:S04]  /*96ad0*/  LDL.LU R4, [R1+0x750] ;  /* 0x0007500001047983 */ /* 0x010f280000300800 */
[----:B------:R-:W4:Y:S04]  /*96ae0*/  LDL.LU R5, [R1+0x754] ;  /* 0x0007540001057983 */ /* 0x000f280000300800 */
[----:B------:R-:W4:Y:S04]  /*96af0*/  LDL.LU R6, [R1+0x758] ;  /* 0x0007580001067983 */ /* 0x000f280000300800 */
[----:B------:R-:W4:Y:S04]  /*96b00*/  LDL.LU R7, [R1+0x75c] ;  /* 0x00075c0001077983 */ /* 0x000f280000300800 */
        /* <DEDUP_REMOVED lines=43> */
[----:B0-----:R-:W3:Y:S04]  /*96dc0*/  LDL.LU.64 R6, [R1+0x8cf0] ;  /* 0x008cf00001067983 */ /* 0x001ee80000300a00 */
[----:B------:R-:W4:Y:S01]  /*96dd0*/  LDL.LU.64 R4, [R1+0x8ce8] ;  /* 0x008ce80001047983 */ /* 0x000f220000300a00 */
        /* <DEDUP_REMOVED lines=51> */
[----:B------:R-:W-:Y:S01]  /*97110*/  IMAD R0, R0, 0x100, R59 ;  /* 0x0000010000007824 */ /* 0x000fe200078e023b */
[C---:B----4-:R-:W-:Y:S02]  /*97120*/  HMMA.16816.F32 R8, R28.reuse, R18, R8 ;  /* 0x000000121c08723c */ /* 0x050fe40000001808 */
[----:B------:R-:W-:Y:S06]  /*97130*/  STL.64 [R1+0x8bd0], R18 ;  /* 0x008bd01201007387 */ /* 0x000fec0000100a00 */
        /* <DEDUP_REMOVED lines=16> */
[----:B0-----:R-:W-:Y:S01]  /*97240*/  HMMA.16816.F32 R4, R28, R26, R44 ;  /* 0x0000001a1c04723c */ /* 0x001fe2000000182c */
[----:B------:R-:W-:Y:S10]  /*97250*/  STL.64 [R1+0x8b90], R26 ;  /* 0x008b901a01007387 */ /* 0x000ff40000100a00 */
[----:B------:R-:W-:Y:S04]  /*97260*/  STL.64 [R1+0x310], R8 ;  /* 0x0003100801007387 */ /* 0x000fe80000100a00 */
[----:B------:R-:W-:Y:S04]  /*97270*/  STL.64 [R1+0x318], R10 ;  /* 0x0003180a01007387 */ /* 0x000fe80000100a00 */
[----:B------:R-:W-:Y:S04]  /*97280*/  STL.64 [R1+0x8b88], R24 ;  /* 0x008b881801007387 */ /* 0x000fe80000100a00 */
[----:B------:R0:W-:Y:S04]  /*97290*/  STL.64 [R1+0x300], R4 ;  /* 0x0003000401007387 */ /* 0x0001e80000100a00 */
[----:B------:R1:W-:Y:S04]  /*972a0*/  STL.64 [R1+0x308], R6 ;  /* 0x0003080601007387 */ /* 0x0003e80000100a00 */
[----:B------:R-:W2:Y:S04]  /*972b0*/  LDL.LU R44, [R1+0x810] ;  /* 0x00081000012c7983 */ /* 0x000ea80000300800 */
[----:B------:R-:W2:Y:S04]  /*972c0*/  LDL.LU R45, [R1+0x814] ;  /* 0x00081400012d7983 */ /* 0x000ea80000300800 */
[----:B------:R-:W2:Y:S04]  /*972d0*/  LDL.LU R46, [R1+0x818] ;  /* 0x00081800012e7983 */ /* 0x000ea80000300800 */
[----:B------:R-:W2:Y:S04]  /*972e0*/  LDL.LU R47, [R1+0x81c] ;  /* 0x00081c00012f7983 */ /* 0x000ea80000300800 */
[----:B0-----:R-:W3:Y:S04]  /*972f0*/  LDL.LU R4, [R1+0x880] ;  /* 0x0008800001047983 */ /* 0x001ee80000300800 */
[----:B------:R-:W3:Y:S04]  /*97300*/  LDL.LU R5, [R1+0x884] ;  /* 0x0008840001057983 */ /* 0x000ee80000300800 */
[----:B-1----:R-:W3:Y:S04]  /*97310*/  LDL.LU R6, [R1+0x888] ;  /* 0x0008880001067983 */ /* 0x002ee80000300800 */
[----:B------:R-:W3:Y:S01]  /*97320*/  LDL.LU R7, [R1+0x88c] ;  /* 0x00088c0001077983 */ /* 0x000ee20000300800 */
[----:B------:R-:W-:-:S03]  /*97330*/  IMAD R17, R56, 0x100, R55 ;  /* 0x0000010038117824 */ /* 0x000fc600078e0237 */
[----:B------:R-:W4:Y:S01]  /*97340*/  LDL.LU R8, [R1+0x870] ;  /* 0x0008700001087983 */ /* 0x000f220000300800 */
[----:B------:R-:W-:-:S03]  /*97350*/  IMAD R16, R58, 0x100, R57 ;  /* 0x000001003a107824 */ /* 0x000fc600078e0239 */
[----:B------:R-:W4:Y:S04]  /*97360*/  LDL.LU R9, [R1+0x874] ;  /* 0x0008740001097983 */ /* 0x000f280000300800 */
[----:B------:R-:W4:Y:S04]  /*97370*/  LDL.LU R10, [R1+0x878] ;  /* 0x00087800010a7983 */ /* 0x000f280000300800 */
[----:B------:R-:W4:Y:S04]  /*97380*/  LDL.LU R11, [R1+0x87c] ;  /* 0x00087c00010b7983 */ /* 0x000f280000300800 */
[----:B------:R-:W3:Y:S01]  /*97390*/  LDL.LU R56, [R1+0x840] ;  /* 0x0008400001387983 */ /* 0x000ee20000300800 */
[----:B------:R-:W-:-:S03]  /*973a0*/  IMAD R40, R54, 0x100, R53 ;  /* 0x0000010036287824 */ /* 0x000fc600078e0235 */
[----:B------:R-:W3:Y:S04]  /*973b0*/  LDL.LU R57, [R1+0x844] ;  /* 0x0008440001397983 */ /* 0x000ee80000300800 */
[----:B------:R-:W3:Y:S04]  /*973c0*/  LDL.LU R58, [R1+0x848] ;  /* 0x00084800013a7983 */ /* 0x000ee80000300800 */
[----:B------:R-:W3:Y:S04]  /*973d0*/  LDL.LU R59, [R1+0x84c] ;  /* 0x00084c00013b7983 */ /* 0x000ee80000300800 */
[----:B------:R-:W3:Y:S04]  /*973e0*/  LDL.LU R52, [R1+0x830] ;  /* 0x0008300001347983 */ /* 0x000ee80000300800 */
[----:B------:R-:W3:Y:S04]  /*973f0*/  LDL.LU R53, [R1+0x834] ;  /* 0x0008340001357983 */ /* 0x000ee80000300800 */
[----:B------:R-:W3:Y:S04]  /*97400*/  LDL.LU R54, [R1+0x838] ;  /* 0x0008380001367983 */ /* 0x000ee80000300800 */
[----:B------:R-:W3:Y:S04]  /*97410*/  LDL.LU R55, [R1+0x83c] ;  /* 0x00083c0001377983 */ /* 0x000ee80000300800 */
[----:B------:R-:W3:Y:S04]  /*97420*/  LDL.64 R18, [R1+0x18] ;  /* 0x0000180001127983 */ /* 0x000ee80000100a00 */
[----:B------:R-:W4:Y:S04]  /*97430*/  LDL.LU R20, [R1+0x850] ;  /* 0x0008500001147983 */ /* 0x000f280000300800 */
[----:B------:R-:W4:Y:S04]  /*97440*/  LDL.LU R21, [R1+0x854] ;  /* 0x0008540001157983 */ /* 0x000f280000300800 */
[----:B------:R-:W4:Y:S04]  /*97450*/  LDL.LU R22, [R1+0x858] ;  /* 0x0008580001167983 */ /* 0x000f280000300800 */
[----:B------:R-:W4:Y:S04]  /*97460*/  LDL.LU R23, [R1+0x85c] ;  /* 0x00085c0001177983 */ /* 0x000f280000300800 */
[----:B------:R-:W4:Y:S04]  /*97470*/  LDL.64 R12, [R1+0x8] ;  /* 0x00000800010c7983 */ /* 0x000f280000100a00 */
[----:B------:R-:W4:Y:S04]  /*97480*/  LDL.LU R24, [R1+0x860] ;  /* 0x0008600001187983 */ /* 0x000f280000300800 */
[----:B------:R-:W4:Y:S04]  /*97490*/  LDL.LU R25, [R1+0x864] ;  /* 0x0008640001197983 */ /* 0x000f280000300800 */
[----:B------:R-:W4:Y:S04]  /*974a0*/  LDL.LU R26, [R1+0x868] ;  /* 0x00086800011a7983 */ /* 0x000f280000300800 */
[----:B------:R-:W4:Y:S04]  /*974b0*/  LDL.LU R27, [R1+0x86c] ;  /* 0x00086c00011b7983 */ /* 0x000f280000300800 */
[----:B------:R-:W4:Y:S04]  /*974c0*/  LDL.64 R14, [R1] ;  /* 0x00000000010e7983 */ /* 0x000f280000100a00 */
[----:B------:R-:W4:Y:S04]  /*974d0*/  LDL.LU R36, [R1+0x890] ;  /* 0x0008900001247983 */ /* 0x000f280000300800 */
[----:B------:R-:W4:Y:S04]  /*974e0*/  LDL.LU R37, [R1+0x894] ;  /* 0x0008940001257983 */ /* 0x000f280000300800 */
[----:B------:R-:W4:Y:S04]  /*974f0*/  LDL.LU R38, [R1+0x898] ;  /* 0x0008980001267983 */ /* 0x000f280000300800 */
[----:B------:R-:W4:Y:S04]  /*97500*/  LDL.LU R39, [R1+0x89c] ;  /* 0x00089c0001277983 */ /* 0x000f280000300800 */
[----:B------:R0:W-:Y:S04]  /*97510*/  STL.64 [R1+0x8c40], R34 ;  /* 0x008c402201007387 */ /* 0x0001e80000100a00 */
[----:B0-----:R-:W4:Y:S01]  /*97520*/  LDL.64 R34, [R1+0x10] ;  /* 0x0000100001227983 */ /* 0x001f220000100a00 */
[----:B--2---:R-:W-:-:S15]  /*97530*/  HMMA.16816.F32 R28, R28, R32, R44 ;  /* 0x000000201c1c723c */ /* 0x004fde000000182c */
[----:B------:R-:W-:-:S04]  /*97540*/  NOP ;  /* 0x0000000000007918 */ /* 0x000fc80000000000 */
[----:B------:R0:W-:Y:S04]  /*97550*/  STL.64 [R1+0x40], R28 ;  /* 0x0000401c01007387 */ /* 0x0001e80000100a00 */
[----:B------:R1:W-:Y:S01]  /*97560*/  STL.64 [R1+0x48], R30 ;  /* 0x0000481e01007387 */ /* 0x0003e20000100a00 */
[----:B0-----:R-:W-:Y:S02]  /*97570*/  F2FP.F16.E5M2.UNPACK_B R28, R40 ;  /* 0x00000028ff1c723e */ /* 0x001fe400020004ff */
[----:B------:R-:W-:Y:S02]  /*97580*/  F2FP.F16.E5M2.UNPACK_B R29, R17 ;  /* 0x00000011ff1d723e */ /* 0x000fe400020004ff */
[----:B-1----:R-:W-:Y:S02]  /*97590*/  F2FP.F16.E5M2.UNPACK_B R30, R16 ;  /* 0x00000010ff1e723e */ /* 0x002fe400020004ff */
[----:B------:R-:W-:Y:S01]  /*975a0*/  F2FP.F16.E5M2.UNPACK_B R31, R0 ;  /* 0x00000000ff1f723e */ /* 0x000fe200020004ff */
[----:B------:R-:W-:Y:S04]  /*975b0*/  STL.64 [R1+0x8c38], R32 ;  /* 0x008c382001007387 */ /* 0x000fe80000100a00 */
[----:B------:R-:W2:Y:S04]  /*975c0*/  LDL.LU R40, [R1+0x8a0] ;  /* 0x0008a00001287983 */ /* 0x000ea80000300800 */
[----:B------:R-:W2:Y:S04]  /*975d0*/  LDL.LU R41, [R1+0x8a4] ;  /* 0x0008a40001297983 */ /* 0x000ea80000300800 */
[----:B------:R-:W2:Y:S04]  /*975e0*/  LDL.LU R42, [R1+0x8a8] ;  /* 0x0008a800012a7983 */ /* 0x000ea80000300800 */
[----:B------:R-:W2:Y:S04]  /*975f0*/  LDL.LU R43, [R1+0x8ac] ;  /* 0x0008ac00012b7983 */ /* 0x000ea80000300800 */
[----:B------:R-:W2:Y:S04]  /*97600*/  LDL.LU R44, [R1+0x8b0] ;  /* 0x0008b000012c7983 */ /* 0x000ea80000300800 */
[----:B------:R-:W2:Y:S04]  /*97610*/  LDL.LU R45, [R1+0x8b4] ;  /* 0x0008b400012d7983 */ /* 0x000ea80000300800 */
[----:B------:R-:W2:Y:S01]  /*97620*/  LDL.LU R46, [R1+0x8b8] ;  /* 0x0008b800012e7983 */ /* 0x000ea20000300800 */
[----:B---3--:R-:W-:Y:S03]  /*97630*/  HMMA.16816.F32 R52, R28, R18, R52 ;  /* 0x000000121c34723c */ /* 0x008fe60000001834 */
[----:B------:R-:W3:-:S15]  /*97640*/  LDL.LU R47, [R1+0x8bc] ;  /* 0x0008bc00012f7983 */ /* 0x000ede0000300800 */
[----:B------:R-:W-:Y:S01]  /*97650*/  NOP ;  /* 0x0000000000007918 */ /* 0x000fe20000000000 */
[----:B------:R-:W-:Y:S04]  /*97660*/  STL.64 [R1+0x2f0], R52 ;  /* 0x0002f03401007387 */ /* 0x000fe80000100a00 */
[----:B------:R0:W-:Y:S04]  /*97670*/  STL.64 [R1+0x2f8], R54 ;  /* 0x0002f83601007387 */ /* 0x0001e80000100a00 */
[----:B0-----:R-:W2:Y:S04]  /*97680*/  LDL.LU.64 R54, [R1+0x8c80] ;  /* 0x008c800001367983 */ /* 0x001ea80000300a00 */
[----:B------:R-:W3:Y:S01]  /*97690*/  LDL.LU.64 R52, [R1+0x8c78] ;  /* 0x008c780001347983 */ /* 0x000ee20000300a00 */
[----:B----4-:R-:W-:-:S15]  /*976a0*/  HMMA.16816.F32 R56, R28, R34, R56 ;  /* 0x000000221c38723c */ /* 0x010fde0000001838 */
[----:B------:R-:W-:-:S04]  /*976b0*/  NOP ;  /* 0x0000000000007918 */ /* 0x000fc80000000000 */
[----:B------:R-:W-:Y:S04]  /*976c0*/  STL.64 [R1+0x2e0], R56 ;  /* 0x0002e03801007387 */ /* 0x000fe80000100a00 */
[----:B------:R0:W-:Y:S04]  /*976d0*/  STL.64 [R1+0x2e8], R58 ;  /* 0x0002e83a01007387 */ /* 0x0001e80000100a00 */
[----:B0-----:R-:W4:Y:S04]  /*976e0*/  LDL.LU.64 R58, [R1+0x8c70] ;  /* 0x008c7000013a7983 */ /* 0x001f280000300a00 */
[----:B------:R-:W2:Y:S01]  /*976f0*/  LDL.LU.64 R56, [R1+0x8c68] ;  /* 0x008c680001387983 */ /* 0x000ea20000300a00 */
[----:B------:R-:W-:-:S02]  /*97700*/  IMAD.MOV.U32 R17, RZ, RZ, R18 ;  /* 0x000000ffff117224 */ /* 0x000fc400078e0012 */
[----:B------:R-:W-:Y:S02]  /*97710*/  IMAD.MOV.U32 R16, RZ, RZ, R19 ;  /* 0x000000ffff107224 */ /* 0x000fe400078e0013 */
[----:B------:R-:W-:Y:S02]  /*97720*/  IMAD.MOV.U32 R19, RZ, RZ, R34 ;  /* 0x000000ffff137224 */ /* 0x000fe400078e0022 */
[----:B------:R-:W-:-:S05]  /*97730*/  IMAD.MOV.U32 R18, RZ, RZ, R35 ;  /* 0x000000ffff127224 */ /* 0x000fca00078e0023 */
[----:B------:R-:W-:Y:S04]  /*97740*/  STL.64 [R1+0x8c60], R18 ;  /* 0x008c601201007387 */ /* 0x000fe80000100a00 */
[----:B------:R0:W-:Y:S02]  /*97750*/  STL.64 [R1+0x8c58], R16 ;  /* 0x008c581001007387 */ /* 0x0001e40000100a00 */
[----:B0-----:R-:W-:Y:S01]  /*97760*/  HMMA.16816.F32 R16, R28, R12, R20 ;  /* 0x0000000c1c10723c */ /* 0x001fe20000001814 */
[----:B------:R-:W-:Y:S02]  /*97770*/  IMAD.MOV.U32 R21, RZ, RZ, R12 ;  /* 0x000000ffff157224 */ /* 0x000fe400078e000c */
[----:B------:R-:W-:Y:S02]  /*97780*/  IMAD.MOV.U32 R20, RZ, RZ, R13 ;  /* 0x000000ffff147224 */ /* 0x000fe400078e000d */
[----:B------:R-:W-:-:S14]  /*97790*/  IMAD.MOV.U32 R0, RZ, RZ, R15 ;  /* 0x000000ffff007224 */ /* 0x000fdc00078e000f */
[----:B------:R-:W-:Y:S04]  /*977a0*/  STL.64 [R1+0x2d0], R16 ;  /* 0x0002d01001007387 */ /* 0x000fe80000100a00 */
[----:B------:R0:W-:Y:S02]  /*977b0*/  STL.64 [R1+0x2d8], R18 ;  /* 0x0002d81201007387 */ /* 0x0001e40000100a00 */
[C---:B0-----:R-:W-:Y:S08]  /*977c0*/  HMMA.16816.F32 R16, R28.reuse, R14, R24 ;  /* 0x0000000e1c10723c */ /* 0x041ff00000001818 */
[C---:B------:R-:W-:Y:S11]  /*977d0*/  HMMA.16816.F32 R12, R28.reuse, R60, R8 ;  /* 0x0000003c1c0c723c */ /* 0x040ff60000001808 */
[----:B------:R-:W-:Y:S04]  /*977e0*/  STL.64 [R1+0x2c0], R16 ;  /* 0x0002c01001007387 */ /* 0x000fe80000100a00 */
[----:B------:R-:W-:Y:S04]  /*977f0*/  STL.64 [R1+0x2c8], R18 ;  /* 0x0002c81201007387 */ /* 0x000fe80000100a00 */
[----:B------:R-:W-:Y:S04]  /*97800*/  STL.64 [R1+0x2b0], R12 ;  /* 0x0002b00c01007387 */ /* 0x000fe80000100a00 */
[----:B------:R-:W-:Y:S04]  /*97810*/  STL.64 [R1+0x2b8], R14 ;  /* 0x0002b80e01007387 */ /* 0x000fe80000100a00 */
[----:B------:R-:W3:Y:S01]  /*97820*/  LDL.LU R24, [R1+0x990] ;  /* 0x0009900001187983 */ /* 0x000ee20000300800 */
[C---:B----4-:R-:W-:Y:S08]  /*97830*/  HMMA.16816.F32 R8, R28.reuse, R58, R4 ;  /* 0x0000003a1c08723c */ /* 0x050ff00000001804 */
[C---:B--2---:R-:W-:Y:S11]  /*97840*/  HMMA.16816.F32 R4, R28.reuse, R56, R36 ;  /* 0x000000381c04723c */ /* 0x044ff60000001824 */
[----:B------:R-:W-:Y:S04]  /*97850*/  STL.64 [R1+0x2a0], R8 ;  /* 0x0002a00801007387 */ /* 0x000fe80000100a00 */
[----:B------:R0:W-:Y:S04]  /*97860*/  STL.64 [R1+0x2a8], R10 ;  /* 0x0002a80a01007387 */ /* 0x0001e80000100a00 */
[----:B------:R-:W-:Y:S04]  /*97870*/  STL.64 [R1+0x290], R4 ;  /* 0x0002900401007387 */ /* 0x000fe80000100a00 */
[----:B------:R3:W-:Y:S01]  /*97880*/  STL.64 [R1+0x298], R6 ;  /* 0x0002980601007387 */ /* 0x0007e20000100a00 */
[C---:B0-----:R-:W-:Y:S03]  /*97890*/  HMMA.16816.F32 R8, R28.reuse, R54, R40 ;  /* 0x000000361c08723c */ /* 0x041fe60000001828 */
[----:B------:R-:W2:Y:S04]  /*978a0*/  LDL.LU R25, [R1+0x994] ;  /* 0x0009940001197983 */ /* 0x000ea80000300800 */
[----:B------:R-:W2:Y:S01]  /*978b0*/  LDL.LU R26, [R1+0x998] ;  /* 0x00099800011a7983 */ /* 0x000ea20000300800 */
[C---:B---3--:R-:W-:Y:S03]  /*978c0*/  HMMA.16816.F32 R4, R28.reuse, R52, R44 ;  /* 0x000000341c04723c */ /* 0x048fe6000000182c */
[----:B------:R-:W2:Y:S04]  /*978d0*/  LDL.LU R27, [R1+0x99c] ;  /* 0x00099c00011b7983 */ /* 0x000ea80000300800 */
[----:B------:R-:W-:Y:S04]  /*978e0*/  STL.64 [R1+0x8b60], R58 ;  /* 0x008b603a01007387 */ /* 0x000fe80000100a00 */
[----:B------:R0:W-:Y:S04]  /*978f0*/  STL.64 [R1+0x8b58], R56 ;  /* 0x008b583801007387 */ /* 0x0001e80000100a00 */
[----:B0-----:R-:W3:Y:S04]  /*97900*/  LDL.LU R56, [R1+0x980] ;  /* 0x0009800001387983 */ /* 0x001ee80000300800 */
[----:B------:R-:W3:Y:S04]  /*97910*/  LDL.LU R57, [R1+0x984] ;  /* 0x0009840001397983 */ /* 0x000ee80000300800 */
[----:B------:R-:W3:Y:S04]  /*97920*/  LDL.LU R58, [R1+0x988] ;  /* 0x00098800013a7983 */ /* 0x000ee80000300800 */
[----:B------:R-:W3:Y:S04]  /*97930*/  LDL.LU R59, [R1+0x98c] ;  /* 0x00098c00013b7983 */ /* 0x000ee80000300800 */
[----:B------:R-:W4:Y:S04]  /*97940*/  LDL.LU R44, [R1+0x8d0] ;  /* 0x0008d000012c7983 */ /* 0x000f280000300800 */
[----:B------:R-:W-:Y:S04]  /*97950*/  STL.64 [R1+0x280], R8 ;  /* 0x0002800801007387 */ /* 0x000fe80000100a00 */
[----:B------:R-:W-:Y:S04]  /*97960*/  STL.64 [R1+0x288], R10 ;  /* 0x0002880a01007387 */ /* 0x000fe80000100a00 */
[----:B------:R0:W-:Y:S04]  /*97970*/  STL.64 [R1+0x270], R4 ;  /* 0x0002700401007387 */ /* 0x0001e80000100a00 */
[----:B------:R1:W-:Y:S04]  /*97980*/  STL.64 [R1+0x278], R6 ;  /* 0x0002780601007387 */ /* 0x0003e80000100a00 */
[----:B------:R-:W4:Y:S04]  /*97990*/  LDL.LU R45, [R1+0x8d4] ;  /* 0x0008d400012d7983 */ /* 0x000f280000300800 */
[----:B------:R-:W4:Y:S04]  /*979a0*/  LDL.LU R46, [R1+0x8d8] ;  /* 0x0008d800012e7983 */ /* 0x000f280000300800 */
[----:B------:R-:W4:Y:S04]  /*979b0*/  LDL.LU R47, [R1+0x8dc] ;  /* 0x0008dc00012f7983 */ /* 0x000f280000300800 */
        /* <DEDUP_REMOVED lines=20> */
[----:B0-----:R-:W3:Y:S04]  /*97b00*/  LDL.LU R4, [R1+0x930] ;  /* 0x0009300001047983 */ /* 0x001ee80000300800 */
[----:B------:R-:W3:Y:S04]  /*97b10*/  LDL.LU R5, [R1+0x934] ;  /* 0x0009340001057983 */ /* 0x000ee80000300800 */
[----:B-1----:R-:W3:Y:S04]  /*97b20*/  LDL.LU R6, [R1+0x938] ;  /* 0x0009380001067983 */ /* 0x002ee80000300800 */
        /* <DEDUP_REMOVED lines=71> */
[----:B------:R4:W-:Y:S02]  /*97fa0*/  STL.64 [R1+0x8b08], R36 ;  /* 0x008b082401007387 */ /* 0x0009e40000100a00 */
[C---:B----4-:R-:W-:Y:S02]  /*97fb0*/  HMMA.16816.F32 R36, R28.reuse, R34, R40 ;  /* 0x000000221c24723c */ /* 0x050fe40000001828 */
[----:B------:R-:W-:Y:S04]  /*97fc0*/  STL.64 [R1+0x8ba0], R34 ;  /* 0x008ba02201007387 */ /* 0x000fe80000100a00 */
[----:B------:R2:W-:Y:S02]  /*97fd0*/  STL.64 [R1+0x8b98], R32 ;  /* 0x008b982001007387 */ /* 0x0005e40000100a00 */
[C---:B------:R-:W-:Y:S11]  /*97fe0*/  HMMA.16816.F32 R40, R28.reuse, R2, R44 ;  /* 0x000000021c28723c */ /* 0x040ff6000000182c */
[----:B------:R-:W-:Y:S04]  /*97ff0*/  STL.64 [R1+0x1e0], R36 ;  /* 0x0001e02401007387 */ /* 0x000fe80000100a00 */
[----:B------:R3:W-:Y:S04]  /*98000*/  STL.64 [R1+0x1e8], R38 ;  /* 0x0001e82601007387 */ /* 0x0007e80000100a00 */
[----:B------:R-:W-:Y:S04]  /*98010*/  STL.64 [R1+0x1d0], R40 ;  /* 0x0001d02801007387 */ /* 0x000fe80000100a00 */
[----:B------:R-:W-:Y:S01]  /*98020*/  STL.64 [R1+0x1d8], R42 ;  /* 0x0001d82a01007387 */ /* 0x000fe20000100a00 */
[C---:B--2---:R-:W-:Y:S08]  /*98030*/  HMMA.16816.F32 R32, R28.reuse, R6, R52 ;  /* 0x000000061c20723c */ /* 0x044ff00000001834 */
[----:B---3--:R-:W-:Y:S01]  /*98040*/  HMMA.16816.F32 R36, R28, R4, R48 ;  /* 0x000000041c24723c */ /* 0x008fe20000001830 */
[----:B------:R-:W-:-:S15]  /*98050*/  STL.64 [R1+0x8b30], R6 ;  /* 0x008b300601007387 */ /* 0x000fde0000100a00 */
[----:B------:R-:W-:-:S03]  /*98060*/  NOP ;  /* 0x0000000000007918 */ /* 0x000fc60000000000 */
[----:B------:R-:W-:Y:S04]  /*98070*/  STL.64 [R1+0x1c0], R36 ;  /* 0x0001c02401007387 */ /* 0x000fe80000100a00 */
[----:B------:R-:W-:Y:S04]  /*98080*/  STL.64 [R1+0x1c8], R38 ;  /* 0x0001c82601007387 */ /* 0x000fe80000100a00 */
[----:B------:R0:W-:Y:S04]  /*98090*/  STL.64 [R1+0x8b28], R4 ;  /* 0x008b280401007387 */ /* 0x0001e80000100a00 */
[----:B------:R-:W-:Y:S04]  /*980a0*/  STL.64 [R1+0x1b0], R32 ;  /* 0x0001b02001007387 */ /* 0x000fe80000100a00 */
[----:B------:R1:W-:Y:S01]  /*980b0*/  STL.64 [R1+0x1b8], R34 ;  /* 0x0001b82201007387 */ /* 0x0003e20000100a00 */
[C---:B0-----:R-:W-:Y:S08]  /*980c0*/  HMMA.16816.F32 R4, R28.reuse, R10, R24 ;  /* 0x0000000a1c04723c */ /* 0x041ff00000001818 */
[----:B-1----:R-:W-:-:S15]  /*980d0*/  HMMA.16816.F32 R32, R28, R8, R56 ;  /* 0x000000081c20723c */ /* 0x002fde0000001838 */
[----:B------:R-:W-:-:S04]  /*980e0*/  NOP ;  /* 0x0000000000007918 */ /* 0x000fc80000000000 */
[----:B------:R0:W-:Y:S04]  /*980f0*/  STL.64 [R1+0x1a0], R32 ;  /* 0x0001a02001007387 */ /* 0x0001e80000100a00 */
[----:B------:R1:W-:Y:S04]  /*98100*/  STL.64 [R1+0x1a8], R34 ;  /* 0x0001a82201007387 */ /* 0x0003e80000100a00 */
[----:B------:R-:W-:Y:S04]  /*98110*/  STL.64 [R1+0x190], R4 ;  /* 0x0001900401007387 */ /* 0x000fe80000100a00 */
[----:B------:R-:W-:Y:S04]  /*98120*/  STL.64 [R1+0x198], R6 ;  /* 0x0001980601007387 */ /* 0x000fe80000100a00 */
[----:B------:R-:W2:Y:S04]  /*98130*/  LDL.LU R52, [R1+0xa50] ;  /* 0x000a500001347983 */ /* 0x000ea80000300800 */
[----:B------:R-:W2:Y:S04]  /*98140*/  LDL.LU R53, [R1+0xa54] ;  /* 0x000a540001357983 */ /* 0x000ea80000300800 */
[----:B------:R-:W3:Y:S04]  /*98150*/  LDL.LU R54, [R1+0xa58] ;  /* 0x000a580001367983 */ /* 0x000ee80000300800 */
[----:B------:R-:W3:Y:S01]  /*98160*/  LDL.LU R55, [R1+0xa5c] ;  /* 0x000a5c0001377983 */ /* 0x000ee20000300800 */
[----:B------:R-:W-:-:S02]  /*98170*/  IMAD.MOV.U32 R58, RZ, RZ, R21 ;  /* 0x000000ffff3a7224 */ /* 0x000fc400078e0015 */
[----:B------:R-:W-:Y:S02]  /*98180*/  IMAD.MOV.U32 R59, RZ, RZ, R20 ;  /* 0x000000ffff3b7224 */ /* 0x000fe400078e0014 */
[----:B------:R-:W-:Y:S02]  /*98190*/  IMAD.MOV.U32 R56, RZ, RZ, R19 ;  /* 0x000000ffff387224 */ /* 0x000fe400078e0013 */
[----:B------:R-:W-:Y:S02]  /*981a0*/  IMAD.MOV.U32 R57, RZ, RZ, R18 ;  /* 0x000000ffff397224 */ /* 0x000fe400078e0012 */
[----:B------:R-:W-:Y:S02]  /*981b0*/  IMAD.MOV.U32 R47, RZ, RZ, R16 ;  /* 0x000000ffff2f7224 */ /* 0x000fe400078e0010 */
[----:B------:R-:W-:Y:S01]  /*981c0*/  IMAD.MOV.U32 R46, RZ, RZ, R17 ;  /* 0x000000ffff2e7224 */ /* 0x000fe200078e0011 */
[----:B---3--:R-:W-:Y:S04]  /*981d0*/  STL.64 [R1+0x8bc0], R54 ;  /* 0x008bc03601007387 */ /* 0x008fe80000100a00 */
[----:B--2---:R-:W-:Y:S04]  /*981e0*/  STL.64 [R1+0x8bb8], R52 ;  /* 0x008bb83401007387 */ /* 0x004fe80000100a00 */
[----:B------:R-:W-:Y:S04]  /*981f0*/  STL.64 [R1+0x8be0], R58 ;  /* 0x008be03a01007387 */ /* 0x000fe80000100a00 */
[----:B------:R2:W-:Y:S04]  /*98200*/  STL.64 [R1+0x8bd8], R56 ;  /* 0x008bd83801007387 */ /* 0x0005e80000100a00 */
[----:B------:R-:W3:Y:S04]  /*98210*/  LDL.LU R24, [R1+0x9f0] ;  /* 0x0009f00001187983 */ /* 0x000ee80000300800 */
[----:B------:R-:W3:Y:S04]  /*98220*/  LDL.LU R25, [R1+0x9f4] ;  /* 0x0009f40001197983 */ /* 0x000ee80000300800 */
[----:B------:R-:W3:Y:S04]  /*98230*/  LDL.LU R26, [R1+0x9f8] ;  /* 0x0009f800011a7983 */ /* 0x000ee80000300800 */
[----:B------:R-:W3:Y:S04]  /*98240*/  LDL.LU R27, [R1+0x9fc] ;  /* 0x0009fc00011b7983 */ /* 0x000ee80000300800 */
[----:B0-----:R-:W4:Y:S04]  /*98250*/  LDL.LU R32, [R1+0x9e0] ;  /* 0x0009e00001207983 */ /* 0x001f280000300800 */
[----:B------:R-:W4:Y:S04]  /*98260*/  LDL.LU R33, [R1+0x9e4] ;  /* 0x0009e40001217983 */ /* 0x000f280000300800 */
[----:B-1----:R-:W4:Y:S04]  /*98270*/  LDL.LU R34, [R1+0x9e8] ;  /* 0x0009e80001227983 */ /* 0x002f280000300800 */
[----:B------:R-:W4:Y:S04]  /*98280*/  LDL.LU R35, [R1+0x9ec] ;  /* 0x0009ec0001237983 */ /* 0x000f280000300800 */
[----:B------:R-:W3:Y:S04]  /*98290*/  LDL.LU R16, [R1+0x9b0] ;  /* 0x0009b00001107983 */ /* 0x000ee80000300800 */
[----:B------:R-:W3:Y:S04]  /*982a0*/  LDL.LU R17, [R1+0x9b4] ;  /* 0x0009b40001117983 */ /* 0x000ee80000300800 */
[----:B------:R-:W3:Y:S04]  /*982b0*/  LDL.LU R18, [R1+0x9b8] ;  /* 0x0009b80001127983 */ /* 0x000ee80000300800 */
[----:B------:R-:W3:Y:S04]  /*982c0*/  LDL.LU R19, [R1+0x9bc] ;  /* 0x0009bc0001137983 */ /* 0x000ee80000300800 */
[----:B--2---:R-:W2:Y:S04]  /*982d0*/  LDL.LU R56, [R1+0x9a0] ;  /* 0x0009a00001387983 */ /* 0x004ea80000300800 */
        /* <DEDUP_REMOVED lines=29> */
[----:B------:R0:W-:Y:S04]  /*984b0*/  STL.64 [R1+0x8ad0], R10 ;  /* 0x008ad00a01007387 */ /* 0x0001e80000100a00 */
[----:B0-----:R-:W4:Y:S04]  /*984c0*/  LDL.LU R10, [R1+0x2100] ;  /* 0x00210000010a7983 */ /* 0x001f280000300800 */
[----:B------:R-:W4:Y:S04]  /*984d0*/  LDL.LU R11, [R1+0x2108] ;  /* 0x00210800010b7983 */ /* 0x000f280000300800 */
[----:B------:R-:W-:Y:S01]  /*984e0*/  STL.64 [R1+0x8ac8], R8 ;  /* 0x008ac80801007387 */ /* 0x000fe20000100a00 */
        /* <DEDUP_REMOVED lines=44> */
[----:B------:R-:W2:Y:S01]  /*987b0*/  LDL.LU.64 R24, [R1+0x8b88] ;  /* 0x008b880001187983 */ /* 0x000ea20000300a00 */
[----:B------:R-:W-:-:S02]  /*987c0*/  IMAD R7, R7, 0x100, R10 ;  /* 0x0000010007077824 */ /* 0x000fc400078e020a */
[----:B------:R-:W-:Y:S02]  /*987d0*/  IMAD R6, R6, 0x100, R11 ;  /* 0x0000010006067824 */ /* 0x000fe400078e020b */
[----:B------:R-:W-:Y:S02]  /*987e0*/  IMAD R5, R5, 0x100, R4 ;  /* 0x0000010005057824 */ /* 0x000fe400078e0204 */
[----:B------:R-:W-:Y:S01]  /*987f0*/  IMAD R4, R45, 0x100, R44 ;  /* 0x000001002d047824 */ /* 0x000fe200078e022c */
[----:B------:R-:W-:Y:S04]  /*98800*/  STL.64 [R1+0x8aa0], R22 ;  /* 0x008aa01601007387 */ /* 0x000fe80000100a00 */
[----:B------:R-:W-:Y:S01]  /*98810*/  STL.64 [R1+0x8a98], R20 ;  /* 0x008a981401007387 */ /* 0x000fe20000100a00 */
[C---:B----4-:R-:W-:Y:S08]  /*98820*/  HMMA.16816.F32 R8, R28.reuse, R32, R36 ;  /* 0x000000201c08723c */ /* 0x050ff00000001824 */
[C---:B---3--:R-:W-:Y:S08]  /*98830*/  HMMA.16816.F32 R12, R28.reuse, R26, R12 ;  /* 0x0000001a1c0c723c */ /* 0x048ff0000000180c */
[----:B--2---:R-:W-:Y:S01]  /*98840*/  HMMA.16816.F32 R16, R28, R24, R16 ;  /* 0x000000181c10723c */ /* 0x004fe20000001810 */
[----:B------:R-:W-:Y:S01]  /*98850*/  STL.64 [R1+0x8ac0], R26 ;  /* 0x008ac01a01007387 */ /* 0x000fe20000100a00 */
[----:B------:R-:W-:-:S02]  /*98860*/  F2FP.F16.E5M2.UNPACK_B R28, R7 ;  /* 0x00000007ff1c723e */ /* 0x000fc400020004ff */
[----:B------:R-:W-:Y:S02]  /*98870*/  F2FP.F16.E5M2.UNPACK_B R29, R6 ;  /* 0x00000006ff1d723e */ /* 0x000fe400020004ff */
[----:B------:R-:W-:Y:S02]  /*98880*/  F2FP.F16.E5M2.UNPACK_B R30, R5 ;  /* 0x00000005ff1e723e */ /* 0x000fe400020004ff */
[----:B------:R-:W-:-:S11]  /*98890*/  F2FP.F16.E5M2.UNPACK_B R31, R4 ;  /* 0x00000004ff1f723e */ /* 0x000fd600020004ff */
[----:B------:R-:W-:Y:S04]  /*988a0*/  STL.64 [R1+0x120], R16 ;  /* 0x0001201001007387 */ /* 0x000fe80000100a00 */
[----:B------:R-:W-:Y:S04]  /*988b0*/  STL.64 [R1+0x128], R18 ;  /* 0x0001281201007387 */ /* 0x000fe80000100a00 */
[----:B------:R-:W-:Y:S04]  /*988c0*/  STL.64 [R1+0x8ab8], R24 ;  /* 0x008ab81801007387 */ /* 0x000fe80000100a00 */
[----:B------:R-:W-:Y:S04]  /*988d0*/  STL.64 [R1+0x110], R12 ;  /* 0x0001100c01007387 */ /* 0x000fe80000100a00 */
[----:B------:R0:W-:Y:S04]  /*988e0*/  STL.64 [R1+0x118], R14 ;  /* 0x0001180e01007387 */ /* 0x0001e80000100a00 */
[----:B------:R-:W-:Y:S04]  /*988f0*/  STL.64 [R1+0x8b50], R34 ;  /* 0x008b502201007387 */ /* 0x000fe80000100a00 */
[----:B------:R-:W-:Y:S01]  /*98900*/  STL.64 [R1+0x8b48], R32 ;  /* 0x008b482001007387 */ /* 0x000fe20000100a00 */
[C---:B0-----:R-:W-:Y:S03]  /*98910*/  HMMA.16816.F32 R12, R28.reuse, R46, R40 ;  /* 0x0000002e1c0c723c */ /* 0x041fe60000001828 */
[----:B------:R-:W-:Y:S04]  /*98920*/  STL.64 [R1+0x30], R8 ;  /* 0x0000300801007387 */ /* 0x000fe80000100a00 */
[----:B------:R0:W-:Y:S01]  /*98930*/  STL.64 [R1+0x38], R10 ;  /* 0x0000380a01007387 */ /* 0x0001e20000100a00 */
[C---:B------:R-:W-:Y:S08]  /*98940*/  HMMA.16816.F32 R4, R28.reuse, R58, R52 ;  /* 0x0000003a1c04723c */ /* 0x040ff00000001834 */
[----:B0-----:R-:W-:Y:S03]  /*98950*/  HMMA.16816.F32 R8, R28, R56, R48 ;  /* 0x000000381c08723c */ /* 0x001fe60000001830 */
[----:B------:R-:W-:Y:S04]  /*98960*/  STL.64 [R1+0x100], R12 ;  /* 0x0001000c01007387 */ /* 0x000fe80000100a00 */
[----:B------:R-:W-:Y:S04]  /*98970*/  STL.64 [R1+0x108], R14 ;  /* 0x0001080e01007387 */ /* 0x000fe80000100a00 */
[----:B------:R-:W2:Y:S08]  /*98980*/  LDL.LU R16, [R1+0xb30] ;  /* 0x000b300001107983 */ /* 0x000eb00000300800 */
[----:B------:R-:W-:Y:S04]  /*98990*/  STL.64 [R1+0xf0], R8 ;  /* 0x0000f00801007387 */ /* 0x000fe80000100a00 */
[----:B------:R-:W-:Y:S04]  /*989a0*/  STL.64 [R1+0xf8], R10 ;  /* 0x0000f80a01007387 */ /* 0x000fe80000100a00 */
[----:B------:R-:W-:Y:S04]  /*989b0*/  STL.64 [R1+0xe0], R4 ;  /* 0x0000e00401007387 */ /* 0x000fe80000100a00 */
[----:B------:R-:W-:Y:S04]  /*989c0*/  STL.64 [R1+0xe8], R6 ;  /* 0x0000e80601007387 */ /* 0x000fe80000100a00 */
        /* <DEDUP_REMOVED lines=23> */
[----:B0-----:R-:W2:Y:S04]  /*98b40*/  LDL R18, [R1] ;  /* 0x0000000001127983 */ /* 0x001ea80000100800 */
[----:B-1----:R-:W2:Y:S04]  /*98b50*/  LDL.LU R24, [R1+0xa60] ;  /* 0x000a600001187983 */ /* 0x002ea80000300800 */
[----:B------:R-:W2:Y:S04]  /*98b60*/  LDL.LU R25, [R1+0xa64] ;  /* 0x000a640001197983 */ /* 0x000ea80000300800 */
[----:B------:R-:W2:Y:S04]  /*98b70*/  LDL.LU R26, [R1+0xa68] ;  /* 0x000a6800011a7983 */ /* 0x000ea80000300800 */
[----:B------:R-:W2:Y:S04]  /*98b80*/  LDL.LU R27, [R1+0xa6c] ;  /* 0x000a6c00011b7983 */ /* 0x000ea80000300800 */
[----:B------:R-:W3:Y:S04]  /*98b90*/  LDL.LU R32, [R1+0xa80] ;  /* 0x000a800001207983 */ /* 0x000ee80000300800 */
[----:B------:R-:W3:Y:S04]  /*98ba0*/  LDL.LU R33, [R1+0xa84] ;  /* 0x000a840001217983 */ /* 0x000ee80000300800 */
[----:B------:R-:W3:Y:S04]  /*98bb0*/  LDL.LU R34, [R1+0xa88] ;  /* 0x000a880001227983 */ /* 0x000ee80000300800 */
[----:B------:R-:W3:Y:S04]  /*98bc0*/  LDL.LU R35, [R1+0xa8c] ;  /* 0x000a8c0001237983 */ /* 0x000ee80000300800 */
[----:B------:R-:W3:Y:S01]  /*98bd0*/  LDL.LU R48, [R1+0xab0] ;  /* 0x000ab00001307983 */ /* 0x000ee20000300800 */
[----:B------:R-:W-:-:S03]  /*98be0*/  IMAD.MOV.U32 R19, RZ, RZ, R0 ;  /* 0x000000ffff137224 */ /* 0x000fc600078e0000 */
        /* <DEDUP_REMOVED lines=27> */
[C---:B----4-:R-:W-:Y:S08]  /*98da0*/  HMMA.16816.F32 R56, R28.reuse, R60, R56 ;  /* 0x0000003c1c38723c */ /* 0x050ff00000001838 */
[----:B--2---:R-:W-:Y:S01]  /*98db0*/  HMMA.16816.F32 R16, R28, R18, R24 ;  /* 0x000000121c10723c */ /* 0x004fe20000001818 */
[----:B------:R-:W2:Y:S04]  /*98dc0*/  LDL.LU.64 R26, [R1+0x8b80] ;  /* 0x008b8000011a7983 */ /* 0x000ea80000300a00 */
[----:B------:R-:W2:-:S14]  /*98dd0*/  LDL.LU.64 R24, [R1+0x8b78] ;  /* 0x008b780001187983 */ /* 0x000e9c0000300a00 */
[----:B------:R-:W-:Y:S04]  /*98de0*/  STL.64 [R1+0xd0], R16 ;  /* 0x0000d01001007387 */ /* 0x000fe80000100a00 */
[----:B------:R0:W-:Y:S04]  /*98df0*/  STL.64 [R1+0xd8], R18 ;  /* 0x0000d81201007387 */ /* 0x0001e80000100a00 */
[----:B0-----:R-:W4:Y:S04]  /*98e00*/  LDL.LU.64 R18, [R1+0x8b70] ;  /* 0x008b700001127983 */ /* 0x001f280000300a00 */
[----:B------:R-:W4:Y:S04]  /*98e10*/  LDL.LU.64 R16, [R1+0x8b68] ;  /* 0x008b680001107983 */ /* 0x000f280000300a00 */
[----:B------:R-:W-:Y:S04]  /*98e20*/  STL.64 [R1+0xc0], R56 ;  /* 0x0000c03801007387 */ /* 0x000fe80000100a00 */
[----:B------:R0:W-:Y:S04]  /*98e30*/  STL.64 [R1+0xc8], R58 ;  /* 0x0000c83a01007387 */ /* 0x0001e80000100a00 */
[----:B0-----:R-:W3:Y:S04]  /*98e40*/  LDL.LU.64 R58, [R1+0x8b60] ;  /* 0x008b6000013a7983 */ /* 0x001ee80000300a00 */
[----:B------:R-:W2:Y:S04]  /*98e50*/  LDL.LU.64 R56, [R1+0x8b58] ;  /* 0x008b580001387983 */ /* 0x000ea80000300a00 */
[----:B------:R-:W-:Y:S01]  /*98e60*/  STL.64 [R1+0x8a30], R60 ;  /* 0x008a303c01007387 */ /* 0x000fe20000100a00 */
        /* <DEDUP_REMOVED lines=23> */
[----:B------:R-:W-:Y:S04]  /*98fe0*/  STL.64 [R1+0x80], R48 ;  /* 0x0000803001007387 */ /* 0x000fe80000100a00 */
[----:B------:R0:W-:Y:S04]  /*98ff0*/  STL.64 [R1+0x88], R50 ;  /* 0x0000883201007387 */ /* 0x0001e80000100a00 */
[----:B0-----:R-:W2:Y:S04]  /*99000*/  LDL.LU.64 R50, [R1+0x8b20] ;  /* 0x008b200001327983 */ /* 0x001ea80000300a00 */
[----:B------:R-:W3:Y:S04]  /*99010*/  LDL.LU.64 R48, [R1+0x8b18] ;  /* 0x008b180001307983 */ /* 0x000ee80000300a00 */
[----:B------:R-:W-:Y:S01]  /*99020*/  STL [R1+0x8a84], R53 ;  /* 0x008a843501007387 */ /* 0x000fe20000100800 */
        /* <DEDUP_REMOVED lines=31> */
[C---:B---3--:R-:W-:Y:S08]  /*99220*/  HMMA.16816.F32 R44, R28.reuse, R42, R56 ;  /* 0x0000002a1c2c723c */ /* 0x048ff00000001838 */
[C---:B------:R-:W-:Y:S01]  /*99230*/  HMMA.16816.F32 R24, R28.reuse, R40, R24 ;  /* 0x000000281c18723c */ /* 0x040fe20000001818 */
[----:B------:R-:W-:Y:S10]  /*99240*/  STL.64 [R1+0x8a78], R42 ;  /* 0x008a782a01007387 */ /* 0x000ff40000100a00 */
        /* <DEDUP_REMOVED lines=15> */
[----:B0-----:R-:W3:Y:S04]  /*99340*/  LDL.LU R44, [R1+0xc30] ;  /* 0x000c3000012c7983 */ /* 0x001ee80000300800 */
[----:B------:R0:W-:Y:S04]  /*99350*/  STL.64 [R1+0x650], R8 ;  /* 0x0006500801007387 */ /* 0x0001e80000100a00 */
[----:B------:R4:W-:Y:S04]  /*99360*/  STL.64 [R1+0x658], R10 ;  /* 0x0006580a01007387 */ /* 0x0009e80000100a00 */
[----:B------:R-:W3:Y:S04]  /*99370*/  LDL.LU R45, [R1+0xc34] ;  /* 0x000c3400012d7983 */ /* 0x000ee80000300800 */
[----:B-1----:R-:W3:Y:S04]  /*99380*/  LDL.LU R46, [R1+0xc38] ;  /* 0x000c3800012e7983 */ /* 0x002ee80000300800 */
[----:B------:R-:W3:Y:S04]  /*99390*/  LDL.LU R47, [R1+0xc3c] ;  /* 0x000c3c00012f7983 */ /* 0x000ee80000300800 */
[----:B--2---:R-:W2:Y:S04]  /*993a0*/  LDL.LU R36, [R1+0xc00] ;  /* 0x000c000001247983 */ /* 0x004ea80000300800 */
[----:B------:R-:W2:Y:S04]  /*993b0*/  LDL.LU R37, [R1+0xc04] ;  /* 0x000c040001257983 */ /* 0x000ea80000300800 */
[----:B------:R-:W2:Y:S04]  /*993c0*/  LDL.LU R38, [R1+0xc08] ;  /* 0x000c080001267983 */ /* 0x000ea80000300800 */
[----:B------:R-:W2:Y:S04]  /*993d0*/  LDL.LU R39, [R1+0xc0c] ;  /* 0x000c0c0001277983 */ /* 0x000ea80000300800 */
[----:B0-----:R-:W2:Y:S04]  /*993e0*/  LDL.LU R8, [R1+0xb70] ;  /* 0x000b700001087983 */ /* 0x001ea80000300800 */
[----:B------:R-:W2:Y:S04]  /*993f0*/  LDL.LU R9, [R1+0xb74] ;  /* 0x000b740001097983 */ /* 0x000ea80000300800 */
[----:B----4-:R-:W2:Y:S04]  /*99400*/  LDL.LU R10, [R1+0xb78] ;  /* 0x000b7800010a7983 */ /* 0x010ea80000300800 */
[----:B------:R-:W2:Y:S04]  /*99410*/  LDL.LU R11, [R1+0xb7c] ;  /* 0x000b7c00010b7983 */ /* 0x000ea80000300800 */
[----:B------:R-:W4:Y:S04]  /*99420*/  LDL.LU R32, [R1+0xb60] ;  /* 0x000b600001207983 */ /* 0x000f280000300800 */
        /* <DEDUP_REMOVED lines=35> */
[C---:B--2---:R-:W-:Y:S08]  /*99660*/  HMMA.16816.F32 R8, R28.reuse, R6, R8 ;  /* 0x000000061c08723c */ /* 0x044ff00000001808 */
[----:B----4-:R-:W-:-:S15]  /*99670*/  HMMA.16816.F32 R32, R28, R4, R32 ;  /* 0x000000041c20723c */ /* 0x010fde0000001820 */
        /* <DEDUP_REMOVED lines=62> */
[----:B------:R-:W-:Y:S04]  /*99a60*/  STL.64 [R1+0x758], R10 ;  /* 0x0007580a01007387 */ /* 0x000fe80000100a00 */
[----:B------:R-:W-:Y:S04]  /*99a70*/  STL.64 [R1+0x89e0], R20 ;  /* 0x0089e01401007387 */ /* 0x000fe80000100a00 */
[----:B------:R-:W-:Y:S04]  /*99a80*/  STL.64 [R1+0x760], R4 ;  /* 0x0007600401007387 */ /* 0x000fe80000100a00 */
[----:B------:R0:W-:Y:S02]  /*99a90*/  STL.64 [R1+0x768], R6 ;  /* 0x0007680601007387 */ /* 0x0001e40000100a00 */
[C---:B0-----:R-:W-:Y:S02]  /*99aa0*/  HMMA.16816.F32 R4, R28.reuse, R24, R40 ;  /* 0x000000181c04723c */ /* 0x041fe40000001828 */
[----:B------:R-:W-:Y:S04]  /*99ab0*/  STL [R1+0x8994], R24 ;  /* 0x0089941801007387 */ /* 0x000fe80000100800 */
[----:B------:R-:W-:Y:S02]  /*99ac0*/  STL [R1+0x8990], R25 ;  /* 0x0089901901007387 */ /* 0x000fe40000100800 */
[C---:B------:R-:W-:Y:S11]  /*99ad0*/  HMMA.16816.F32 R8, R28.reuse, R32, R56 ;  /* 0x000000201c08723c */ /* 0x040ff60000001838 */
[----:B------:R-:W-:Y:S04]  /*99ae0*/  STL.64 [R1+0x780], R4 ;  /* 0x0007800401007387 */ /* 0x000fe80000100a00 */
[----:B------:R0:W-:Y:S02]  /*99af0*/  STL.64 [R1+0x788], R6 ;  /* 0x0007880601007387 */ /* 0x0001e40000100a00 */
[----:B0-----:R-:W-:Y:S02]  /*99b00*/  HMMA.16816.F32 R4, R28, R26, R44 ;  /* 0x0000001a1c04723c */ /* 0x001fe4000000182c */
[----:B------:R-:W-:Y:S04]  /*99b10*/  STL [R1+0x8998], R27 ;  /* 0x0089981b01007387 */ /* 0x000fe80000100800 */
[----:B------:R-:W-:-:S13]  /*99b20*/  STL [R1+0x8a80], R26 ;  /* 0x008a801a01007387 */ /* 0x000fda0000100800 */
[----:B------:R0:W-:Y:S04]  /*99b30*/  STL.64 [R1+0x7b0], R4 ;  /* 0x0007b00401007387 */ /* 0x0001e80000100a00 */
[----:B------:R1:W-:Y:S04]  /*99b40*/  STL.64 [R1+0x7b8], R6 ;  /* 0x0007b80601007387 */ /* 0x0003e80000100a00 */
[----:B------:R-:W-:Y:S04]  /*99b50*/  STL [R1+0x8968], R32 ;  /* 0x0089682001007387 */ /* 0x000fe80000100800 */
[----:B------:R-:W-:Y:S04]  /*99b60*/  STL [R1+0x8964], R33 ;  /* 0x0089642101007387 */ /* 0x000fe80000100800 */
[----:B------:R2:W-:Y:S04]  /*99b70*/  STL.64 [R1+0x7a0], R8 ;  /* 0x0007a00801007387 */ /* 0x0005e80000100a00 */
[----:B------:R3:W-:Y:S04]  /*99b80*/  STL.64 [R1+0x7a8], R10 ;  /* 0x0007a80a01007387 */ /* 0x0007e80000100a00 */
[----:B------:R-:W4:Y:S04]  /*99b90*/  LDL.LU R56, [R1+0xc70] ;  /* 0x000c700001387983 */ /* 0x000f280000300800 */
[----:B------:R-:W4:Y:S01]  /*99ba0*/  LDL.LU R57, [R1+0xc74] ;  /* 0x000c740001397983 */ /* 0x000f220000300800 */
[----:B0-----:R-:W-:-:S03]  /*99bb0*/  IMAD R5, R51, 0x100, R50 ;  /* 0x0000010033057824 */ /* 0x001fc600078e0232 */
[----:B------:R-:W4:Y:S04]  /*99bc0*/  LDL.LU R58, [R1+0xc78] ;  /* 0x000c7800013a7983 */ /* 0x000f280000300800 */
[----:B------:R-:W4:Y:S04]  /*99bd0*/  LDL.LU R59, [R1+0xc7c] ;  /* 0x000c7c00013b7983 */ /* 0x000f280000300800 */
[----:B------:R-:W4:Y:S04]  /*99be0*/  LDL.LU R48, [R1+0xc60] ;  /* 0x000c600001307983 */ /* 0x000f280000300800 */
[----:B------:R-:W4:Y:S04]  /*99bf0*/  LDL.LU R49, [R1+0xc64] ;  /* 0x000c640001317983 */ /* 0x000f280000300800 */
[----:B------:R-:W4:Y:S04]  /*99c00*/  LDL.LU R50, [R1+0xc68] ;  /* 0x000c680001327983 */ /* 0x000f280000300800 */
[----:B------:R-:W4:Y:S04]  /*99c10*/  LDL.LU R51, [R1+0xc6c] ;  /* 0x000c6c0001337983 */ /* 0x000f280000300800 */
[----:B------:R-:W4:Y:S04]  /*99c20*/  LDL R46, [R1+0x10] ;  /* 0x00001000012e7983 */ /* 0x000f280000100800 */
[----:B------:R-:W4:Y:S04]  /*99c30*/  LDL R47, [R1+0x14] ;  /* 0x00001400012f7983 */ /* 0x000f280000100800 */
[----:B------:R-:W4:Y:S04]  /*99c40*/  LDL.LU R24, [R1+0xc40] ;  /* 0x000c400001187983 */ /* 0x000f280000300800 */
[----:B------:R-:W4:Y:S04]  /*99c50*/  LDL.LU R25, [R1+0xc44] ;  /* 0x000c440001197983 */ /* 0x000f280000300800 */
[----:B------:R-:W4:Y:S04]  /*99c60*/  LDL.LU R26, [R1+0xc48] ;  /* 0x000c4800011a7983 */ /* 0x000f280000300800 */
[----:B------:R-:W4:Y:S04]  /*99c70*/  LDL.LU R27, [R1+0xc4c] ;  /* 0x000c4c00011b7983 */ /* 0x000f280000300800 */
[----:B------:R-:W4:Y:S04]  /*99c80*/  LDL.LU.64 R44, [R1+0x18] ;  /* 0x00001800012c7983 */ /* 0x000f280000300a00 */
[----:B------:R-:W4:Y:S04]  /*99c90*/  LDL.LU R40, [R1+0xc50] ;  /* 0x000c500001287983 */ /* 0x000f280000300800 */
[----:B------:R-:W4:Y:S01]  /*99ca0*/  LDL.LU R41, [R1+0xc54] ;  /* 0x000c540001297983 */ /* 0x000f220000300800 */
[----:B------:R-:W-:-:S03]  /*99cb0*/  IMAD R4, R54, 0x100, R53 ;  /* 0x0000010036047824 */ /* 0x000fc600078e0235 */
[----:B------:R-:W4:Y:S01]  /*99cc0*/  LDL.LU R42, [R1+0xc58] ;  /* 0x000c5800012a7983 */ /* 0x000f220000300800 */
[----:B------:R-:W-:-:S03]  /*99cd0*/  IMAD R53, R60, 0x100, R55 ;  /* 0x000001003c357824 */ /* 0x000fc600078e0237 */
[----:B------:R-:W4:Y:S01]  /*99ce0*/  LDL.LU R43, [R1+0xc5c] ;  /* 0x000c5c00012b7983 */ /* 0x000f220000300800 */
[----:B------:R-:W-:-:S03]  /*99cf0*/  IMAD R0, R0, 0x100, R61 ;  /* 0x0000010000007824 */ /* 0x000fc600078e023d */
[----:B------:R-:W4:Y:S01]  /*99d00*/  LDL.LU.64 R54, [R1+0x8] ;  /* 0x0000080001367983 */ /* 0x000f220000300a00 */
[----:B------:R-:W-:-:S03]  /*99d10*/  F2FP.F16.E5M2.UNPACK_B R28, R5 ;  /* 0x00000005ff1c723e */ /* 0x000fc600020004ff */
[----:B------:R-:W4:Y:S01]  /*99d20*/  LDL.LU.64 R60, [R1] ;  /* 0x00000000013c7983 */ /* 0x000f220000300a00 */
[----:B------:R-:W-:Y:S02]  /*99d30*/  F2FP.F16.E5M2.UNPACK_B R29, R4 ;  /* 0x00000004ff1d723e */ /* 0x000fe400020004ff */
[----:B------:R-:W-:Y:S01]  /*99d40*/  F2FP.F16.E5M2.UNPACK_B R30, R53 ;  /* 0x00000035ff1e723e */ /* 0x000fe200020004ff */
[----:B------:R-:W4:Y:S01]  /*99d50*/  LDL.LU R4, [R1+0xdb0] ;  /* 0x000db00001047983 */ /* 0x000f220000300800 */
[----:B------:R-:W-:-:S03]  /*99d60*/  F2FP.F16.E5M2.UNPACK_B R31, R0 ;  /* 0x00000000ff1f723e */ /* 0x000fc600020004ff */
[----:B------:R-:W4:Y:S04]  /*99d70*/  LDL.LU R5, [R1+0xdb4] ;  /* 0x000db40001057983 */ /* 0x000f280000300800 */
        /* <DEDUP_REMOVED lines=15> */
[----:B------:R-:W2:Y:S04]  /*99e70*/  LDL.LU R9, [R1+0xd54] ;  /* 0x000d540001097983 */ /* 0x000ea80000300800 */
[----:B---3--:R-:W2:Y:S04]  /*99e80*/  LDL.LU R10, [R1+0xd58] ;  /* 0x000d5800010a7983 */ /* 0x008ea80000300800 */
[----:B------:R-:W2:Y:S04]  /*99e90*/  LDL.LU R11, [R1+0xd5c] ;  /* 0x000d5c00010b7983 */ /* 0x000ea80000300800 */
[----:B------:R-:W3:Y:S04]  /*99ea0*/  LDL.LU R36, [R1+0xdf0] ;  /* 0x000df00001247983 */ /* 0x000ee80000300800 */
[----:B------:R-:W3:Y:S04]  /*99eb0*/  LDL.LU R37, [R1+0xdf4] ;  /* 0x000df40001257983 */ /* 0x000ee80000300800 */
[----:B------:R-:W3:Y:S04]  /*99ec0*/  LDL.LU R38, [R1+0xdf8] ;  /* 0x000df80001267983 */ /* 0x000ee80000300800 */
[----:B------:R-:W3:Y:S04]  /*99ed0*/  LDL.LU R39, [R1+0xdfc] ;  /* 0x000dfc0001277983 */ /* 0x000ee80000300800 */
[----:B------:R-:W2:Y:S01]  /*99ee0*/  LDL.LU R53, [R1+0x8a84] ;  /* 0x008a840001357983 */ /* 0x000ea20000300800 */
[----:B----4-:R-:W-:-:S15]  /*99ef0*/  HMMA.16816.F32 R24, R28, R44, R24 ;  /* 0x0000002c1c18723c */ /* 0x010fde0000001818 */
[----:B------:R-:W-:-:S04]  /*99f00*/  NOP ;  /* 0x0000000000007918 */ /* 0x000fc80000000000 */
[----:B------:R-:W-:Y:S04]  /*99f10*/  STL.64 [R1+0x7d0], R24 ;  /* 0x0007d01801007387 */ /* 0x000fe80000100a00 */
[----:B------:R0:W-:Y:S04]  /*99f20*/  STL.64 [R1+0x7d8], R26 ;  /* 0x0007d81a01007387 */ /* 0x0001e80000100a00 */
[----:B0-----:R-:W4:Y:S01]  /*99f30*/  LDL.LU R26, [R1+0x8a80] ;  /* 0x008a8000011a7983 */ /* 0x001f220000300800 */
[----:B------:R-:W-:Y:S02]  /*99f40*/  IMAD.MOV.U32 R24, RZ, RZ, R44 ;  /* 0x000000ffff187224 */ /* 0x000fe400078e002c */
[----:B------:R-:W-:-:S02]  /*99f50*/  IMAD.MOV.U32 R25, RZ, RZ, R45 ;  /* 0x000000ffff197224 */ /* 0x000fc400078e002d */
[C---:B------:R-:W-:Y:S01]  /*99f60*/  HMMA.16816.F32 R44, R28.reuse, R46, R40 ;  /* 0x0000002e1c2c723c */ /* 0x040fe20000001828 */
[----:B------:R-:W2:Y:S04]  /*99f70*/  LDL.LU.64 R42, [R1+0x8a78] ;  /* 0x008a7800012a7983 */ /* 0x000ea80000300a00 */
[----:B------:R-:W2:Y:S03]  /*99f80*/  LDL.LU.64 R40, [R1+0x8a70] ;  /* 0x008a700001287983 */ /* 0x000ea60000300a00 */
[C---:B------:R-:W-:Y:S08]  /*99f90*/  HMMA.16816.F32 R48, R28.reuse, R54, R48 ;  /* 0x000000361c30723c */ /* 0x040ff00000001830 */
[----:B------:R-:W-:Y:S03]  /*99fa0*/  HMMA.16816.F32 R56, R28, R60, R56 ;  /* 0x0000003c1c38723c */ /* 0x000fe60000001838 */
[----:B------:R-:W-:Y:S04]  /*99fb0*/  STL.64 [R1+0x7f0], R44 ;  /* 0x0007f02c01007387 */ /* 0x000fe80000100a00 */
[----:B------:R0:W-:Y:S01]  /*99fc0*/  STL.64 [R1+0x7f8], R46 ;  /* 0x0007f82e01007387 */ /* 0x0001e20000100a00 */
[----:B------:R-:W-:-:S02]  /*99fd0*/  IMAD.MOV.U32 R32, RZ, RZ, R54 ;  /* 0x000000ffff207224 */ /* 0x000fc400078e0036 */
[----:B------:R-:W-:Y:S01]  /*99fe0*/  IMAD.MOV.U32 R0, RZ, RZ, R55 ;  /* 0x000000ffff007224 */ /* 0x000fe200078e0037 */
[----:B0-----:R-:W3:Y:S04]  /*99ff0*/  LDL.LU.64 R46, [R1+0x8a68] ;  /* 0x008a6800012e7983 */ /* 0x001ee80000300a00 */
[----:B------:R-:W3:Y:S04]  /*9a000*/  LDL.LU.64 R44, [R1+0x8a60] ;  /* 0x008a6000012c7983 */ /* 0x000ee80000300a00 */
[----:B------:R-:W-:Y:S04]  /*9a010*/  STL.64 [R1+0x810], R48 ;  /* 0x0008103001007387 */ /* 0x000fe80000100a00 */
[----:B------:R0:W-:Y:S01]  /*9a020*/  STL.64 [R1+0x818], R50 ;  /* 0x0008183201007387 */ /* 0x0001e20000100a00 */
[----:B------:R-:W-:-:S02]  /*9a030*/  IMAD.MOV.U32 R33, RZ, RZ, R61 ;  /* 0x000000ffff217224 */ /* 0x000fc400078e003d */
[----:B------:R-:W-:Y:S01]  /*9a040*/  IMAD.MOV.U32 R27, RZ, RZ, R60 ;  /* 0x000000ffff1b7224 */ /* 0x000fe200078e003c */
[----:B0-----:R-:W3:Y:S04]  /*9a050*/  LDL.LU.64 R50, [R1+0x8a58] ;  /* 0x008a580001327983 */ /* 0x001ee80000300a00 */
[----:B------:R-:W3:Y:S04]  /*9a060*/  LDL.LU.64 R48, [R1+0x8a50] ;  /* 0x008a500001307983 */ /* 0x000ee80000300a00 */
[----:B------:R-:W3:Y:S04]  /*9a070*/  LDL.LU.64 R54, [R1+0x8a48] ;  /* 0x008a480001367983 */ /* 0x000ee80000300a00 */
[----:B------:R-:W-:Y:S04]  /*9a080*/  STL.64 [R1+0x830], R56 ;  /* 0x0008303801007387 */ /* 0x000fe80000100a00 */
[----:B------:R0:W-:Y:S04]  /*9a090*/  STL.64 [R1+0x838], R58 ;  /* 0x0008383a01007387 */ /* 0x0001e80000100a00 */
[----:B0-----:R-:W3:Y:S04]  /*9a0a0*/  LDL.LU.64 R58, [R1+0x8a40] ;  /* 0x008a4000013a7983 */ /* 0x001ee80000300a00 */
[----:B------:R-:W3:Y:S04]  /*9a0b0*/  LDL.LU.64 R56, [R1+0x8a38] ;  /* 0x008a380001387983 */ /* 0x000ee80000300a00 */
[----:B------:R-:W3:Y:S04]  /*9a0c0*/  LDL.LU.64 R60, [R1+0x8a30] ;  /* 0x008a3000013c7983 */ /* 0x000ee80000300a00 */
[----:B------:R-:W-:Y:S04]  /*9a0d0*/  STL.64 [R1+0x8a08], R34 ;  /* 0x008a082201007387 */ /* 0x000fe80000100a00 */
[----:B------:R0:W-:Y:S04]  /*9a0e0*/  STL.64 [R1+0x8a00], R32 ;  /* 0x008a002001007387 */ /* 0x0001e80000100a00 */
[----:B0-----:R-:W3:Y:S04]  /*9a0f0*/  LDL.LU R32, [R1+0xc90] ;  /* 0x000c900001207983 */ /* 0x001ee80000300800 */
[----:B------:R-:W3:Y:S04]  /*9a100*/  LDL.LU R33, [R1+0xc94] ;  /* 0x000c940001217983 */ /* 0x000ee80000300800 */
[----:B------:R-:W3:Y:S04]  /*9a110*/  LDL.LU R34, [R1+0xc98] ;  /* 0x000c980001227983 */ /* 0x000ee80000300800 */
[----:B------:R-:W3:Y:S04]  /*9a120*/  LDL.LU R35, [R1+0xc9c] ;  /* 0x000c9c0001237983 */ /* 0x000ee80000300800 */
[----:B----4-:R-:W-:Y:S04]  /*9a130*/  STL.64 [R1+0x89f8], R26 ;  /* 0x0089f81a01007387 */ /* 0x010fe80000100a00 */
[----:B------:R0:W-:Y:S04]  /*9a140*/  STL.64 [R1+0x89f0], R24 ;  /* 0x0089f01801007387 */ /* 0x0001e80000100a00 */
[----:B0-----:R-:W4:Y:S04]  /*9a150*/  LDL.LU R24, [R1+0xc80] ;  /* 0x000c800001187983 */ /* 0x001f280000300800 */
[----:B------:R-:W4:Y:S04]  /*9a160*/  LDL.LU R25, [R1+0xc84] ;  /* 0x000c840001197983 */ /* 0x000f280000300800 */
[----:B------:R-:W4:Y:S04]  /*9a170*/  LDL.LU R26, [R1+0xc88] ;  /* 0x000c8800011a7983 */ /* 0x000f280000300800 */
[----:B------:R-:W4:Y:S01]  /*9a180*/  LDL.LU R27, [R1+0xc8c] ;  /* 0x000c8c00011b7983 */ /* 0x000f220000300800 */
[C---:B--2---:R-:W-:Y:S08]  /*9a190*/  HMMA.16816.F32 R12, R28.reuse, R52, R12 ;  /* 0x000000341c0c723c */ /* 0x044ff0000000180c */
[C---:B---3--:R-:W-:Y:S08]  /*9a1a0*/  HMMA.16816.F32 R8, R28.reuse, R50, R8 ;  /* 0x000000321c08723c */ /* 0x048ff00000001808 */
[C---:B------:R-:W-:Y:S08]  /*9a1b0*/  HMMA.16816.F32 R16, R28.reuse, R54, R16 ;  /* 0x000000361c10723c */ /* 0x040ff00000001810 */
[C---:B------:R-:W-:Y:S01]  /*9a1c0*/  HMMA.16816.F32 R4, R28.reuse, R48, R4 ;  /* 0x000000301c04723c */ /* 0x040fe20000001804 */
[----:B------:R-:W-:Y:S07]  /*9a1d0*/  STL [R1+0x896c], R61 ;  /* 0x00896c3d01007387 */ /* 0x000fee0000100800 */
[C---:B------:R-:W-:Y:S08]  /*9a1e0*/  HMMA.16816.F32 R20, R28.reuse, R56, R20 ;  /* 0x000000381c14723c */ /* 0x040ff00000001814 */
[----:B----4-:R-:W-:-:S15]  /*9a1f0*/  HMMA.16816.F32 R24, R28, R60, R24 ;  /* 0x0000003c1c18723c */ /* 0x010fde0000001818 */
[----:B------:R-:W-:-:S04]  /*9a200*/  NOP ;  /* 0x0000000000007918 */ /* 0x000fc80000000000 */
[----:B------:R-:W-:Y:S04]  /*9a210*/  STL.64 [R1+0x840], R24 ;  /* 0x0008401801007387 */ /* 0x000fe80000100a00 */
[----:B------:R0:W-:Y:S02]  /*9a220*/  STL.64 [R1+0x848], R26 ;  /* 0x0008481a01007387 */ /* 0x0001e40000100a00 */
[----:B0-----:R-:W-:Y:S02]  /*9a230*/  HMMA.16816.F32 R24, R28, R58, R32 ;  /* 0x0000003a1c18723c */ /* 0x001fe40000001820 */
[----:B------:R-:W-:-:S15]  /*9a240*/  STL.64 [R1+0x8938], R58 ;  /* 0x0089383a01007387 */ /* 0x000fde0000100a00 */
[----:B------:R-:W-:Y:S02]  /*9a250*/  NOP ;  /* 0x0000000000007918 */ /* 0x000fe40000000000 */
        /* <DEDUP_REMOVED lines=17> */
[----:B0-----:R-:W2:Y:S01]  /*9a370*/  LDL.LU R52, [R1+0xfe0] ;  /* 0x000fe00001347983 */ /* 0x001ea20000300800 */
[----:B-1----:R-:W-:-:S15]  /*9a380*/  HMMA.16816.F32 R4, R28, R46, R36 ;  /* 0x0000002e1c04723c */ /* 0x002fde0000001824 */
[----:B------:R-:W-:-:S04]  /*9a390*/  NOP ;  /* 0x0000000000007918 */ /* 0x000fc80000000000 */
[----:B------:R-:W-:Y:S04]  /*9a3a0*/  STL.64 [R1+0x900], R4 ;  /* 0x0009000401007387 */ /* 0x000fe80000100a00 */
[----:B------:R-:W-:Y:S04]  /*9a3b0*/  STL.64 [R1+0x908], R6 ;  /* 0x0009080601007387 */ /* 0x000fe80000100a00 */
        /* <DEDUP_REMOVED lines=49> */
[----:B----4-:R-:W-:-:S15]  /*9a6d0*/  HMMA.16816.F32 R12, R28, R44, R12 ;  /* 0x0000002c1c0c723c */ /* 0x010fde000000180c */
[----:B------:R-:W-:-:S04]  /*9a6e0*/  NOP ;  /* 0x0000000000007918 */ /* 0x000fc80000000000 */
[----:B------:R0:W-:Y:S04]  /*9a6f0*/  STL.64 [R1+0x920], R12 ;  /* 0x0009200c01007387 */ /* 0x0001e80000100a00 */
[----:B------:R1:W-:Y:S04]  /*9a700*/  STL.64 [R1+0x928], R14 ;  /* 0x0009280e01007387 */ /* 0x0003e80000100a00 */
[----:B0-----:R-:W4:Y:S01]  /*9a710*/  LDL.LU R12, [R1+0xf80] ;  /* 0x000f8000010c7983 */ /* 0x001f220000300800 */
[C---:B--2---:R-:W-:Y:S03]  /*9a720*/  HMMA.16816.F32 R36, R28.reuse, R40, R36 ;  /* 0x000000281c24723c */ /* 0x044fe60000001824 */
[----:B------:R-:W4:Y:S04]  /*9a730*/  LDL.LU R13, [R1+0xf84] ;  /* 0x000f8400010d7983 */ /* 0x000f280000300800 */
[----:B-1----:R-:W4:Y:S04]  /*9a740*/  LDL.LU R14, [R1+0xf88] ;  /* 0x000f8800010e7983 */ /* 0x002f280000300800 */
[----:B------:R-:W4:Y:S01]  /*9a750*/  LDL.LU R15, [R1+0xf8c] ;  /* 0x000f8c00010f7983 */ /* 0x000f220000300800 */
[C---:B---3--:R-:W-:Y:S03]  /*9a760*/  HMMA.16816.F32 R52, R28.reuse, R42, R52 ;  /* 0x0000002a1c34723c */ /* 0x048fe60000001834 */
[----:B------:R-:W-:Y:S04]  /*9a770*/  STL.64 [R1+0x8910], R46 ;  /* 0x0089102e01007387 */ /* 0x000fe80000100a00 */
[----:B------:R0:W-:Y:S04]  /*9a780*/  STL.64 [R1+0x8908], R44 ;  /* 0x0089082c01007387 */ /* 0x0001e80000100a00 */
[----:B0-----:R-:W2:Y:S04]  /*9a790*/  LDL.LU R44, [R1+0xfc0] ;  /* 0x000fc000012c7983 */ /* 0x001ea80000300800 */
[----:B------:R-:W2:Y:S04]  /*9a7a0*/  LDL.LU R45, [R1+0xfc4] ;  /* 0x000fc400012d7983 */ /* 0x000ea80000300800 */
[----:B------:R-:W2:Y:S04]  /*9a7b0*/  LDL.LU R46, [R1+0xfc8] ;  /* 0x000fc800012e7983 */ /* 0x000ea80000300800 */
[----:B------:R-:W2:Y:S04]  /*9a7c0*/  LDL.LU R47, [R1+0xfcc] ;  /* 0x000fcc00012f7983 */ /* 0x000ea80000300800 */
[----:B------:R-:W-:Y:S04]  /*9a7d0*/  STL.64 [R1+0x940], R52 ;  /* 0x0009403401007387 */ /* 0x000fe80000100a00 */
[----:B------:R0:W-:Y:S04]  /*9a7e0*/  STL.64 [R1+0x948], R54 ;  /* 0x0009483601007387 */ /* 0x0001e80000100a00 */
[----:B0-----:R-:W3:Y:S04]  /*9a7f0*/  LDL.LU.64 R54, [R1+0x8a28] ;  /* 0x008a280001367983 */ /* 0x001ee80000300a00 */
[----:B------:R-:W3:Y:S04]  /*9a800*/  LDL.LU.64 R52, [R1+0x8a20] ;  /* 0x008a200001347983 */ /* 0x000ee80000300a00 */
[----:B------:R-:W-:Y:S04]  /*9a810*/  STL.64 [R1+0x960], R36 ;  /* 0x0009602401007387 */ /* 0x000fe80000100a00 */
[----:B------:R0:W-:Y:S04]  /*9a820*/  STL.64 [R1+0x968], R38 ;  /* 0x0009682601007387 */ /* 0x0001e80000100a00 */
[----:B0-----:R-:W2:Y:S04]  /*9a830*/  LDL.LU.64 R38, [R1+0x8a18] ;  /* 0x008a180001267983 */ /* 0x001ea80000300a00 */
[----:B------:R-:W3:Y:S04]  /*9a840*/  LDL.LU.64 R36, [R1+0x8a10] ;  /* 0x008a100001247983 */ /* 0x000ee80000300a00 */
[----:B------:R-:W-:Y:S04]  /*9a850*/  STL.64 [R1+0x88e8], R42 ;  /* 0x0088e82a01007387 */ /* 0x000fe80000100a00 */
[----:B------:R0:W-:Y:S04]  /*9a860*/  STL.64 [R1+0x88e0], R40 ;  /* 0x0088e02801007387 */ /* 0x0001e80000100a00 */
[----:B0-----:R-:W3:Y:S04]  /*9a870*/  LDL.LU R40, [R1+0xfb0] ;  /* 0x000fb00001287983 */ /* 0x001ee80000300800 */
[----:B------:R-:W3:Y:S04]  /*9a880*/  LDL.LU R41, [R1+0xfb4] ;  /* 0x000fb40001297983 */ /* 0x000ee80000300800 */
[----:B------:R-:W3:Y:S04]  /*9a890*/  LDL.LU R42, [R1+0xfb8] ;  /* 0x000fb800012a7983 */ /* 0x000ee80000300800 */
[----:B------:R-:W3:Y:S01]  /*9a8a0*/  LDL.LU R43, [R1+0xfbc] ;  /* 0x000fbc00012b7983 */ /* 0x000ee20000300800 */
[----:B--2---:R-:W-:-:S15]  /*9a8b0*/  HMMA.16816.F32 R32, R28, R38, R32 ;  /* 0x000000261c20723c */ /* 0x004fde0000001820 */
[----:B------:R-:W-:-:S04]  /*9a8c0*/  NOP ;  /* 0x0000000000007918 */ /* 0x000fc80000000000 */
[----:B------:R-:W-:Y:S04]  /*9a8d0*/  STL.64 [R1+0x970], R32 ;  /* 0x0009702001007387 */ /* 0x000fe80000100a00 */
[----:B------:R0:W-:Y:S04]  /*9a8e0*/  STL.64 [R1+0x978], R34 ;  /* 0x0009782201007387 */ /* 0x0001e80000100a00 */
[----:B0-----:R-:W2:Y:S01]  /*9a8f0*/  LDL.LU.64 R34, [R1+0x8a08] ;  /* 0x008a080001227983 */ /* 0x001ea20000300a00 */
[C---:B---3--:R-:W-:Y:S03]  /*9a900*/  HMMA.16816.F32 R24, R28.reuse, R36, R24 ;  /* 0x000000241c18723c */ /* 0x048fe60000001818 */
[----:B------:R-:W3:Y:S05]  /*9a910*/  LDL.LU.64 R32, [R1+0x8a00] ;  /* 0x008a000001207983 */ /* 0x000eea0000300a00 */
[C---:B------:R-:W-:Y:S11]  /*9a920*/  HMMA.16816.F32 R4, R28.reuse, R2, R4 ;  /* 0x000000021c04723c */ /* 0x040ff60000001804 */
        /* <DEDUP_REMOVED lines=37> */
[----:B----4-:R-:W-:-:S15]  /*9ab80*/  HMMA.16816.F32 R12, R28, R8, R12 ;  /* 0x000000081c0c723c */ /* 0x010fde000000180c */
[----:B------:R-:W-:-:S04]  /*9ab90*/  NOP ;  /* 0x0000000000007918 */ /* 0x000fc80000000000 */
[----:B------:R-:W-:Y:S04]  /*9aba0*/  STL.64 [R1+0xa10], R12 ;  /* 0x000a100c01007387 */ /* 0x000fe80000100a00 */
[----:B------:R0:W-:Y:S04]  /*9abb0*/  STL.64 [R1+0xa18], R14 ;  /* 0x000a180e01007387 */ /* 0x0001e80000100a00 */
[----:B0-----:R-:W4:Y:S04]  /*9abc0*/  LDL.LU.64 R14, [R1+0x89a8] ;  /* 0x0089a800010e7983 */ /* 0x001f280000300a00 */
[----:B------:R-:W3:Y:S01]  /*9abd0*/  LDL.LU.64 R12, [R1+0x89a0] ;  /* 0x0089a000010c7983 */ /* 0x000ee20000300a00 */
[----:B--2---:R-:W-:Y:S03]  /*9abe0*/  HMMA.16816.F32 R4, R28, R10, R4 ;  /* 0x0000000a1c04723c */ /* 0x004fe60000001804 */
[----:B------:R-:W-:Y:S04]  /*9abf0*/  STL.64 [R1+0x8860], R10 ;  /* 0x0088600a01007387 */ /* 0x000fe80000100a00 */
[----:B------:R-:W-:-:S12]  /*9ac00*/  STL.64 [R1+0x8858], R8 ;  /* 0x0088580801007387 */ /* 0x000fd80000100a00 */
[----:B------:R-:W-:Y:S04]  /*9ac10*/  STL.64 [R1+0xa20], R4 ;  /* 0x000a200401007387 */ /* 0x000fe80000100a00 */
[----:B------:R4:W-:Y:S02]  /*9ac20*/  STL.64 [R1+0xa28], R6 ;  /* 0x000a280601007387 */ /* 0x0009e40000100a00 */
[C---:B----4-:R-:W-:Y:S08]  /*9ac30*/  HMMA.16816.F32 R4, R28.reuse, R14, R40 ;  /* 0x0000000e1c04723c */ /* 0x050ff00000001828 */
[----:B---3--:R-:W-:Y:S01]  /*9ac40*/  HMMA.16816.F32 R8, R28, R12, R36 ;  /* 0x0000000c1c08723c */ /* 0x008fe20000001824 */
[----:B------:R-:W-:-:S15]  /*9ac50*/  STL.64 [R1+0x8870], R14 ;  /* 0x0088700e01007387 */ /* 0x000fde0000100a00 */
[----:B------:R-:W-:-:S03]  /*9ac60*/  NOP ;  /* 0x0000000000007918 */ /* 0x000fc60000000000 */
        /* <DEDUP_REMOVED lines=9> */
[----:B------:R0:W-:Y:S04]  /*9ad00*/  STL.64 [R1+0xa58], R10 ;  /* 0x000a580a01007387 */ /* 0x0001e80000100a00 */
[----:B------:R-:W-:Y:S04]  /*9ad10*/  STL.64 [R1+0x8888], R16 ;  /* 0x0088881001007387 */ /* 0x000fe80000100a00 */
[----:B------:R-:W-:Y:S01]  /*9ad20*/  STL.64 [R1+0xa60], R4 ;  /* 0x000a600401007387 */ /* 0x000fe20000100a00 */
[C---:B0-----:R-:W-:Y:S03]  /*9ad30*/  HMMA.16816.F32 R8, R28.reuse, R20, R52 ;  /* 0x000000141c08723c */ /* 0x041fe60000001834 */
[----:B------:R0:W-:Y:S04]  /*9ad40*/  STL.64 [R1+0xa68], R6 ;  /* 0x000a680601007387 */ /* 0x0001e80000100a00 */
[----:B------:R-:W2:Y:S01]  /*9ad50*/  LDL.LU R36, [R1+0x11c0] ;  /* 0x0011c00001247983 */ /* 0x000ea20000300800 */
[----:B0-----:R-:W-:Y:S11]  /*9ad60*/  HMMA.16816.F32 R4, R28, R22, R56 ;  /* 0x000000161c04723c */ /* 0x001ff60000001838 */
        /* <DEDUP_REMOVED lines=9> */
[----:B0-----:R-:W2:Y:S04]  /*9ae00*/  LDL.LU R8, [R1+0x11e0] ;  /* 0x0011e00001087983 */ /* 0x001ea80000300800 */
[----:B------:R-:W2:Y:S04]  /*9ae10*/  LDL.LU R9, [R1+0x11e4] ;  /* 0x0011e40001097983 */ /* 0x000ea80000300800 */
[----:B-1----:R-:W2:Y:S04]  /*9ae20*/  LDL.LU R10, [R1+0x11e8] ;  /* 0x0011e800010a7983 */ /* 0x002ea80000300800 */
[----:B------:R-:W2:Y:S01]  /*9ae30*/  LDL.LU R11, [R1+0x11ec] ;  /* 0x0011ec00010b7983 */ /* 0x000ea20000300800 */
[----:B------:R-:W-:-:S02]  /*9ae40*/  IMAD.MOV.U32 R14, RZ, RZ, R27 ;  /* 0x000000ffff0e7224 */ /* 0x000fc400078e001b */
[----:B------:R-:W-:Y:S02]  /*9ae50*/  IMAD.MOV.U32 R12, RZ, RZ, R32 ;  /* 0x000000ffff0c7224 */ /* 0x000fe400078e0020 */
[----:B------:R-:W-:Y:S02]  /*9ae60*/  IMAD.MOV.U32 R15, RZ, RZ, R33 ;  /* 0x000000ffff0f7224 */ /* 0x000fe400078e0021 */
[----:B------:R-:W-:Y:S02]  /*9ae70*/  IMAD.MOV.U32 R13, RZ, RZ, R0 ;  /* 0x000000ffff0d7224 */ /* 0x000fe400078e0000 */
[----:B------:R-:W-:Y:S02]  /*9ae80*/  IMAD.MOV.U32 R58, RZ, RZ, R24 ;  /* 0x000000ffff3a7224 */ /* 0x000fe400078e0018 */
[----:B------:R-:W-:Y:S01]  /*9ae90*/  IMAD.MOV.U32 R59, RZ, RZ, R25 ;  /* 0x000000ffff3b7224 */ /* 0x000fe200078e0019 */
[----:B--2---:R-:W-:Y:S04]  /*9aea0*/  STL.64 [R1+0x8988], R10 ;  /* 0x0089880a01007387 */ /* 0x004fe80000100a00 */
[----:B------:R0:W-:Y:S04]  /*9aeb0*/  STL.64 [R1+0x8980], R8 ;  /* 0x0089800801007387 */ /* 0x0001e80000100a00 */
[----:B------:R-:W2:Y:S04]  /*9aec0*/  LDL.LU R27, [R1+0x8998] ;  /* 0x00899800011b7983 */ /* 0x000ea80000300800 */
[----:B------:R-:W2:Y:S04]  /*9aed0*/  LDL.LU R16, [R1+0x11f0] ;  /* 0x0011f00001107983 */ /* 0x000ea80000300800 */
[----:B------:R-:W2:Y:S04]  /*9aee0*/  LDL.LU R17, [R1+0x11f4] ;  /* 0x0011f40001117983 */ /* 0x000ea80000300800 */
[----:B------:R-:W2:Y:S04]  /*9aef0*/  LDL.LU R18, [R1+0x11f8] ;  /* 0x0011f80001127983 */ /* 0x000ea80000300800 */
[----:B------:R-:W2:Y:S04]  /*9af00*/  LDL.LU R19, [R1+0x11fc] ;  /* 0x0011fc0001137983 */ /* 0x000ea80000300800 */
[----:B---3--:R-:W3:Y:S04]  /*9af10*/  LDL.LU R4, [R1+0x11d0] ;  /* 0x0011d00001047983 */ /* 0x008ee80000300800 */
[----:B------:R-:W3:Y:S04]  /*9af20*/  LDL.LU R5, [R1+0x11d4] ;  /* 0x0011d40001057983 */ /* 0x000ee80000300800 */
[----:B----4-:R-:W3:Y:S04]  /*9af30*/  LDL.LU R6, [R1+0x11d8] ;  /* 0x0011d80001067983 */ /* 0x010ee80000300800 */
[----:B------:R-:W3:Y:S04]  /*9af40*/  LDL.LU R7, [R1+0x11dc] ;  /* 0x0011dc0001077983 */ /* 0x000ee80000300800 */
[----:B------:R-:W2:Y:S04]  /*9af50*/  LDL.LU R36, [R1+0x1030] ;  /* 0x0010300001247983 */ /* 0x000ea80000300800 */
[----:B------:R-:W2:Y:S04]  /*9af60*/  LDL.LU R37, [R1+0x1034] ;  /* 0x0010340001257983 */ /* 0x000ea80000300800 */
[----:B------:R-:W2:Y:S04]  /*9af70*/  LDL.LU R38, [R1+0x1038] ;  /* 0x0010380001267983 */ /* 0x000ea80000300800 */
[----:B------:R-:W2:Y:S04]  /*9af80*/  LDL.LU R39, [R1+0x103c] ;  /* 0x00103c0001277983 */ /* 0x000ea80000300800 */
[----:B0-----:R-:W4:Y:S04]  /*9af90*/  LDL.LU R8, [R1+0x1000] ;  /* 0x0010000001087983 */ /* 0x001f280000300800 */
        /* <DEDUP_REMOVED lines=43> */
[----:B------:R-:W4:Y:S04]  /*9b250*/  LDL.LU.64 R36, [R1+0x8970] ;  /* 0x0089700001247983 */ /* 0x000f280000300a00 */
[----:B------:R0:W-:Y:S04]  /*9b260*/  STL.64 [R1+0x88b0], R26 ;  /* 0x0088b01a01007387 */ /* 0x0001e80000100a00 */
[----:B0-----:R-:W2:Y:S04]  /*9b270*/  LDL.LU R26, [R1+0x10] ;  /* 0x00001000011a7983 */ /* 0x001ea80000300800 */
[----:B------:R-:W2:Y:S04]  /*9b280*/  LDL.LU R27, [R1+0x14] ;  /* 0x00001400011b7983 */ /* 0x000ea80000300800 */
[----:B------:R0:W-:Y:S04]  /*9b290*/  STL.64 [R1+0x88a8], R24 ;  /* 0x0088a81801007387 */ /* 0x0001e80000100a00 */
[----:B0-----:R-:W2:Y:S01]  /*9b2a0*/  LDL.LU R25, [R1+0x214c] ;  /* 0x00214c0001197983 */ /* 0x001ea20000300800 */
[----:B---3--:R-:W-:-:S02]  /*9b2b0*/  IMAD R57, R57, 0x100, R61 ;  /* 0x0000010039397824 */ /* 0x008fc400078e023d */
[----:B------:R-:W-:Y:S01]  /*9b2c0*/  IMAD R56, R56, 0x100, R32 ;  /* 0x0000010038387824 */ /* 0x000fe200078e0220 */
[----:B------:R-:W3:Y:S04]  /*9b2d0*/  LDL.LU R24, [R1+0x2154] ;  /* 0x0021540001187983 */ /* 0x000ee80000300800 */
[----:B------:R-:W4:Y:S04]  /*9b2e0*/  LDL.LU R61, [R1+0x896c] ;  /* 0x00896c00013d7983 */ /* 0x000f280000300800 */
[----:B------:R-:W4:Y:S01]  /*9b2f0*/  LDL.LU R32, [R1+0x8968] ;  /* 0x0089680001207983 */ /* 0x000f220000300800 */
[----:B--2---:R-:W-:-:S03]  /*9b300*/  IMAD R25, R25, 0x100, R33 ;  /* 0x0000010019197824 */ /* 0x004fc600078e0221 */
[----:B------:R-:W4:Y:S01]  /*9b310*/  LDL.LU R33, [R1+0x8964] ;  /* 0x0089640001217983 */ /* 0x000f220000300800 */
[----:B---3--:R-:W-:-:S03]  /*9b320*/  IMAD R24, R24, 0x100, R0 ;  /* 0x0000010018187824 */ /* 0x008fc600078e0200 */
[----:B------:R-:W2:Y:S01]  /*9b330*/  LDL.LU R0, [R1+0x8960] ;  /* 0x0089600001007983 */ /* 0x000ea20000300800 */
[----:B----4-:R-:W-:Y:S03]  /*9b340*/  HMMA.16816.F32 R28, R28, R32, R48 ;  /* 0x000000201c1c723c */ /* 0x010fe60000001830 */
[----:B------:R-:W3:Y:S04]  /*9b350*/  LDL.LU.64 R50, [R1+0x8958] ;  /* 0x0089580001327983 */ /* 0x000ee80000300a00 */
[----:B------:R-:W4:Y:S04]  /*9b360*/  LDL.LU.64 R48, [R1+0x8950] ;  /* 0x0089500001307983 */ /* 0x000f280000300a00 */
[----:B------:R-:W-:Y:S04]  /*9b370*/  STL.64 [R1+0x88d8], R34 ;  /* 0x0088d82201007387 */ /* 0x000fe80000100a00 */
[----:B------:R0:W-:Y:S04]  /*9b380*/  STL.64 [R1+0x88d0], R32 ;  /* 0x0088d02001007387 */ /* 0x0001e80000100a00 */
[----:B------:R1:W-:Y:S04]  /*9b390*/  STL.64 [R1+0xab0], R28 ;  /* 0x000ab01c01007387 */ /* 0x0003e80000100a00 */
[----:B------:R2:W-:Y:S04]  /*9b3a0*/  STL.64 [R1+0xab8], R30 ;  /* 0x000ab81e01007387 */ /* 0x0005e80000100a00 */
[----:B0-----:R-:W3:Y:S01]  /*9b3b0*/  LDL.LU R32, [R1+0x1210] ;  /* 0x0012100001207983 */ /* 0x001ee20000300800 */
[----:B-1----:R-:W-:-:S03]  /*9b3c0*/  F2FP.F16.E5M2.UNPACK_B R28, R57 ;  /* 0x00000039ff1c723e */ /* 0x002fc600020004ff */
[----:B------:R-:W3:Y:S01]  /*9b3d0*/  LDL.LU R33, [R1+0x1214] ;  /* 0x0012140001217983 */ /* 0x000ee20000300800 */
[----:B------:R-:W-:Y:S02]  /*9b3e0*/  F2FP.F16.E5M2.UNPACK_B R29, R56 ;  /* 0x00000038ff1d723e */ /* 0x000fe400020004ff */
[----:B--2---:R-:W-:Y:S01]  /*9b3f0*/  F2FP.F16.E5M2.UNPACK_B R30, R25 ;  /* 0x00000019ff1e723e */ /* 0x004fe200020004ff */
[----:B------:R-:W3:Y:S01]  /*9b400*/  LDL.LU R34, [R1+0x1218] ;  /* 0x0012180001227983 */ /* 0x000ee20000300800 */
[----:B------:R-:W-:-:S03]  /*9b410*/  F2FP.F16.E5M2.UNPACK_B R31, R24 ;  /* 0x00000018ff1f723e */ /* 0x000fc600020004ff */
[----:B------:R-:W3:Y:S04]  /*9b420*/  LDL.LU R35, [R1+0x121c] ;  /* 0x00121c0001237983 */ /* 0x000ee80000300800 */
[----:B------:R-:W-:Y:S01]  /*9b430*/  HMMA.16816.F32 R56, R28, R58, R52 ;  /* 0x0000003a1c38723c */ /* 0x000fe20000001834 */
[----:B------:R-:W2:Y:S04]  /*9b440*/  LDL.LU.64 R54, [R1+0x8948] ;  /* 0x0089480001367983 */ /* 0x000ea80000300a00 */
[----:B------:R-:W2:-:S14]  /*9b450*/  LDL.LU.64 R52, [R1+0x8940] ;  /* 0x0089400001347983 */ /* 0x000e9c0000300a00 */
[----:B------:R-:W-:Y:S04]  /*9b460*/  STL.64 [R1+0xcc0], R56 ;  /* 0x000cc03801007387 */ /* 0x000fe80000100a00 */
[----:B------:R0:W-:Y:S04]  /*9b470*/  STL.64 [R1+0xcc8], R58 ;  /* 0x000cc83a01007387 */ /* 0x0001e80000100a00 */
[----:B0-----:R-:W2:Y:S04]  /*9b480*/  LDL.LU.64 R58, [R1+0x8938] ;  /* 0x00893800013a7983 */ /* 0x001ea80000300a00 */
[----:B------:R-:W4:Y:S01]  /*9b490*/  LDL.LU.64 R56, [R1+0x8930] ;  /* 0x0089300001387983 */ /* 0x000f220000300a00 */
[C---:B------:R-:W-:Y:S08]  /*9b4a0*/  HMMA.16816.F32 R20, R28.reuse, R12, R20 ;  /* 0x0000000c1c14723c */ /* 0x040ff00000001814 */
[C---:B------:R-:W-:Y:S08]  /*9b4b0*/  HMMA.16816.F32 R16, R28.reuse, R14, R16 ;  /* 0x0000000e1c10723c */ /* 0x040ff00000001810 */
[C---:B------:R-:W-:Y:S08]  /*9b4c0*/  HMMA.16816.F32 R12, R28.reuse, R60, R8 ;  /* 0x0000003c1c0c723c */ /* 0x040ff00000001808 */
[----:B---3--:R-:W-:-:S15]  /*9b4d0*/  HMMA.16816.F32 R24, R28, R26, R32 ;  /* 0x0000001a1c18723c */ /* 0x008fde0000001820 */
[----:B------:R-:W-:-:S04]  /*9b4e0*/  NOP ;  /* 0x0000000000007918 */ /* 0x000fc80000000000 */
[----:B------:R-:W-:Y:S04]  /*9b4f0*/  STL.64 [R1+0xcb0], R24 ;  /* 0x000cb01801007387 */ /* 0x000fe80000100a00 */
[----:B------:R-:W-:Y:S04]  /*9b500*/  STL.64 [R1+0xcb8], R26 ;  /* 0x000cb81a01007387 */ /* 0x000fe80000100a00 */
[----:B------:R-:W-:Y:S01]  /*9b510*/  STL.64 [R1+0xca0], R20 ;  /* 0x000ca01401007387 */ /* 0x000fe20000100a00 */
[C---:B--2---:R-:W-:Y:S08]  /*9b520*/  HMMA.16816.F32 R8, R28.reuse, R58, R4 ;  /* 0x0000003a1c08723c */ /* 0x044ff00000001804 */
[C---:B----4-:R-:W-:Y:S01]  /*9b530*/  HMMA.16816.F32 R4, R28.reuse, R56, R36 ;  /* 0x000000381c04723c */ /* 0x050fe20000001824 */
[----:B------:R-:W-:Y:S04]  /*9b540*/  STL.64 [R1+0xca8], R22 ;  /* 0x000ca81601007387 */ /* 0x000fe80000100a00 */
[----:B------:R-:W-:Y:S04]  /*9b550*/  STL.64 [R1+0xc90], R16 ;  /* 0x000c901001007387 */ /* 0x000fe80000100a00 */
[----:B------:R-:W-:Y:S04]  /*9b560*/  STL.64 [R1+0xc98], R18 ;  /* 0x000c981201007387 */ /* 0x000fe80000100a00 */
[----:B------:R-:W-:Y:S04]  /*9b570*/  STL.64 [R1+0xc80], R12 ;  /* 0x000c800c01007387 */ /* 0x000fe80000100a00 */
[----:B------:R0:W-:Y:S04]  /*9b580*/  STL.64 [R1+0xc88], R14 ;  /* 0x000c880e01007387 */ /* 0x0001e80000100a00 */
[----:B------:R-:W2:Y:S04]  /*9b590*/  LDL.LU R56, [R1+0x1070] ;  /* 0x0010700001387983 */ /* 0x000ea80000300800 */
[----:B------:R-:W-:Y:S04]  /*9b5a0*/  STL.64 [R1+0xc70], R8 ;  /* 0x000c700801007387 */ /* 0x000fe80000100a00 */
[----:B------:R-:W-:Y:S04]  /*9b5b0*/  STL.64 [R1+0xc78], R10 ;  /* 0x000c780a01007387 */ /* 0x000fe80000100a00 */
[----:B------:R-:W-:Y:S04]  /*9b5c0*/  STL.64 [R1+0xc60], R4 ;  /* 0x000c600401007387 */ /* 0x000fe80000100a00 */
[----:B------:R1:W-:Y:S04]  /*9b5d0*/  STL.64 [R1+0xc68], R6 ;  /* 0x000c680601007387 */ /* 0x0003e80000100a00 */
[----:B------:R-:W2:Y:S04]  /*9b5e0*/  LDL.LU R57, [R1+0x1074] ;  /* 0x0010740001397983 */ /* 0x000ea80000300800 */
[----:B------:R-:W3:Y:S01]  /*9b5f0*/  LDL.LU R58, [R1+0x1078] ;  /* 0x00107800013a7983 */ /* 0x000ee20000300800 */
[C---:B0-----:R-:W-:Y:S08]  /*9b600*/  HMMA.16816.F32 R12, R28.reuse, R54, R40 ;  /* 0x000000361c0c723c */ /* 0x041ff00000001828 */
[----:B-1----:R-:W-:Y:S01]  /*9b610*/  HMMA.16816.F32 R4, R28, R52, R44 ;  /* 0x000000341c04723c */ /* 0x002fe2000000182c */
[----:B------:R-:W-:-:S02]  /*9b620*/  IMAD.MOV.U32 R59, RZ, RZ, R0 ;  /* 0x000000ffff3b7224 */ /* 0x000fc400078e0000 */
[----:B------:R-:W4:Y:S04]  /*9b630*/  LDL.LU R0, [R1+0x8928] ;  /* 0x0089280001007983 */ /* 0x000f280000300800 */
[----:B---3--:R-:W-:Y:S04]  /*9b640*/  STL.64 [R1+0x88f8], R58 ;  /* 0x0088f83a01007387 */ /* 0x008fe80000100a00 */
[----:B--2---:R-:W-:Y:S04]  /*9b650*/  STL.64 [R1+0x88f0], R56 ;  /* 0x0088f03801007387 */ /* 0x004fe80000100a00 */
[----:B------:R-:W2:Y:S04]  /*9b660*/  LDL.LU R8, [R1+0x10e0] ;  /* 0x0010e00001087983 */ /* 0x000ea80000300800 */
[----:B------:R-:W-:Y:S04]  /*9b670*/  STL.64 [R1+0xc50], R12 ;  /* 0x000c500c01007387 */ /* 0x000fe80000100a00 */
[----:B------:R-:W-:Y:S04]  /*9b680*/  STL.64 [R1+0xc58], R14 ;  /* 0x000c580e01007387 */ /* 0x000fe80000100a00 */
[----:B------:R0:W-:Y:S04]  /*9b690*/  STL.64 [R1+0xc40], R4 ;  /* 0x000c400401007387 */ /* 0x0001e80000100a00 */
[----:B------:R1:W-:Y:S04]  /*9b6a0*/  STL.64 [R1+0xc48], R6 ;  /* 0x000c480601007387 */ /* 0x0003e80000100a00 */
[----:B------:R-:W2:Y:S04]  /*9b6b0*/  LDL.LU R9, [R1+0x10e4] ;  /* 0x0010e40001097983 */ /* 0x000ea80000300800 */
[----:B------:R-:W3:Y:S04]  /*9b6c0*/  LDL.LU R10, [R1+0x10e8] ;  /* 0x0010e800010a7983 */ /* 0x000ee80000300800 */
[----:B------:R-:W3:Y:S04]  /*9b6d0*/  LDL.LU R11, [R1+0x10ec] ;  /* 0x0010ec00010b7983 */ /* 0x000ee80000300800 */
[----:B---3--:R-:W-:Y:S04]  /*9b6e0*/  STL.64 [R1+0x8920], R10 ;  /* 0x0089200a01007387 */ /* 0x008fe80000100a00 */
[----:B--2---:R2:W-:Y:S04]  /*9b6f0*/  STL.64 [R1+0x8918], R8 ;  /* 0x0089180801007387 */ /* 0x0045e80000100a00 */
        /* <DEDUP_REMOVED lines=49> */
[----:B---3--:R-:W-:Y:S11]  /*9ba10*/  HMMA.16816.F32 R48, R28, R48, R44 ;  /* 0x000000301c30723c */ /* 0x008ff6000000182c */
[----:B------:R-:W-:Y:S04]  /*9ba20*/  STL.64 [R1+0xc30], R8 ;  /* 0x000c300801007387 */ /* 0x000fe80000100a00 */
[----:B------:R0:W-:Y:S04]  /*9ba30*/  STL.64 [R1+0xc38], R10 ;  /* 0x000c380a01007387 */ /* 0x0001e80000100a00 */
[----:B0-----:R-:W2:Y:S04]  /*9ba40*/  LDL.LU.64 R10, [R1+0x8920] ;  /* 0x00892000010a7983 */ /* 0x001ea80000300a00 */
[----:B------:R-:W2:Y:S04]  /*9ba50*/  LDL.LU.64 R8, [R1+0x8918] ;  /* 0x0089180001087983 */ /* 0x000ea80000300a00 */
[----:B------:R-:W3:Y:S04]  /*9ba60*/  LDL.LU.64 R46, [R1+0x8910] ;  /* 0x00891000012e7983 */ /* 0x000ee80000300a00 */
[----:B------:R-:W2:Y:S04]  /*9ba70*/  LDL.LU.64 R44, [R1+0x8908] ;  /* 0x00890800012c7983 */ /* 0x000ea80000300a00 */
[----:B------:R0:W-:Y:S04]  /*9ba80*/  STL.64 [R1+0xc20], R48 ;  /* 0x000c203001007387 */ /* 0x0001e80000100a00 */
[----:B------:R4:W-:Y:S04]  /*9ba90*/  STL.64 [R1+0xc28], R50 ;  /* 0x000c283201007387 */ /* 0x0009e80000100a00 */
[----:B0-----:R-:W2:Y:S04]  /*9baa0*/  LDL.LU R48, [R1+0x1090] ;  /* 0x0010900001307983 */ /* 0x001ea80000300800 */
[----:B------:R-:W2:Y:S01]  /*9bab0*/  LDL.LU R49, [R1+0x1094] ;  /* 0x0010940001317983 */ /* 0x000ea20000300800 */
[----:B----4-:R-:W-:-:S03]  /*9bac0*/  IMAD.MOV.U32 R51, RZ, RZ, R0 ;  /* 0x000000ffff337224 */ /* 0x010fc600078e0000 */
[----:B------:R-:W4:Y:S04]  /*9bad0*/  LDL.LU R50, [R1+0x1098] ;  /* 0x0010980001327983 */ /* 0x000f280000300800 */
[----:B------:R-:W4:Y:S01]  /*9bae0*/  LDL.LU R0, [R1+0x8900] ;  /* 0x0089000001007983 */ /* 0x000f220000300800 */
[C---:B---3--:R-:W-:Y:S08]  /*9baf0*/  HMMA.16816.F32 R56, R28.reuse, R46, R56 ;  /* 0x0000002e1c38723c */ /* 0x048ff00000001838 */
[C---:B--2---:R-:W-:Y:S11]  /*9bb00*/  HMMA.16816.F32 R44, R28.reuse, R44, R40 ;  /* 0x0000002c1c2c723c */ /* 0x044ff60000001828 */
        /* <DEDUP_REMOVED lines=8> */
[----:B0-----:R-:W4:Y:S04]  /*9bb90*/  LDL.LU R44, [R1+0x10a0] ;  /* 0x0010a000012c7983 */ /* 0x001f280000300800 */
[----:B------:R-:W4:Y:S04]  /*9bba0*/  LDL.LU R45, [R1+0x10a4] ;  /* 0x0010a400012d7983 */ /* 0x000f280000300800 */
[----:B-1----:R-:W4:Y:S04]  /*9bbb0*/  LDL.LU R46, [R1+0x10a8] ;  /* 0x0010a800012e7983 */ /* 0x002f280000300800 */
[----:B------:R-:W4:Y:S01]  /*9bbc0*/  LDL.LU R47, [R1+0x10ac] ;  /* 0x0010ac00012f7983 */ /* 0x000f220000300800 */
[C---:B---3--:R-:W-:Y:S08]  /*9bbd0*/  HMMA.16816.F32 R32, R28.reuse, R42, R32 ;  /* 0x0000002a1c20723c */ /* 0x048ff00000001820 */
[C---:B--2---:R-:W-:Y:S11]  /*9bbe0*/  HMMA.16816.F32 R40, R28.reuse, R40, R36 ;  /* 0x000000281c28723c */ /* 0x044ff60000001824 */
[----:B------:R-:W-:Y:S04]  /*9bbf0*/  STL.64 [R1+0xbe0], R32 ;  /* 0x000be02001007387 */ /* 0x000fe80000100a00 */
[----:B------:R0:W-:Y:S04]  /*9bc00*/  STL.64 [R1+0xbe8], R34 ;  /* 0x000be82201007387 */ /* 0x0001e80000100a00 */
[----:B0-----:R-:W2:Y:S04]  /*9bc10*/  LDL.LU.64 R34, [R1+0x88d8] ;  /* 0x0088d80001227983 */ /* 0x001ea80000300a00 */
[----:B------:R-:W3:Y:S04]  /*9bc20*/  LDL.LU.64 R32, [R1+0x88d0] ;  /* 0x0088d00001207983 */ /* 0x000ee80000300a00 */
[----:B------:R-:W2:Y:S04]  /*9bc30*/  LDL.LU.64 R38, [R1+0x88c8] ;  /* 0x0088c80001267983 */ /* 0x000ea80000300a00 */
[----:B------:R-:W3:Y:S01]  /*9bc40*/  LDL.LU.64 R36, [R1+0x88c0] ;  /* 0x0088c00001247983 */ /* 0x000ee20000300a00 */
[----:B------:R-:W-:Y:S03]  /*9bc50*/  HMMA.16816.F32 R4, R28, R2, R4 ;  /* 0x000000021c04723c */ /* 0x000fe60000001804 */
[----:B------:R0:W-:Y:S04]  /*9bc60*/  STL.64 [R1+0xbd0], R40 ;  /* 0x000bd02801007387 */ /* 0x0001e80000100a00 */
[----:B------:R4:W-:Y:S04]  /*9bc70*/  STL.64 [R1+0xbd8], R42 ;  /* 0x000bd82a01007387 */ /* 0x0009e80000100a00 */
[----:B0-----:R-:W3:Y:S04]  /*9bc80*/  LDL.LU R40, [R1+0x10b0] ;  /* 0x0010b00001287983 */ /* 0x001ee80000300800 */
[----:B------:R-:W3:Y:S01]  /*9bc90*/  LDL.LU R41, [R1+0x10b4] ;  /* 0x0010b40001297983 */ /* 0x000ee20000300800 */
[----:B----4-:R-:W-:-:S03]  /*9bca0*/  IMAD.MOV.U32 R43, RZ, RZ, R0 ;  /* 0x000000ffff2b7224 */ /* 0x010fc600078e0000 */
[----:B------:R-:W4:Y:S04]  /*9bcb0*/  LDL.LU R42, [R1+0x10b8] ;  /* 0x0010b800012a7983 */ /* 0x000f280000300800 */
[----:B------:R-:W4:Y:S01]  /*9bcc0*/  LDL.LU R0, [R1+0x88b8] ;  /* 0x0088b80001007983 */ /* 0x000f220000300800 */
[C---:B--2---:R-:W-:Y:S08]  /*9bcd0*/  HMMA.16816.F32 R24, R28.reuse, R38, R24 ;  /* 0x000000261c18723c */ /* 0x044ff00000001818 */
[C---:B---3--:R-:W-:Y:S08]  /*9bce0*/  HMMA.16816.F32 R36, R28.reuse, R36, R20 ;  /* 0x000000241c24723c */ /* 0x048ff00000001814 */
[C---:B------:R-:W-:Y:S03]  /*9bcf0*/  HMMA.16816.F32 R16, R28.reuse, R34, R16 ;  /* 0x000000221c10723c */ /* 0x040fe60000001810 */
[----:B------:R-:W-:Y:S04]  /*9bd00*/  STL.64 [R1+0xbc0], R24 ;  /* 0x000bc01801007387 */ /* 0x000fe80000100a00 */
[----:B------:R0:W-:Y:S04]  /*9bd10*/  STL.64 [R1+0xbc8], R26 ;  /* 0x000bc81a01007387 */ /* 0x0001e80000100a00 */
[----:B0-----:R-:W2:Y:S04]  /*9bd20*/  LDL.LU.64 R26, [R1+0x88b0] ;  /* 0x0088b000011a7983 */ /* 0x001ea80000300a00 */
[----:B------:R-:W3:Y:S04]  /*9bd30*/  LDL.LU.64 R24, [R1+0x88a8] ;  /* 0x0088a80001187983 */ /* 0x000ee80000300a00 */
[----:B------:R-:W2:Y:S04]  /*9bd40*/  LDL.LU.64 R22, [R1+0x88a0] ;  /* 0x0088a00001167983 */ /* 0x000ea80000300a00 */
[----:B------:R-:W2:Y:S04]  /*9bd50*/  LDL.LU.64 R20, [R1+0x8898] ;  /* 0x0088980001147983 */ /* 0x000ea80000300a00 */
[----:B------:R0:W-:Y:S04]  /*9bd60*/  STL.64 [R1+0xbb0], R36 ;  /* 0x000bb02401007387 */ /* 0x0001e80000100a00 */
[----:B------:R1:W-:Y:S04]  /*9bd70*/  STL.64 [R1+0xbb8], R38 ;  /* 0x000bb82601007387 */ /* 0x0003e80000100a00 */
[----:B0-----:R-:W2:Y:S04]  /*9bd80*/  LDL.LU R36, [R1+0x10c0] ;  /* 0x0010c00001247983 */ /* 0x001ea80000300800 */
[----:B------:R-:W2:Y:S04]  /*9bd90*/  LDL.LU R37, [R1+0x10c4] ;  /* 0x0010c40001257983 */ /* 0x000ea80000300800 */
[----:B-1----:R-:W2:Y:S04]  /*9bda0*/  LDL.LU R38, [R1+0x10c8] ;  /* 0x0010c80001267983 */ /* 0x002ea80000300800 */
[----:B------:R-:W2:Y:S04]  /*9bdb0*/  LDL.LU R39, [R1+0x10cc] ;  /* 0x0010cc0001277983 */ /* 0x000ea80000300800 */
        /* <DEDUP_REMOVED lines=8> */
[C---:B--2---:R-:W-:Y:S08]  /*9be40*/  HMMA.16816.F32 R12, R28.reuse, R4, R12 ;  /* 0x000000041c0c723c */ /* 0x044ff0000000180c */
[C---:B------:R-:W-:Y:S11]  /*9be50*/  HMMA.16816.F32 R4, R28.reuse, R6, R8 ;  /* 0x000000061c04723c */ /* 0x040ff60000001808 */
[----:B------:R-:W-:Y:S04]  /*9be60*/  STL.64 [R1+0xb80], R12 ;  /* 0x000b800c01007387 */ /* 0x000fe80000100a00 */
[----:B------:R0:W-:Y:S04]  /*9be70*/  STL.64 [R1+0xb88], R14 ;  /* 0x000b880e01007387 */ /* 0x0001e80000100a00 */
[----:B0-----:R-:W2:Y:S04]  /*9be80*/  LDL.LU.64 R14, [R1+0x8870] ;  /* 0x00887000010e7983 */ /* 0x001ea80000300a00 */
[----:B------:R-:W2:Y:S04]  /*9be90*/  LDL.LU.64 R12, [R1+0x8868] ;  /* 0x00886800010c7983 */ /* 0x000ea80000300a00 */
[----:B------:R-:W2:Y:S04]  /*9bea0*/  LDL.LU.64 R10, [R1+0x8860] ;  /* 0x00886000010a7983 */ /* 0x000ea80000300a00 */
[----:B------:R-:W3:Y:S04]  /*9beb0*/  LDL.LU.64 R8, [R1+0x8858] ;  /* 0x0088580001087983 */ /* 0x000ee80000300a00 */
[----:B------:R0:W-:Y:S04]  /*9bec0*/  STL.64 [R1+0xb70], R4 ;  /* 0x000b700401007387 */ /* 0x0001e80000100a00 */
[----:B------:R1:W-:Y:S04]  /*9bed0*/  STL.64 [R1+0xb78], R6 ;  /* 0x000b780601007387 */ /* 0x0003e80000100a00 */
[----:B0-----:R-:W3:Y:S04]  /*9bee0*/  LDL.LU R4, [R1+0x10d0] ;  /* 0x0010d00001047983 */ /* 0x001ee80000300800 */
[----:B------:R-:W3:Y:S04]  /*9bef0*/  LDL.LU R5, [R1+0x10d4] ;  /* 0x0010d40001057983 */ /* 0x000ee80000300800 */
[----:B-1----:R-:W3:Y:S01]  /*9bf00*/  LDL.LU R6, [R1+0x10d8] ;  /* 0x0010d80001067983 */ /* 0x002ee20000300800 */
[----:B----4-:R-:W-:Y:S01]  /*9bf10*/  IMAD.MOV.U32 R7, RZ, RZ, R0 ;  /* 0x000000ffff077224 */ /* 0x010fe200078e0000 */
[C---:B--2---:R-:W-:Y:S08]  /*9bf20*/  HMMA.16816.F32 R36, R28.reuse, R10, R36 ;  /* 0x0000000a1c24723c */ /* 0x044ff00000001824 */
[C---:B---3--:R-:W-:Y:S08]  /*9bf30*/  HMMA.16816.F32 R4, R28.reuse, R8, R4 ;  /* 0x000000081c04723c */ /* 0x048ff00000001804 */
[C---:B------:R-:W-:Y:S11]  /*9bf40*/  HMMA.16816.F32 R8, R28.reuse, R12, R40 ;  /* 0x0000000c1c08723c */ /* 0x040ff60000001828 */
[----:B------:R-:W-:Y:S04]  /*9bf50*/  STL.64 [R1+0xb60], R4 ;  /* 0x000b600401007387 */ /* 0x000fe80000100a00 */
[----:B------:R0:W-:Y:S02]  /*9bf60*/  STL.64 [R1+0xb68], R6 ;  /* 0x000b680601007387 */ /* 0x0001e40000100a00 */
[C---:B0-----:R-:W-:Y:S02]  /*9bf70*/  HMMA.16816.F32 R4, R28.reuse, R14, R44 ;  /* 0x0000000e1c04723c */ /* 0x041fe4000000182c */
[----:B------:R-:W-:Y:S04]  /*9bf80*/  STL.64 [R1+0xb50], R36 ;  /* 0x000b502401007387 */ /* 0x000fe80000100a00 */
[----:B------:R-:W-:Y:S04]  /*9bf90*/  STL.64 [R1+0xb58], R38 ;  /* 0x000b582601007387 */ /* 0x000fe80000100a00 */
[----:B------:R-:W-:Y:S01]  /*9bfa0*/  STL.64 [R1+0xb40], R8 ;  /* 0x000b400801007387 */ /* 0x000fe20000100a00 */
[C---:B------:R-:W-:Y:S03]  /*9bfb0*/  HMMA.16816.F32 R12, R28.reuse, R16, R48 ;  /* 0x000000101c0c723c */ /* 0x040fe60000001830 */
[----:B------:R0:W-:Y:S05]  /*9bfc0*/  STL.64 [R1+0xb48], R10 ;  /* 0x000b480a01007387 */ /* 0x0001ea0000100a00 */
[----:B------:R-:W-:Y:S04]  /*9bfd0*/  STL.64 [R1+0xb30], R4 ;  /* 0x000b300401007387 */ /* 0x000fe80000100a00 */
[----:B------:R1:W-:Y:S01]  /*9bfe0*/  STL.64 [R1+0xb38], R6 ;  /* 0x000b380601007387 */ /* 0x0003e20000100a00 */
[C---:B0-----:R-:W-:Y:S08]  /*9bff0*/  HMMA.16816.F32 R8, R28.reuse, R18, R52 ;  /* 0x000000121c08723c */ /* 0x041ff00000001834 */
[----:B-1----:R-:W-:Y:S01]  /*9c000*/  HMMA.16816.F32 R4, R28, R20, R56 ;  /* 0x000000141c04723c */ /* 0x002fe20000001838 */
[----:B------:R0:W-:Y:S04]  /*9c010*/  STL.64 [R1+0xb20], R12 ;  /* 0x000b200c01007387 */ /* 0x0001e80000100a00 */
[----:B------:R1:W-:-:S14]  /*9c020*/  STL.64 [R1+0xb28], R14 ;  /* 0x000b280e01007387 */ /* 0x0003dc0000100a00 */
[----:B------:R-:W-:Y:S04]  /*9c030*/  STL.64 [R1+0xb00], R4 ;  /* 0x000b000401007387 */ /* 0x000fe80000100a00 */
[----:B------:R-:W-:Y:S04]  /*9c040*/  STL.64 [R1+0xb10], R8 ;  /* 0x000b100801007387 */ /* 0x000fe80000100a00 */
[----:B------:R-:W-:Y:S04]  /*9c050*/  STL.64 [R1+0xb18], R10 ;  /* 0x000b180a01007387 */ /* 0x000fe80000100a00 */
[----:B------:R2:W-:Y:S04]  /*9c060*/  STL [R1+0xb08], R6 ;  /* 0x000b080601007387 */ /* 0x0005e80000100800 */
        /* <DEDUP_REMOVED lines=12> */
[----:B------:R-:W4:Y:S04]  /*9c130*/  LDL.LU R16, [R1+0x1050] ;  /* 0x0010500001107983 */ /* 0x000f280000300800 */
[----:B------:R-:W4:Y:S01]  /*9c140*/  LDL.LU R17, [R1+0x1054] ;  /* 0x0010540001117983 */ /* 0x000f220000300800 */
[----:B------:R-:W-:-:S03]  /*9c150*/  IMAD.MOV.U32 R0, RZ, RZ, R7 ;  /* 0x000000ffff007224 */ /* 0x000fc600078e0007 */
[----:B------:R-:W4:Y:S04]  /*9c160*/  LDL.LU R18, [R1+0x1058] ;  /* 0x0010580001127983 */ /* 0x000f280000300800 */
[----:B------:R-:W4:Y:S04]  /*9c170*/  LDL.LU R19, [R1+0x105c] ;  /* 0x00105c0001137983 */ /* 0x000f280000300800 */
        /* <DEDUP_REMOVED lines=16> */
[----:B------:R-:W2:Y:S04]  /*9c280*/  LDL R40, [R1+0x1598] ;  /* 0x0015980001287983 */ /* 0x000ea80000100800 */
[----:B------:R-:W2:Y:S04]  /*9c290*/  LDL R41, [R1+0x159c] ;  /* 0x00159c0001297983 */ /* 0x000ea80000100800 */
[----:B------:R-:W2:Y:S04]  /*9c2a0*/  LDL R42, [R1+0x15a8] ;  /* 0x0015a800012a7983 */ /* 0x000ea80000100800 */
[----:B------:R-:W2:Y:S04]  /*9c2b0*/  LDL R43, [R1+0x15ac] ;  /* 0x0015ac00012b7983 */ /* 0x000ea80000100800 */
[----:B------:R-:W2:Y:S04]  /*9c2c0*/  LDL R52, [R1+0x15b8] ;  /* 0x0015b80001347983 */ /* 0x000ea80000100800 */
[----:B------:R-:W2:Y:S04]  /*9c2d0*/  LDL.LU R44, [R1+0x1260] ;  /* 0x00126000012c7983 */ /* 0x000ea80000300800 */
[----:B------:R-:W2:Y:S04]  /*9c2e0*/  LDL.LU R45, [R1+0x1264] ;  /* 0x00126400012d7983 */ /* 0x000ea80000300800 */
[----:B------:R-:W2:Y:S04]  /*9c2f0*/  LDL.LU R46, [R1+0x1268] ;  /* 0x00126800012e7983 */ /* 0x000ea80000300800 */
[----:B------:R-:W2:Y:S04]  /*9c300*/  LDL.LU R47, [R1+0x126c] ;  /* 0x00126c00012f7983 */ /* 0x000ea80000300800 */
[----:B------:R-:W2:Y:S04]  /*9c310*/  LDL R53, [R1+0x15bc] ;  /* 0x0015bc0001357983 */ /* 0x000ea80000100800 */
[----:B------:R-:W2:Y:S04]  /*9c320*/  LDL R54, [R1+0x15c8] ;  /* 0x0015c80001367983 */ /* 0x000ea80000100800 */
[----:B------:R-:W2:Y:S04]  /*9c330*/  LDL R61, [R1+0x15dc] ;  /* 0x0015dc00013d7983 */ /* 0x000ea80000100800 */
[----:B------:R0:W-:Y:S04]  /*9c340*/  STL [R1+0x8118], R0 ;  /* 0x0081180001007387 */ /* 0x0001e80000100800 */
[----:B------:R-:W2:Y:S04]  /*9c350*/  LDL R55, [R1+0x15cc] ;  /* 0x0015cc0001377983 */ /* 0x000ea80000100800 */
[----:B------:R-:W2:Y:S01]  /*9c360*/  LDL R60, [R1+0x15d8] ;  /* 0x0015d800013c7983 */ /* 0x000ea20000100800 */
[----:B---3--:R-:W-:-:S15]  /*9c370*/  HMMA.16816.F32 R20, R28, R22, R56 ;  /* 0x000000161c14723c */ /* 0x008fde0000001838 */
[----:B------:R-:W-:-:S04]  /*9c380*/  NOP ;  /* 0x0000000000007918 */ /* 0x000fc80000000000 */
[----:B------:R-:W-:Y:S04]  /*9c390*/  STL.64 [R1+0xaf0], R20 ;  /* 0x000af01401007387 */ /* 0x000fe80000100a00 */
[----:B------:R-:W-:Y:S04]  /*9c3a0*/  STL.64 [R1+0xaf8], R22 ;  /* 0x000af81601007387 */ /* 0x000fe80000100a00 */
[----:B------:R-:W3:Y:S04]  /*9c3b0*/  LDL.LU R56, [R1+0x1290] ;  /* 0x0012900001387983 */ /* 0x000ee80000300800 */
[----:B------:R-:W3:Y:S04]  /*9c3c0*/  LDL.LU R57, [R1+0x1294] ;  /* 0x0012940001397983 */ /* 0x000ee80000300800 */
[----:B------:R-:W3:Y:S04]  /*9c3d0*/  LDL.LU R58, [R1+0x1298] ;  /* 0x00129800013a7983 */ /* 0x000ee80000300800 */
[----:B------:R-:W3:Y:S01]  /*9c3e0*/  LDL.LU R59, [R1+0x129c] ;  /* 0x00129c00013b7983 */ /* 0x000ee20000300800 */
[C---:B----4-:R-:W-:Y:S08]  /*9c3f0*/  HMMA.16816.F32 R16, R28.reuse, R24, R16 ;  /* 0x000000181c10723c */ /* 0x050ff00000001810 */
[----:B------:R-:W-:Y:S01]  /*9c400*/  HMMA.16816.F32 R12, R28, R26, R12 ;  /* 0x0000001a1c0c723c */ /* 0x000fe2000000180c */
[----:B--2---:R-:W-:-:S02]  /*9c410*/  IMAD R4, R5, 0x100, R4 ;  /* 0x0000010005047824 */ /* 0x004fc400078e0204 */
[----:B------:R-:W-:Y:S02]  /*9c420*/  IMAD R2, R2, 0x100, R6 ;  /* 0x0000010002027824 */ /* 0x000fe400078e0206 */
[----:B------:R-:W-:Y:S02]  /*9c430*/  IMAD R3, R3, 0x100, R7 ;  /* 0x0000010003037824 */ /* 0x000fe400078e0207 */
[----:B------:R-:W-:Y:S01]  /*9c440*/  IMAD R5, R35, 0x100, R34 ;  /* 0x0000010023057824 */ /* 0x000fe200078e0222 */
[----:B------:R-:W-:Y:S01]  /*9c450*/  HMMA.16816.F32 R8, R28, R32, R8 ;  /* 0x000000201c08723c */ /* 0x000fe20000001808 */
[----:B------:R-:W-:Y:S02]  /*9c460*/  F2FP.F16.E5M2.UNPACK_B R28, R2 ;  /* 0x00000002ff1c723e */ /* 0x000fe400020004ff */
[----:B------:R-:W-:Y:S01]  /*9c470*/  STL.64 [R1+0xae0], R16 ;  /* 0x000ae01001007387 */ /* 0x000fe20000100a00 */
[----:B------:R-:W-:Y:S02]  /*9c480*/  F2FP.F16.E5M2.UNPACK_B R29, R3 ;  /* 0x00000003ff1d723e */ /* 0x000fe400020004ff */
[----:B------:R-:W-:-:S02]  /*9c490*/  F2FP.F16.E5M2.UNPACK_B R30, R4 ;  /* 0x00000004ff1e723e */ /* 0x000fc400020004ff */
[----:B------:R-:W-:Y:S01]  /*9c4a0*/  F2FP.F16.E5M2.UNPACK_B R31, R5 ;  /* 0x00000005ff1f723e */ /* 0x000fe200020004ff */
[----:B------:R-:W-:Y:S04]  /*9c4b0*/  STL.64 [R1+0xae8], R18 ;  /* 0x000ae81201007387 */ /* 0x000fe80000100a00 */
[----:B------:R-:W-:Y:S04]  /*9c4c0*/  STL.64 [R1+0xad0], R12 ;  /* 0x000ad00c01007387 */ /* 0x000fe80000100a00 */
[----:B------:R-:W-:Y:S01]  /*9c4d0*/  STL.64 [R1+0xad8], R14 ;  /* 0x000ad80e01007387 */ /* 0x000fe20000100a00 */
[----:B------:R-:W-:-:S02]  /*9c4e0*/  F2FP.F16.E5M2.UNPACK_B R6, R40 ;  /* 0x00000028ff06723e */ /* 0x000fc400020004ff */
[----:B------:R-:W-:Y:S01]  /*9c4f0*/  F2FP.F16.E5M2.UNPACK_B R7, R41 ;  /* 0x00000029ff07723e */ /* 0x000fe200020004ff */
[----:B------:R-:W-:Y:S01]  /*9c500*/  STL.64 [R1+0xaa0], R8 ;  /* 0x000aa00801007387 */ /* 0x000fe20000100a00 */
[----:B0-----:R-:W-:-:S03]  /*9c510*/  IMAD.MOV.U32 R0, RZ, RZ, R11 ;  /* 0x000000ffff007224 */ /* 0x001fc600078e000b */
[----:B------:R0:W-:Y:S02]  /*9c520*/  STL [R1+0xaa8], R10 ;  /* 0x000aa80a01007387 */ /* 0x0001e40000100800 */
[C---:B0-----:R-:W-:Y:S01]  /*9c530*/  HMMA.16816.F32 R8, R28.reuse, R6, R36 ;  /* 0x000000061c08723c */ /* 0x041fe20000001824 */
[----:B------:R-:W-:Y:S02]  /*9c540*/  F2FP.F16.E5M2.UNPACK_B R2, R42 ;  /* 0x0000002aff02723e */ /* 0x000fe400020004ff */
[----:B------:R-:W-:Y:S01]  /*9c550*/  F2FP.F16.E5M2.UNPACK_B R3, R43 ;  /* 0x0000002bff03723e */ /* 0x000fe200020004ff */
[----:B------:R-:W-:Y:S04]  /*9c560*/  STL [R1+0x81b0], R0 ;  /* 0x0081b00001007387 */ /* 0x000fe80000100800 */
[----:B------:R-:W-:Y:S11]  /*9c570*/  STL.64 [R1+0x18], R6 ;  /* 0x0000180601007387 */ /* 0x000ff60000100a00 */
[----:B------:R-:W-:Y:S04]  /*9c580*/  STL.64 [R1+0xd50], R8 ;  /* 0x000d500801007387 */ /* 0x000fe80000100a00 */
[----:B------:R0:W-:Y:S02]  /*9c590*/  STL.64 [R1+0xd58], R10 ;  /* 0x000d580a01007387 */ /* 0x0001e40000100a00 */
[----:B0-----:R-:W-:Y:S01]  /*9c5a0*/  HMMA.16816.F32 R8, R28, R2, R44 ;  /* 0x000000021c08723c */ /* 0x001fe2000000182c */
[----:B------:R-:W-:-:S02]  /*9c5b0*/  F2FP.F16.E5M2.UNPACK_B R4, R52 ;  /* 0x00000034ff04723e */ /* 0x000fc400020004ff */
[----:B------:R-:W-:Y:S01]  /*9c5c0*/  F2FP.F16.E5M2.UNPACK_B R5, R53 ;  /* 0x00000035ff05723e */ /* 0x000fe200020004ff */
[----:B------:R0:W-:Y:S02]  /*9c5d0*/  STL.64 [R1+0x10], R2 ;  /* 0x0000100201007387 */ /* 0x0001e40000100a00 */
[----:B------:R-:W-:Y:S02]  /*9c5e0*/  IMAD.MOV.U32 R25, RZ, RZ, R4 ;  /* 0x000000ffff197224 */ /* 0x000fe400078e0004 */
[----:B------:R-:W-:Y:S01]  /*9c5f0*/  IMAD.MOV.U32 R0, RZ, RZ, R5 ;  /* 0x000000ffff007224 */ /* 0x000fe200078e0005 */
[----:B0-----:R-:W-:Y:S02]  /*9c600*/  F2FP.F16.E5M2.UNPACK_B R2, R54 ;  /* 0x00000036ff02723e */ /* 0x001fe400020004ff */
[----:B------:R-:W-:-:S08]  /*9c610*/  F2FP.F16.E5M2.UNPACK_B R3, R55 ;  /* 0x00000037ff03723e */ /* 0x000fd000020004ff */
[----:B------:R-:W-:Y:S04]  /*9c620*/  STL.64 [R1+0xdb0], R8 ;  /* 0x000db00801007387 */ /* 0x000fe80000100a00 */
[----:B------:R0:W-:Y:S04]  /*9c630*/  STL.64 [R1+0xdb8], R10 ;  /* 0x000db80a01007387 */ /* 0x0001e80000100a00 */
[----:B------:R3:W-:Y:S01]  /*9c640*/  STL.64 [R1+0x8], R4 ;  /* 0x0000080401007387 */ /* 0x0007e20000100a00 */
[----:B0-----:R-:W-:-:S15]  /*9c650*/  HMMA.16816.F32 R8, R28, R4, R48 ;  /* 0x000000041c08723c */ /* 0x001fde0000001830 */
[----:B------:R-:W-:-:S04]  /*9c660*/  NOP ;  /* 0x0000000000007918 */ /* 0x000fc80000000000 */
[----:B------:R-:W-:Y:S04]  /*9c670*/  STL.64 [R1+0xdf0], R8 ;  /* 0x000df00801007387 */ /* 0x000fe80000100a00 */
[----:B------:R-:W-:Y:S04]  /*9c680*/  STL.64 [R1+0xdf8], R10 ;  /* 0x000df80a01007387 */ /* 0x000fe80000100a00 */
[----:B------:R-:W-:Y:S04]  /*9c690*/  STL [R1], R2 ;  /* 0x0000000201007387 */ /* 0x000fe80000100800 */
[----:B------:R-:W-:Y:S04]  /*9c6a0*/  STL [R1+0x8840], R25 ;  /* 0x0088401901007387 */ /* 0x000fe80000100800 */
[----:B------:R-:W-:Y:S04]  /*9c6b0*/  STL [R1+0x4], R3 ;  /* 0x0000040301007387 */ /* 0x000fe80000100800 */
[----:B------:R-:W2:Y:S01]  /*9c6c0*/  LDL.LU R36, [R1+0x1390] ;  /* 0x0013900001247983 */ /* 0x000ea20000300800 */
[----:B---3--:R-:W-:-:S15]  /*9c6d0*/  HMMA.16816.F32 R4, R28, R2, R56 ;  /* 0x000000021c04723c */ /* 0x008fde0000001838 */
[----:B------:R-:W-:-:S04]  /*9c6e0*/  NOP ;  /* 0x0000000000007918 */ /* 0x000fc80000000000 */
        /* <DEDUP_REMOVED lines=23> */
[----:B------:R-:W3:Y:S04]  /*9c860*/  LDL R58, [R1+0x15e8] ;  /* 0x0015e800013a7983 */ /* 0x000ee80000100800 */
[----:B------:R-:W3:Y:S04]  /*9c870*/  LDL R59, [R1+0x15ec] ;  /* 0x0015ec00013b7983 */ /* 0x000ee80000100800 */
[----:B------:R-:W3:Y:S04]  /*9c880*/  LDL R56, [R1+0x15f8] ;  /* 0x0015f80001387983 */ /* 0x000ee80000100800 */
[----:B------:R-:W3:Y:S04]  /*9c890*/  LDL.LU R24, [R1+0x12d0] ;  /* 0x0012d00001187983 */ /* 0x000ee80000300800 */
[----:B------:R-:W3:Y:S04]  /*9c8a0*/  LDL.LU R25, [R1+0x12d4] ;  /* 0x0012d40001197983 */ /* 0x000ee80000300800 */
[----:B------:R-:W3:Y:S04]  /*9c8b0*/  LDL.LU R26, [R1+0x12d8] ;  /* 0x0012d800011a7983 */ /* 0x000ee80000300800 */
[----:B------:R-:W3:Y:S04]  /*9c8c0*/  LDL.LU R27, [R1+0x12dc] ;  /* 0x0012dc00011b7983 */ /* 0x000ee80000300800 */
[----:B------:R-:W3:Y:S04]  /*9c8d0*/  LDL R57, [R1+0x15fc] ;  /* 0x0015fc0001397983 */ /* 0x000ee80000100800 */
[----:B------:R-:W3:Y:S04]  /*9c8e0*/  LDL R54, [R1+0x1608] ;  /* 0x0016080001367983 */ /* 0x000ee80000100800 */
[----:B------:R-:W3:Y:S04]  /*9c8f0*/  LDL R55, [R1+0x160c] ;  /* 0x00160c0001377983 */ /* 0x000ee80000100800 */
[----:B------:R-:W4:Y:S04]  /*9c900*/  LDL R52, [R1+0x1618] ;  /* 0x0016180001347983 */ /* 0x000f280000100800 */
[----:B------:R-:W4:Y:S04]  /*9c910*/  LDL.LU R32, [R1+0x1300] ;  /* 0x0013000001207983 */ /* 0x000f280000300800 */
[----:B------:R-:W4:Y:S04]  /*9c920*/  LDL.LU R33, [R1+0x1304] ;  /* 0x0013040001217983 */ /* 0x000f280000300800 */
[----:B------:R-:W4:Y:S04]  /*9c930*/  LDL.LU R34, [R1+0x1308] ;  /* 0x0013080001227983 */ /* 0x000f280000300800 */
[----:B------:R-:W4:Y:S04]  /*9c940*/  LDL.LU R35, [R1+0x130c] ;  /* 0x00130c0001237983 */ /* 0x000f280000300800 */
[----:B------:R-:W4:Y:S04]  /*9c950*/  LDL R53, [R1+0x161c] ;  /* 0x00161c0001357983 */ /* 0x000f280000100800 */
[----:B------:R-:W4:Y:S04]  /*9c960*/  LDL R50, [R1+0x1628] ;  /* 0x0016280001327983 */ /* 0x000f280000100800 */
[----:B------:R-:W4:Y:S04]  /*9c970*/  LDL R51, [R1+0x162c] ;  /* 0x00162c0001337983 */ /* 0x000f280000100800 */
[----:B------:R-:W4:Y:S04]  /*9c980*/  LDL R48, [R1+0x1638] ;  /* 0x0016380001307983 */ /* 0x000f280000100800 */
[----:B------:R-:W4:Y:S04]  /*9c990*/  LDL.LU R16, [R1+0x1340] ;  /* 0x0013400001107983 */ /* 0x000f280000300800 */
[----:B------:R-:W4:Y:S04]  /*9c9a0*/  LDL.LU R17, [R1+0x1344] ;  /* 0x0013440001117983 */ /* 0x000f280000300800 */
[----:B------:R-:W4:Y:S04]  /*9c9b0*/  LDL.LU R18, [R1+0x1348] ;  /* 0x0013480001127983 */ /* 0x000f280000300800 */
[----:B------:R-:W4:Y:S04]  /*9c9c0*/  LDL.LU R19, [R1+0x134c] ;  /* 0x00134c0001137983 */ /* 0x000f280000300800 */
[----:B------:R-:W4:Y:S01]  /*9c9d0*/  LDL R49, [R1+0x163c] ;  /* 0x00163c0001317983 */ /* 0x000f220000100800 */
[----:B------:R-:W-:-:S02]  /*9c9e0*/  F2FP.F16.E5M2.UNPACK_B R60, R60 ;  /* 0x0000003cff3c723e */ /* 0x000fc400020004ff */
[----:B------:R-:W-:Y:S01]  /*9c9f0*/  F2FP.F16.E5M2.UNPACK_B R61, R61 ;  /* 0x0000003dff3d723e */ /* 0x000fe200020004ff */
[----:B------:R-:W4:Y:S04]  /*9ca00*/  LDL R46, [R1+0x1648] ;  /* 0x00164800012e7983 */ /* 0x000f280000100800 */
[----:B------:R-:W4:Y:S04]  /*9ca10*/  LDL R47, [R1+0x164c] ;  /* 0x00164c00012f7983 */ /* 0x000f280000100800 */
[----:B------:R-:W4:Y:S04]  /*9ca20*/  LDL R44, [R1+0x1658] ;  /* 0x00165800012c7983 */ /* 0x000f280000100800 */
[----:B------:R-:W4:Y:S04]  /*9ca30*/  LDL.LU R8, [R1+0x1380] ;  /* 0x0013800001087983 */ /* 0x000f280000300800 */
[----:B------:R-:W4:Y:S04]  /*9ca40*/  LDL.LU R9, [R1+0x1384] ;  /* 0x0013840001097983 */ /* 0x000f280000300800 */
[----:B------:R-:W4:Y:S04]  /*9ca50*/  LDL.LU R10, [R1+0x1388] ;  /* 0x00138800010a7983 */ /* 0x000f280000300800 */
[----:B------:R-:W4:Y:S04]  /*9ca60*/  LDL.LU R11, [R1+0x138c] ;  /* 0x00138c00010b7983 */ /* 0x000f280000300800 */
[----:B------:R-:W4:Y:S04]  /*9ca70*/  LDL R45, [R1+0x165c] ;  /* 0x00165c00012d7983 */ /* 0x000f280000100800 */
[----:B------:R-:W4:Y:S01]  /*9ca80*/  LDL R43, [R1+0x1668] ;  /* 0x00166800012b7983 */ /* 0x000f220000100800 */
[----:B--2---:R-:W-:-:S15]  /*9ca90*/  HMMA.16816.F32 R36, R28, R60, R36 ;  /* 0x0000003c1c24723c */ /* 0x004fde0000001824 */
[----:B------:R-:W-:-:S04]  /*9caa0*/  NOP ;  /* 0x0000000000007918 */ /* 0x000fc80000000000 */
[----:B------:R-:W-:Y:S04]  /*9cab0*/  STL.64 [R1+0xe90], R36 ;  /* 0x000e902401007387 */ /* 0x000fe80000100a00 */
[----:B------:R0:W-:Y:S04]  /*9cac0*/  STL.64 [R1+0xe98], R38 ;  /* 0x000e982601007387 */ /* 0x0001e80000100a00 */
[----:B0-----:R-:W2:Y:S04]  /*9cad0*/  LDL.LU.64 R38, [R1+0x8850] ;  /* 0x0088500001267983 */ /* 0x001ea80000300a00 */
[----:B------:R-:W2:Y:S01]  /*9cae0*/  LDL.LU.64 R36, [R1+0x8848] ;  /* 0x0088480001247983 */ /* 0x000ea20000300a00 */
[----:B---3--:R-:W-:-:S02]  /*9caf0*/  F2FP.F16.E5M2.UNPACK_B R58, R58 ;  /* 0x0000003aff3a723e */ /* 0x008fc400020004ff */
[----:B------:R-:W-:Y:S02]  /*9cb00*/  F2FP.F16.E5M2.UNPACK_B R59, R59 ;  /* 0x0000003bff3b723e */ /* 0x000fe400020004ff */
[----:B------:R-:W-:Y:S02]  /*9cb10*/  F2FP.F16.E5M2.UNPACK_B R56, R56 ;  /* 0x00000038ff38723e */ /* 0x000fe400020004ff */
[----:B------:R-:W-:-:S03]  /*9cb20*/  F2FP.F16.E5M2.UNPACK_B R57, R57 ;  /* 0x00000039ff39723e */ /* 0x000fc600020004ff */
[C---:B------:R-:W-:Y:S08]  /*9cb30*/  HMMA.16816.F32 R24, R28.reuse, R58, R24 ;  /* 0x0000003a1c18723c */ /* 0x040ff00000001818 */
[----:B------:R-:W-:Y:S01]  /*9cb40*/  HMMA.16816.F32 R4, R28, R56, R4 ;  /* 0x000000381c04723c */ /* 0x000fe20000001804 */
[----:B------:R-:W-:Y:S02]  /*9cb50*/  F2FP.F16.E5M2.UNPACK_B R54, R54 ;  /* 0x00000036ff36723e */ /* 0x000fe400020004ff */
[----:B------:R-:W-:-:S08]  /*9cb60*/  F2FP.F16.E5M2.UNPACK_B R55, R55 ;  /* 0x00000037ff37723e */ /* 0x000fd000020004ff */
        /* <DEDUP_REMOVED lines=8> */
[----:B------:R-:W-:-:S02]  /*9cbf0*/  F2FP.F16.E5M2.UNPACK_B R52, R52 ;  /* 0x00000034ff34723e */ /* 0x000fc400020004ff */
[----:B------:R-:W-:-:S15]  /*9cc00*/  F2FP.F16.E5M2.UNPACK_B R53, R53 ;  /* 0x00000035ff35723e */ /* 0x000fde00020004ff */
[----:B------:R-:W-:Y:S01]  /*9cc10*/  NOP ;  /* 0x0000000000007918 */ /* 0x000fe20000000000 */
[----:B------:R-:W-:Y:S04]  /*9cc20*/  STL.64 [R1+0xfb0], R4 ;  /* 0x000fb00401007387 */ /* 0x000fe80000100a00 */
[----:B------:R0:W-:Y:S02]  /*9cc30*/  STL.64 [R1+0xfb8], R6 ;  /* 0x000fb80601007387 */ /* 0x0001e40000100a00 */
[C---:B0-----:R-:W-:Y:S01]  /*9cc40*/  HMMA.16816.F32 R4, R28.reuse, R52, R20 ;  /* 0x000000341c04723c */ /* 0x041fe20000001814 */
[----:B------:R-:W-:Y:S02]  /*9cc50*/  F2FP.F16.E5M2.UNPACK_B R50, R50 ;  /* 0x00000032ff32723e */ /* 0x000fe400020004ff */
[----:B------:R-:W-:Y:S01]  /*9cc60*/  F2FP.F16.E5M2.UNPACK_B R51, R51 ;  /* 0x00000033ff33723e */ /* 0x000fe200020004ff */
[----:B------:R-:W-:Y:S04]  /*9cc70*/  STL.64 [R1+0x87f0], R54 ;  /* 0x0087f03601007387 */ /* 0x000fe80000100a00 */
[----:B------:R-:W-:Y:S11]  /*9cc80*/  STL.64 [R1+0x87e8], R52 ;  /* 0x0087e83401007387 */ /* 0x000ff60000100a00 */
[----:B------:R-:W-:Y:S04]  /*9cc90*/  STL.64 [R1+0x1020], R4 ;  /* 0x0010200401007387 */ /* 0x000fe80000100a00 */
[----:B------:R0:W-:Y:S02]  /*9cca0*/  STL.64 [R1+0x1028], R6 ;  /* 0x0010280601007387 */ /* 0x0001e40000100a00 */
[----:B0-----:R-:W-:Y:S01]  /*9ccb0*/  HMMA.16816.F32 R4, R28, R50, R16 ;  /* 0x000000321c04723c */ /* 0x001fe20000001810 */
        /* <DEDUP_REMOVED lines=26> */
[----:B------:R-:W-:-:S03]  /*9ce60*/  F2FP.F16.E5M2.UNPACK_B R42, R43 ;  /* 0x0000002bff2a723e */ /* 0x000fc600020004ff */
        /* <DEDUP_REMOVED lines=14> */
[----:B------:R-:W2:Y:S04]  /*9cf50*/  LDL R43, [R1+0x166c] ;  /* 0x00166c00012b7983 */ /* 0x000ea80000100800 */
[----:B------:R-:W3:Y:S04]  /*9cf60*/  LDL R40, [R1+0x1678] ;  /* 0x0016780001287983 */ /* 0x000ee80000100800 */
[----:B------:R-:W3:Y:S04]  /*9cf70*/  LDL R41, [R1+0x167c] ;  /* 0x00167c0001297983 */ /* 0x000ee80000100800 */
        /* <DEDUP_REMOVED lines=9> */
[----:B------:R-:W4:Y:S04]  /*9d010*/  LDL R35, [R1+0x16ac] ;  /* 0x0016ac0001237983 */ /* 0x000f280000100800 */
        /* <DEDUP_REMOVED lines=21> */
[----:B--2---:R-:W-:-:S07]  /*9d170*/  F2FP.F16.E5M2.UNPACK_B R43, R43 ;  /* 0x0000002bff2b723e */ /* 0x004fce00020004ff */
[----:B------:R-:W-:-:S15]  /*9d180*/  HMMA.16816.F32 R16, R28, R42, R16 ;  /* 0x0000002a1c10723c */ /* 0x000fde0000001810 */
        /* <DEDUP_REMOVED lines=8> */
[----:B------:R-:W-:Y:S01]  /*9d210*/  F2FP.F16.E5M2.UNPACK_B R39, R39 ;  /* 0x00000027ff27723e */ /* 0x000fe200020004ff */
[----:B------:R-:W-:Y:S04]  /*9d220*/  STL.64 [R1+0x8790], R42 ;  /* 0x0087902a01007387 */ /* 0x000fe80000100a00 */
[----:B------:R0:W-:Y:S01]  /*9d230*/  STL.64 [R1+0x8788], R40 ;  /* 0x0087882801007387 */ /* 0x0001e20000100a00 */
[----:B------:R-:W-:-:S02]  /*9d240*/  F2FP.F16.E5M2.UNPACK_B R36, R36 ;  /* 0x00000024ff24723e */ /* 0x000fc400020004ff */
[----:B------:R-:W-:Y:S02]  /*9d250*/  F2FP.F16.E5M2.UNPACK_B R37, R37 ;  /* 0x00000025ff25723e */ /* 0x000fe400020004ff */
[----:B------:R-:W-:Y:S02]  /*9d260*/  F2FP.F16.E5M2.UNPACK_B R34, R34 ;  /* 0x00000022ff22723e */ /* 0x000fe400020004ff */
[----:B----4-:R-:W-:Y:S02]  /*9d270*/  F2FP.F16.E5M2.UNPACK_B R35, R35 ;  /* 0x00000023ff23723e */ /* 0x010fe400020004ff */
[----:B------:R-:W-:Y:S02]  /*9d280*/  F2FP.F16.E5M2.UNPACK_B R2, R24 ;  /* 0x00000018ff02723e */ /* 0x000fe400020004ff */
[----:B------:R-:W-:Y:S02]  /*9d290*/  F2FP.F16.E5M2.UNPACK_B R3, R10 ;  /* 0x0000000aff03723e */ /* 0x000fe400020004ff */
[----:B------:R-:W-:-:S02]  /*9d2a0*/  F2FP.F16.E5M2.UNPACK_B R4, R11 ;  /* 0x0000000bff04723e */ /* 0x000fc400020004ff */
[----:B------:R-:W-:-:S03]  /*9d2b0*/  F2FP.F16.E5M2.UNPACK_B R5, R8 ;  /* 0x00000008ff05723e */ /* 0x000fc600020004ff */
[----:B------:R-:W-:Y:S01]  /*9d2c0*/  HMMA.16816.F32 R20, R28, R2, R20 ;  /* 0x000000021c14723c */ /* 0x000fe20000001814 */
[----:B------:R-:W-:Y:S02]  /*9d2d0*/  F2FP.F16.E5M2.UNPACK_B R6, R6 ;  /* 0x00000006ff06723e */ /* 0x000fe400020004ff */
[----:B------:R-:W-:-:S05]  /*9d2e0*/  F2FP.F16.E5M2.UNPACK_B R7, R7 ;  /* 0x00000007ff07723e */ /* 0x000fca00020004ff */
        /* <DEDUP_REMOVED lines=18> */
[----:B------:R-:W-:Y:S01]  /*9d410*/  F2FP.F16.E5M2.UNPACK_B R8, R9 ;  /* 0x00000009ff08723e */ /* 0x000fe200020004ff */
        /* <DEDUP_REMOVED lines=25> */
[----:B---3--:R-:W3:Y:S04]  /*9d5b0*/  LDL R12, [R1+0x1708] ;  /* 0x00170800010c7983 */ /* 0x008ee80000100800 */
[----:B------:R-:W3:Y:S04]  /*9d5c0*/  LDL R13, [R1+0x170c] ;  /* 0x00170c00010d7983 */ /* 0x000ee80000100800 */
[----:B----4-:R-:W4:Y:S04]  /*9d5d0*/  LDL R14, [R1+0x1718] ;  /* 0x00171800010e7983 */ /* 0x010f280000100800 */
        /* <DEDUP_REMOVED lines=28> */
[----:B--2---:R-:W-:-:S02]  /*9d7a0*/  F2FP.F16.E5M2.UNPACK_B R9, R9 ;  /* 0x00000009ff09723e */ /* 0x004fc400020004ff */
[----:B------:R-:W-:Y:S02]  /*9d7b0*/  F2FP.F16.E5M2.UNPACK_B R10, R10 ;  /* 0x0000000aff0a723e */ /* 0x000fe400020004ff */
[----:B------:R-:W-:-:S03]  /*9d7c0*/  F2FP.F16.E5M2.UNPACK_B R11, R11 ;  /* 0x0000000bff0b723e */ /* 0x000fc600020004ff */
[----:B------:R-:W-:Y:S01]  /*9d7d0*/  HMMA.16816.F32 R32, R28, R8, R32 ;  /* 0x000000081c20723c */ /* 0x000fe20000001820 */
[----:B---3--:R-:W-:Y:S02]  /*9d7e0*/  F2FP.F16.E5M2.UNPACK_B R12, R12 ;  /* 0x0000000cff0c723e */ /* 0x008fe400020004ff */
[----:B------:R-:W-:-:S15]  /*9d7f0*/  F2FP.F16.E5M2.UNPACK_B R13, R13 ;  /* 0x0000000dff0d723e */ /* 0x000fde00020004ff */
[----:B------:R-:W-:Y:S01]  /*9d800*/  NOP ;  /* 0x0000000000007918 */ /* 0x000fe20000000000 */
[----:B------:R-:W-:Y:S04]  /*9d810*/  STL.64 [R1+0x1290], R32 ;  /* 0x0012902001007387 */ /* 0x000fe80000100a00 */
[----:B------:R0:W-:Y:S04]  /*9d820*/  STL.64 [R1+0x1298], R34 ;  /* 0x0012982201007387 */ /* 0x0001e80000100a00 */
[----:B0-----:R-:W2:Y:S04]  /*9d830*/  LDL.LU.64 R34, [R1+0x8828] ;  /* 0x0088280001227983 */ /* 0x001ea80000300a00 */
[----:B------:R-:W-:Y:S01]  /*9d840*/  STL [R1+0x8780], R11 ;  /* 0x0087800b01007387 */ /* 0x000fe20000100800 */
[----:B----4-:R-:W-:-:S02]  /*9d850*/  F2FP.F16.E5M2.UNPACK_B R14, R14 ;  /* 0x0000000eff0e723e */ /* 0x010fc400020004ff */
[----:B------:R-:W-:Y:S02]  /*9d860*/  F2FP.F16.E5M2.UNPACK_B R15, R15 ;  /* 0x0000000fff0f723e */ /* 0x000fe400020004ff */
[----:B------:R-:W-:Y:S02]  /*9d870*/  F2FP.F16.E5M2.UNPACK_B R16, R16 ;  /* 0x00000010ff10723e */ /* 0x000fe400020004ff */
[----:B------:R-:W-:Y:S02]  /*9d880*/  F2FP.F16.E5M2.UNPACK_B R17, R17 ;  /* 0x00000011ff11723e */ /* 0x000fe400020004ff */
[----:B------:R-:W-:Y:S02]  /*9d890*/  F2FP.F16.E5M2.UNPACK_B R18, R18 ;  /* 0x00000012ff12723e */ /* 0x000fe400020004ff */
[----:B------:R-:W-:Y:S01]  /*9d8a0*/  F2FP.F16.E5M2.UNPACK_B R19, R19 ;  /* 0x00000013ff13723e */ /* 0x000fe200020004ff */
        /* <DEDUP_REMOVED lines=46> */
[----:B------:R-:W4:Y:S04]  /*9db90*/  LDL R25, [R1+0x176c] ;  /* 0x00176c0001197983 */ /* 0x000f280000100800 */
        /* <DEDUP_REMOVED lines=37> */
[----:B------:R-:W-:-:S02]  /*9ddf0*/  F2FP.F16.E5M2.UNPACK_B R24, R24 ;  /* 0x00000018ff18723e */ /* 0x000fc400020004ff */
[----:B----4-:R-:W-:-:S07]  /*9de00*/  F2FP.F16.E5M2.UNPACK_B R25, R25 ;  /* 0x00000019ff19723e */ /* 0x010fce00020004ff */
[----:B---3--:R-:W-:-:S15]  /*9de10*/  HMMA.16816.F32 R52, R28, R24, R52 ;  /* 0x000000181c34723c */ /* 0x008fde0000001834 */
[----:B------:R-:W-:-:S04]  /*9de20*/  NOP ;  /* 0x0000000000007918 */ /* 0x000fc80000000000 */
[----:B------:R-:W-:Y:S04]  /*9de30*/  STL.64 [R1+0x1520], R52 ;  /* 0x0015203401007387 */ /* 0x000fe80000100a00 */
[----:B------:R0:W-:Y:S04]  /*9de40*/  STL.64 [R1+0x1528], R54 ;  /* 0x0015283601007387 */ /* 0x0001e80000100a00 */
[----:B0-----:R-:W3:Y:S04]  /*9de50*/  LDL.LU.64 R54, [R1+0x8820] ;  /* 0x0088200001367983 */ /* 0x001ee80000300a00 */
[----:B------:R-:W3:Y:S01]  /*9de60*/  LDL.LU.64 R52, [R1+0x8818] ;  /* 0x0088180001347983 */ /* 0x000ee20000300a00 */
[----:B--2---:R-:W-:-:S02]  /*9de70*/  F2FP.F16.E5M2.UNPACK_B R26, R26 ;  /* 0x0000001aff1a723e */ /* 0x004fc400020004ff */
[----:B------:R-:W-:Y:S02]  /*9de80*/  F2FP.F16.E5M2.UNPACK_B R27, R27 ;  /* 0x0000001bff1b723e */ /* 0x000fe400020004ff */
[----:B------:R-:W-:Y:S02]  /*9de90*/  F2FP.F16.E5M2.UNPACK_B R32, R32 ;  /* 0x00000020ff20723e */ /* 0x000fe400020004ff */
[----:B------:R-:W-:Y:S01]  /*9dea0*/  F2FP.F16.E5M2.UNPACK_B R33, R33 ;  /* 0x00000021ff21723e */ /* 0x000fe200020004ff */
        /* <DEDUP_REMOVED lines=615> */
[C---:B---3--:R-:W-:Y:S02]  /*a0520*/  HMMA.16816.F32 R8, R28.reuse, R20, R4 ;  /* 0x000000141c08723c */ /* 0x048fe40000001804 */
[----:B------:R-:W-:Y:S06]  /*a0530*/  STL.64 [R1+0x8528], R22 ;  /* 0x0085281601007387 */ /* 0x000fec0000100a00 */
[C---:B------:R-:W-:Y:S11]  /*a0540*/  HMMA.16816.F32 R4, R28.reuse, R22, R36 ;  /* 0x000000161c04723c */ /* 0x040ff60000001824 */
[----:B------:R-:W-:Y:S04]  /*a0550*/  STL.64 [R1+0x1070], R8 ;  /* 0x0010700801007387 */ /* 0x000fe80000100a00 */
[----:B------:R0:W-:Y:S02]  /*a0560*/  STL.64 [R1+0x1078], R10 ;  /* 0x0010780a01007387 */ /* 0x0001e40000100a00 */
[C---:B0-----:R-:W-:Y:S02]  /*a0570*/  HMMA.16816.F32 R8, R28.reuse, R24, R40 ;  /* 0x000000181c08723c */ /* 0x041fe40000001828 */
[----:B------:R-:W-:Y:S04]  /*a0580*/  STL.64 [R1+0x8520], R20 ;  /* 0x0085201401007387 */ /* 0x000fe80000100a00 */
[----:B------:R-:W-:Y:S04]  /*a0590*/  STL.64 [R1+0x1060], R4 ;  /* 0x0010600401007387 */ /* 0x000fe80000100a00 */
[----:B------:R0:W-:Y:S04]  /*a05a0*/  STL.64 [R1+0x1068], R6 ;  /* 0x0010680601007387 */ /* 0x0001e80000100a00 */
[----:B------:R-:W-:Y:S05]  /*a05b0*/  STL.64 [R1+0x8548], R26 ;  /* 0x0085481a01007387 */ /* 0x000fea0000100a00 */
[----:B------:R-:W-:Y:S01]  /*a05c0*/  STL.64 [R1+0x1040], R8 ;  /* 0x0010400801007387 */ /* 0x000fe20000100a00 */
[C---:B0-----:R-:W-:Y:S03]  /*a05d0*/  HMMA.16816.F32 R4, R28.reuse, R26, R44 ;  /* 0x0000001a1c04723c */ /* 0x041fe6000000182c */
[----:B------:R0:W-:Y:S05]  /*a05e0*/  STL.64 [R1+0x1048], R10 ;  /* 0x0010480a01007387 */ /* 0x0001ea0000100a00 */
[----:B0-----:R-:W-:Y:S01]  /*a05f0*/  HMMA.16816.F32 R8, R28, R32, R56 ;  /* 0x000000201c08723c */ /* 0x001fe20000001838 */
[----:B------:R-:W-:Y:S10]  /*a0600*/  STL.64 [R1+0x8540], R24 ;  /* 0x0085401801007387 */ /* 0x000ff40000100a00 */
        /* <DEDUP_REMOVED lines=19> */
[----:B------:R-:W3:Y:S01]  /*a0740*/  LDL.LU R23, [R1+0x44c] ;  /* 0x00044c0001177983 */ /* 0x000ee20000300800 */
[----:B------:R-:W-:-:S02]  /*a0750*/  IMAD R3, R52, 0x100, R51 ;  /* 0x0000010034037824 */ /* 0x000fc400078e0233 */
[----:B------:R-:W-:Y:S02]  /*a0760*/  IMAD R60, R60, 0x100, R53 ;  /* 0x000001003c3c7824 */ /* 0x000fe400078e0235 */
[----:B------:R-:W-:Y:S02]  /*a0770*/  IMAD R61, R61, 0x100, R54 ;  /* 0x000001003d3d7824 */ /* 0x000fe400078e0236 */
[----:B------:R-:W-:Y:S01]  /*a0780*/  IMAD R0, R0, 0x100, R55 ;  /* 0x0000010000007824 */ /* 0x000fe200078e0237 */
[----:B------:R-:W-:Y:S02]  /*a0790*/  F2FP.F16.E5M2.UNPACK_B R28, R3 ;  /* 0x00000003ff1c723e */ /* 0x000fe400020004ff */
[----:B------:R-:W-:Y:S02]  /*a07a0*/  F2FP.F16.E5M2.UNPACK_B R29, R60 ;  /* 0x0000003cff1d723e */ /* 0x000fe400020004ff */
[----:B------:R-:W-:Y:S01]  /*a07b0*/  F2FP.F16.E5M2.UNPACK_B R30, R61 ;  /* 0x0000003dff1e723e */ /* 0x000fe200020004ff */
        /* <DEDUP_REMOVED lines=10> */
[----:B------:R-:W3:Y:S04]  /*a0860*/  LDL R46, [R1] ;  /* 0x00000000012e7983 */ /* 0x000ee80000100800 */
[----:B------:R-:W3:Y:S04]  /*a0870*/  LDL R47, [R1+0x4] ;  /* 0x00000400012f7983 */ /* 0x000ee80000100800 */
[----:B------:R-:W3:Y:S04]  /*a0880*/  LDL R44, [R1+0x8] ;  /* 0x00000800012c7983 */ /* 0x000ee80000100800 */
[----:B------:R-:W3:Y:S04]  /*a0890*/  LDL R45, [R1+0xc] ;  /* 0x00000c00012d7983 */ /* 0x000ee80000100800 */
[----:B------:R-:W3:Y:S04]  /*a08a0*/  LDL.LU R36, [R1+0x4c0] ;  /* 0x0004c00001247983 */ /* 0x000ee80000300800 */
[----:B------:R-:W3:Y:S04]  /*a08b0*/  LDL.LU R37, [R1+0x4c4] ;  /* 0x0004c40001257983 */ /* 0x000ee80000300800 */
[----:B------:R-:W3:Y:S04]  /*a08c0*/  LDL.LU R38, [R1+0x4c8] ;  /* 0x0004c80001267983 */ /* 0x000ee80000300800 */
[----:B------:R-:W3:Y:S04]  /*a08d0*/  LDL.LU R39, [R1+0x4cc] ;  /* 0x0004cc0001277983 */ /* 0x000ee80000300800 */
[----:B0-----:R-:W4:Y:S04]  /*a08e0*/  LDL R6, [R1+0x10] ;  /* 0x0000100001067983 */ /* 0x001f280000100800 */
[----:B------:R-:W4:Y:S04]  /*a08f0*/  LDL R7, [R1+0x14] ;  /* 0x0000140001077983 */ /* 0x000f280000100800 */
[----:B-1----:R-:W4:Y:S04]  /*a0900*/  LDL.LU R12, [R1+0x4d0] ;  /* 0x0004d000010c7983 */ /* 0x002f280000300800 */
[----:B------:R-:W4:Y:S04]  /*a0910*/  LDL.LU R13, [R1+0x4d4] ;  /* 0x0004d400010d7983 */ /* 0x000f280000300800 */
[----:B------:R-:W4:Y:S04]  /*a0920*/  LDL.LU R14, [R1+0x4d8] ;  /* 0x0004d800010e7983 */ /* 0x000f280000300800 */
[----:B------:R-:W4:Y:S04]  /*a0930*/  LDL.LU R15, [R1+0x4dc] ;  /* 0x0004dc00010f7983 */ /* 0x000f280000300800 */
[----:B------:R-:W4:Y:S04]  /*a0940*/  LDL R4, [R1+0x18] ;  /* 0x0000180001047983 */ /* 0x000f280000100800 */
[----:B------:R-:W4:Y:S04]  /*a0950*/  LDL R5, [R1+0x1c] ;  /* 0x00001c0001057983 */ /* 0x000f280000100800 */
[----:B--2---:R-:W4:Y:S04]  /*a0960*/  LDL.LU R20, [R1+0x4e0] ;  /* 0x0004e00001147983 */ /* 0x004f280000300800 */
        /* <DEDUP_REMOVED lines=23> */
[----:B------:R0:W-:Y:S04]  /*a0ae0*/  STL [R1+0x84e4], R32 ;  /* 0x0084e42001007387 */ /* 0x0001e80000100800 */
[----:B------:R1:W-:Y:S04]  /*a0af0*/  STL [R1+0x84e0], R33 ;  /* 0x0084e02101007387 */ /* 0x0003e80000100800 */
[----:B------:R1:W-:Y:S04]  /*a0b00*/  STL.64 [R1+0x8550], R34 ;  /* 0x0085502201007387 */ /* 0x0003e80000100a00 */
[----:B0-----:R-:W2:Y:S04]  /*a0b10*/  LDL.LU R32, [R1+0x460] ;  /* 0x0004600001207983 */ /* 0x001ea80000300800 */
[----:B-1----:R-:W2:Y:S04]  /*a0b20*/  LDL.LU R33, [R1+0x464] ;  /* 0x0004640001217983 */ /* 0x002ea80000300800 */
[----:B------:R-:W2:Y:S04]  /*a0b30*/  LDL.LU R34, [R1+0x468] ;  /* 0x0004680001227983 */ /* 0x000ea80000300800 */
[----:B------:R-:W2:Y:S04]  /*a0b40*/  LDL.LU R35, [R1+0x46c] ;  /* 0x00046c0001237983 */ /* 0x000ea80000300800 */
[----:B------:R-:W2:Y:S04]  /*a0b50*/  LDL.LU R3, [R1+0x8600] ;  /* 0x0086000001037983 */ /* 0x000ea80000300800 */
[----:B------:R-:W2:Y:S04]  /*a0b60*/  LDL.LU R60, [R1+0x85fc] ;  /* 0x0085fc00013c7983 */ /* 0x000ea80000300800 */
[----:B------:R-:W2:Y:S01]  /*a0b70*/  LDL.LU R61, [R1+0x85f8] ;  /* 0x0085f800013d7983 */ /* 0x000ea20000300800 */
[----:B------:R-:W-:-:S07]  /*a0b80*/  F2FP.F16.E5M2.UNPACK_B R31, R0 ;  /* 0x00000000ff1f723e */ /* 0x000fce00020004ff */
[C---:B---3--:R-:W-:Y:S08]  /*a0b90*/  HMMA.16816.F32 R36, R28.reuse, R44, R36 ;  /* 0x0000002c1c24723c */ /* 0x048ff00000001824 */
[C---:B----4-:R-:W-:Y:S08]  /*a0ba0*/  HMMA.16816.F32 R20, R28.reuse, R4, R20 ;  /* 0x000000041c14723c */ /* 0x050ff00000001814 */
[C---:B------:R-:W-:Y:S08]  /*a0bb0*/  HMMA.16816.F32 R4, R28.reuse, R6, R12 ;  /* 0x000000061c04723c */ /* 0x040ff0000000180c */
[C---:B--2---:R-:W-:Y:S03]  /*a0bc0*/  HMMA.16816.F32 R44, R28.reuse, R46, R40 ;  /* 0x0000002e1c2c723c */ /* 0x044fe60000001828 */
[----:B------:R-:W-:Y:S04]  /*a0bd0*/  STL.64 [R1+0x1000], R20 ;  /* 0x0010001401007387 */ /* 0x000fe80000100a00 */
        /* <DEDUP_REMOVED lines=14> */
[----:B------:R-:W4:Y:S01]  /*a0cc0*/  LDL.LU.64 R40, [R1+0x85a8] ;  /* 0x0085a80001287983 */ /* 0x000f220000300a00 */
[C---:B------:R-:W-:Y:S03]  /*a0cd0*/  HMMA.16816.F32 R56, R28.reuse, R60, R56 ;  /* 0x0000003c1c38723c */ /* 0x040fe60000001838 */
        /* <DEDUP_REMOVED lines=26> */
[C---:B------:R-:W-:Y:S08]  /*a0e80*/  HMMA.16816.F32 R16, R28.reuse, R46, R16 ;  /* 0x0000002e1c10723c */ /* 0x040ff00000001810 */
[C---:B------:R-:W-:Y:S08]  /*a0e90*/  HMMA.16816.F32 R12, R28.reuse, R44, R12 ;  /* 0x0000002c1c0c723c */ /* 0x040ff0000000180c */
[C---:B------:R-:W-:Y:S08]  /*a0ea0*/  HMMA.16816.F32 R8, R28.reuse, R42, R8 ;  /* 0x0000002a1c08723c */ /* 0x040ff00000001808 */
[C---:B----4-:R-:W-:Y:S08]  /*a0eb0*/  HMMA.16816.F32 R4, R28.reuse, R40, R4 ;  /* 0x000000281c04723c */ /* 0x050ff00000001804 */
[C---:B--2---:R-:W-:Y:S08]  /*a0ec0*/  HMMA.16816.F32 R24, R28.reuse, R50, R24 ;  /* 0x000000321c18723c */ /* 0x044ff00000001818 */
[C---:B---3--:R-:W-:Y:S08]  /*a0ed0*/  HMMA.16816.F32 R20, R28.reuse, R48, R20 ;  /* 0x000000301c14723c */ /* 0x048ff00000001814 */
[C---:B------:R-:W-:Y:S01]  /*a0ee0*/  HMMA.16816.F32 R32, R28.reuse, R52, R32 ;  /* 0x000000341c20723c */ /* 0x040fe20000001820 */
[----:B------:R-:W-:Y:S07]  /*a0ef0*/  STL.64 [R1+0x84c0], R54 ;  /* 0x0084c03601007387 */ /* 0x000fee0000100a00 */
[----:B------:R-:W-:-:S15]  /*a0f00*/  HMMA.16816.F32 R56, R28, R54, R56 ;  /* 0x000000361c38723c */ /* 0x000fde0000001838 */
[----:B------:R-:W-:-:S04]  /*a0f10*/  NOP ;  /* 0x0000000000007918 */ /* 0x000fc80000000000 */
        /* <DEDUP_REMOVED lines=18> */
[----:B------:R-:W-:Y:S04]  /*a1040*/  STL.64 [R1+0xf10], R8 ;  /* 0x000f100801007387 */ /* 0x000fe80000100a00 */
[----:B------:R-:W-:Y:S04]  /*a1050*/  STL.64 [R1+0xf18], R10 ;  /* 0x000f180a01007387 */ /* 0x000fe80000100a00 */
[----:B------:R-:W-:Y:S04]  /*a1060*/  STL.64 [R1+0xf00], R4 ;  /* 0x000f000401007387 */ /* 0x000fe80000100a00 */
[----:B------:R-:W-:Y:S04]  /*a1070*/  STL.64 [R1+0xf08], R6 ;  /* 0x000f080601007387 */ /* 0x000fe80000100a00 */
[----:B------:R-:W2:Y:S04]  /*a1080*/  LDL.LU R53, [R1+0x314] ;  /* 0x0003140001357983 */ /* 0x000ea80000300800 */
[----:B------:R-:W3:Y:S04]  /*a1090*/  LDL.LU R54, [R1+0x318] ;  /* 0x0003180001367983 */ /* 0x000ee80000300800 */
[----:B------:R-:W3:Y:S04]  /*a10a0*/  LDL.LU R55, [R1+0x31c] ;  /* 0x00031c0001377983 */ /* 0x000ee80000300800 */
[----:B---3--:R-:W-:Y:S04]  /*a10b0*/  STL.64 [R1+0x8560], R54 ;  /* 0x0085603601007387 */ /* 0x008fe80000100a00 */
[----:B--2---:R0:W-:Y:S04]  /*a10c0*/  STL.64 [R1+0x8558], R52 ;  /* 0x0085583401007387 */ /* 0x0041e80000100a00 */
        /* <DEDUP_REMOVED lines=56> */
[----:B------:R-:W2:Y:S04]  /*a1450*/  LDL.LU.64 R52, [R1+0x8558] ;  /* 0x0085580001347983 */ /* 0x000ea80000300a00 */
[----:B------:R-:W-:Y:S04]  /*a1460*/  STL.64 [R1+0xed0], R32 ;  /* 0x000ed02001007387 */ /* 0x000fe80000100a00 */
[----:B------:R0:W-:Y:S04]  /*a1470*/  STL.64 [R1+0xed8], R34 ;  /* 0x000ed82201007387 */ /* 0x0001e80000100a00 */
[----:B0-----:R-:W3:Y:S01]  /*a1480*/  LDL.LU.64 R34, [R1+0x8550] ;  /* 0x0085500001227983 */ /* 0x001ee20000300a00 */
[C---:B----4-:R-:W-:Y:S03]  /*a1490*/  HMMA.16816.F32 R4, R28.reuse, R2, R4 ;  /* 0x000000021c04723c */ /* 0x050fe60000001804 */
[----:B------:R-:W-:Y:S04]  /*a14a0*/  STL.64 [R1+0x8460], R38 ;  /* 0x0084602601007387 */ /* 0x000fe80000100a00 */
[----:B------:R0:W-:Y:S04]  /*a14b0*/  STL.64 [R1+0x8458], R36 ;  /* 0x0084582401007387 */ /* 0x0001e80000100a00 */
[----:B0-----:R-:W4:Y:S04]  /*a14c0*/  LDL.LU R36, [R1+0x350] ;  /* 0x0003500001247983 */ /* 0x001f280000300800 */
[----:B------:R-:W4:Y:S04]  /*a14d0*/  LDL.LU R37, [R1+0x354] ;  /* 0x0003540001257983 */ /* 0x000f280000300800 */
[----:B------:R-:W4:Y:S04]  /*a14e0*/  LDL.LU R38, [R1+0x358] ;  /* 0x0003580001267983 */ /* 0x000f280000300800 */
[----:B------:R-:W4:Y:S01]  /*a14f0*/  LDL.LU R39, [R1+0x35c] ;  /* 0x00035c0001277983 */ /* 0x000f220000300800 */
[----:B---3--:R-:W-:-:S15]  /*a1500*/  HMMA.16816.F32 R24, R28, R34, R24 ;  /* 0x000000221c18723c */ /* 0x008fde0000001818 */
[----:B------:R-:W-:-:S04]  /*a1510*/  NOP ;  /* 0x0000000000007918 */ /* 0x000fc80000000000 */
[----:B------:R-:W-:Y:S04]  /*a1520*/  STL.64 [R1+0xec0], R24 ;  /* 0x000ec01801007387 */ /* 0x000fe80000100a00 */
[----:B------:R0:W-:Y:S04]  /*a1530*/  STL.64 [R1+0xec8], R26 ;  /* 0x000ec81a01007387 */ /* 0x0001e80000100a00 */
[----:B0-----:R-:W3:Y:S04]  /*a1540*/  LDL.LU.64 R26, [R1+0x8548] ;  /* 0x00854800011a7983 */ /* 0x001ee80000300a00 */
[----:B------:R-:W2:Y:S04]  /*a1550*/  LDL.LU.64 R24, [R1+0x8540] ;  /* 0x0085400001187983 */ /* 0x000ea80000300a00 */
[----:B------:R-:W-:Y:S04]  /*a1560*/  STL [R1+0x84ec], R35 ;  /* 0x0084ec2301007387 */ /* 0x000fe80000100800 */
        /* <DEDUP_REMOVED lines=43> */
[----:B------:R3:W-:Y:S04]  /*a1820*/  STL.64 [R1+0xe48], R10 ;  /* 0x000e480a01007387 */ /* 0x0007e80000100a00 */
[----:B------:R-:W-:Y:S04]  /*a1830*/  STL.64 [R1+0x8448], R12 ;  /* 0x0084480c01007387 */ /* 0x000fe80000100a00 */
[----:B------:R-:W-:Y:S01]  /*a1840*/  STL.64 [R1+0xe30], R4 ;  /* 0x000e300401007387 */ /* 0x000fe20000100a00 */
[C---:B---3--:R-:W-:Y:S03]  /*a1850*/  HMMA.16816.F32 R8, R28.reuse, R16, R36 ;  /* 0x000000101c08723c */ /* 0x048fe60000001824 */
        /* <DEDUP_REMOVED lines=69> */
[----:B------:R-:W-:Y:S04]  /*a1cb0*/  STL.64 [R1+0x83f0], R26 ;  /* 0x0083f01a01007387 */ /* 0x000fe80000100a00 */
[----:B------:R0:W-:Y:S04]  /*a1cc0*/  STL.64 [R1+0x83e8], R24 ;  /* 0x0083e81801007387 */ /* 0x0001e80000100a00 */
[----:B0-----:R-:W3:Y:S04]  /*a1cd0*/  LDL.LU R24, [R1+0x2d0] ;  /* 0x0002d00001187983 */ /* 0x001ee80000300800 */
[----:B------:R-:W3:Y:S04]  /*a1ce0*/  LDL.LU R25, [R1+0x2d4] ;  /* 0x0002d40001197983 */ /* 0x000ee80000300800 */
[----:B------:R-:W3:Y:S04]  /*a1cf0*/  LDL.LU R26, [R1+0x2d8] ;  /* 0x0002d800011a7983 */ /* 0x000ee80000300800 */
[----:B------:R-:W3:Y:S01]  /*a1d00*/  LDL.LU R27, [R1+0x2dc] ;  /* 0x0002dc00011b7983 */ /* 0x000ee20000300800 */
[----:B--2---:R-:W-:-:S03]  /*a1d10*/  IMAD R61, R61, 0x100, R35 ;  /* 0x000001003d3d7824 */ /* 0x004fc600078e0223 */
[----:B------:R-:W2:Y:S01]  /*a1d20*/  LDL.LU R35, [R1+0x84ec] ;  /* 0x0084ec0001237983 */ /* 0x000ea20000300800 */
[----:B------:R-:W-:-:S03]  /*a1d30*/  IMAD R21, R21, 0x100, R60 ;  /* 0x0000010015157824 */ /* 0x000fc600078e023c */
[----:B------:R-:W2:Y:S01]  /*a1d40*/  LDL.LU R60, [R1+0x84e8] ;  /* 0x0084e800013c7983 */ /* 0x000ea20000300800 */
[----:B------:R-:W-:-:S03]  /*a1d50*/  IMAD R20, R20, 0x100, R32 ;  /* 0x0000010014147824 */ /* 0x000fc600078e0220 */
[----:B------:R-:W2:Y:S01]  /*a1d60*/  LDL.LU R32, [R1+0x84e4] ;  /* 0x0084e40001207983 */ /* 0x000ea20000300800 */
[----:B------:R-:W-:-:S03]  /*a1d70*/  IMAD R0, R0, 0x100, R33 ;  /* 0x0000010000007824 */ /* 0x000fc600078e0221 */
[----:B------:R-:W2:Y:S02]  /*a1d80*/  LDL.LU R33, [R1+0x84e0] ;  /* 0x0084e00001217983 */ /* 0x000ea40000300800 */
[----:B--2---:R-:W-:Y:S02]  /*a1d90*/  HMMA.16816.F32 R28, R28, R32, R48 ;  /* 0x000000201c1c723c */ /* 0x004fe40000001830 */
[----:B------:R-:W2:Y:S04]  /*a1da0*/  LDL.LU.64 R50, [R1+0x84d8] ;  /* 0x0084d80001327983 */ /* 0x000ea80000300a00 */
[----:B------:R-:W2:Y:S04]  /*a1db0*/  LDL.LU.64 R48, [R1+0x84d0] ;  /* 0x0084d00001307983 */ /* 0x000ea80000300a00 */
[----:B------:R0:W-:Y:S04]  /*a1dc0*/  STL.64 [R1+0x8490], R34 ;  /* 0x0084902201007387 */ /* 0x0001e80000100a00 */
[----:B0-----:R-:W2:Y:S05]  /*a1dd0*/  LDL.64 R34, [R1+0x10] ;  /* 0x0000100001227983 */ /* 0x001eaa0000100a00 */
[----:B------:R0:W-:Y:S04]  /*a1de0*/  STL.64 [R1+0xda0], R28 ;  /* 0x000da01c01007387 */ /* 0x0001e80000100a00 */
[----:B------:R1:W-:Y:S01]  /*a1df0*/  STL.64 [R1+0xda8], R30 ;  /* 0x000da81e01007387 */ /* 0x0003e20000100a00 */
[----:B0-----:R-:W-:-:S02]  /*a1e00*/  F2FP.F16.E5M2.UNPACK_B R28, R61 ;  /* 0x0000003dff1c723e */ /* 0x001fc400020004ff */
[----:B------:R-:W-:Y:S02]  /*a1e10*/  F2FP.F16.E5M2.UNPACK_B R29, R21 ;  /* 0x00000015ff1d723e */ /* 0x000fe400020004ff */
[----:B-1----:R-:W-:Y:S02]  /*a1e20*/  F2FP.F16.E5M2.UNPACK_B R30, R20 ;  /* 0x00000014ff1e723e */ /* 0x002fe400020004ff */
[----:B------:R-:W-:-:S07]  /*a1e30*/  F2FP.F16.E5M2.UNPACK_B R31, R0 ;  /* 0x00000000ff1f723e */ /* 0x000fce00020004ff */
[----:B------:R-:W-:Y:S01]  /*a1e40*/  HMMA.16816.F32 R52, R28, R22, R52 ;  /* 0x000000161c34723c */ /* 0x000fe20000001834 */
[----:B------:R-:W-:Y:S04]  /*a1e50*/  STL.64 [R1+0x8488], R32 ;  /* 0x0084882001007387 */ /* 0x000fe80000100a00 */
[----:B------:R-:W3:-:S14]  /*a1e60*/  LDL.LU R61, [R1+0x84c8] ;  /* 0x0084c800013d7983 */ /* 0x000edc0000300800 */
        /* <DEDUP_REMOVED lines=9> */
[----:B------:R-:W4:Y:S01]  /*a1f00*/  LDL.LU.64 R56, [R1+0x84a8] ;  /* 0x0084a80001387983 */ /* 0x000f220000300a00 */
[----:B------:R-:W-:-:S02]  /*a1f10*/  IMAD.MOV.U32 R20, RZ, RZ, R22 ;  /* 0x000000ffff147224 */ /* 0x000fc400078e0016 */
[----:B------:R-:W-:Y:S02]  /*a1f20*/  IMAD.MOV.U32 R22, RZ, RZ, R34 ;  /* 0x000000ffff167224 */ /* 0x000fe400078e0022 */
[----:B------:R-:W-:Y:S02]  /*a1f30*/  IMAD.MOV.U32 R21, RZ, RZ, R35 ;  /* 0x000000ffff157224 */ /* 0x000fe400078e0023 */
[C---:B---3--:R-:W-:Y:S01]  /*a1f40*/  HMMA.16816.F32 R32, R28.reuse, R12, R24 ;  /* 0x0000000c1c20723c */ /* 0x048fe20000001818 */
[----:B------:R-:W-:Y:S02]  /*a1f50*/  IMAD.MOV.U32 R0, RZ, RZ, R23 ;  /* 0x000000ffff007224 */ /* 0x000fe400078e0017 */
[----:B------:R-:W-:Y:S02]  /*a1f60*/  IMAD.MOV.U32 R24, RZ, RZ, R12 ;  /* 0x000000ffff187224 */ /* 0x000fe400078e000c */
[----:B------:R-:W-:Y:S02]  /*a1f70*/  IMAD.MOV.U32 R23, RZ, RZ, R13 ;  /* 0x000000ffff177224 */ /* 0x000fe400078e000d */
[----:B------:R-:W-:Y:S01]  /*a1f80*/  IMAD.MOV.U32 R26, RZ, RZ, R14 ;  /* 0x000000ffff1a7224 */ /* 0x000fe200078e000e */
[----:B------:R-:W-:Y:S01]  /*a1f90*/  HMMA.16816.F32 R16, R28, R14, R16 ;  /* 0x0000000e1c10723c */ /* 0x000fe20000001810 */
[----:B------:R-:W-:-:S07]  /*a1fa0*/  IMAD.MOV.U32 R25, RZ, RZ, R15 ;  /* 0x000000ffff197224 */ /* 0x000fce00078e000f */
[C---:B------:R-:W-:Y:S03]  /*a1fb0*/  HMMA.16816.F32 R12, R28.reuse, R60, R8 ;  /* 0x0000003c1c0c723c */ /* 0x040fe60000001808 */
[----:B------:R-:W-:Y:S04]  /*a1fc0*/  STL.64 [R1+0xd70], R32 ;  /* 0x000d702001007387 */ /* 0x000fe80000100a00 */
[----:B------:R-:W-:Y:S04]  /*a1fd0*/  STL.64 [R1+0xd78], R34 ;  /* 0x000d782201007387 */ /* 0x000fe80000100a00 */
[----:B------:R-:W-:Y:S04]  /*a1fe0*/  STL.64 [R1+0xd60], R16 ;  /* 0x000d601001007387 */ /* 0x000fe80000100a00 */
[----:B------:R-:W-:Y:S04]  /*a1ff0*/  STL.64 [R1+0xd68], R18 ;  /* 0x000d681201007387 */ /* 0x000fe80000100a00 */
[----:B------:R-:W-:Y:S04]  /*a2000*/  STL.64 [R1+0xd40], R12 ;  /* 0x000d400c01007387 */ /* 0x000fe80000100a00 */
[----:B------:R-:W-:Y:S01]  /*a2010*/  STL.64 [R1+0xd48], R14 ;  /* 0x000d480e01007387 */ /* 0x000fe20000100a00 */
[C---:B--2---:R-:W-:Y:S08]  /*a2020*/  HMMA.16816.F32 R8, R28.reuse, R58, R4 ;  /* 0x0000003a1c08723c */ /* 0x044ff00000001804 */
[C---:B----4-:R-:W-:Y:S01]  /*a2030*/  HMMA.16816.F32 R4, R28.reuse, R56, R36 ;  /* 0x000000381c04723c */ /* 0x050fe20000001824 */
[----:B------:R-:W-:Y:S10]  /*a2040*/  STL.64 [R1+0x83d0], R58 ;  /* 0x0083d03a01007387 */ /* 0x000ff40000100a00 */
[----:B------:R-:W-:Y:S04]  /*a2050*/  STL.64 [R1+0xd30], R8 ;  /* 0x000d300801007387 */ /* 0x000fe80000100a00 */
[----:B------:R0:W-:Y:S04]  /*a2060*/  STL.64 [R1+0xd38], R10 ;  /* 0x000d380a01007387 */ /* 0x0001e80000100a00 */
[----:B------:R1:W-:Y:S04]  /*a2070*/  STL.64 [R1+0x83c8], R56 ;  /* 0x0083c83801007387 */ /* 0x0003e80000100a00 */
[----:B------:R-:W-:Y:S01]  /*a2080*/  STL.64 [R1+0xd20], R4 ;  /* 0x000d200401007387 */ /* 0x000fe20000100a00 */
[C---:B0-----:R-:W-:Y:S03]  /*a2090*/  HMMA.16816.F32 R8, R28.reuse, R54, R40 ;  /* 0x000000361c08723c */ /* 0x041fe60000001828 */
[----:B------:R0:W-:Y:S04]  /*a20a0*/  STL.64 [R1+0xd28], R6 ;  /* 0x000d280601007387 */ /* 0x0001e80000100a00 */
[----:B-1----:R-:W2:Y:S01]  /*a20b0*/  LDL.LU R56, [R1+0x170] ;  /* 0x0001700001387983 */ /* 0x002ea20000300800 */
[C---:B0-----:R-:W-:Y:S11]  /*a20c0*/  HMMA.16816.F32 R4, R28.reuse, R52, R44 ;  /* 0x000000341c04723c */ /* 0x041ff6000000182c */
[----:B------:R-:W-:Y:S04]  /*a20d0*/  STL.64 [R1+0xd10], R8 ;  /* 0x000d100801007387 */ /* 0x000fe80000100a00 */
[----:B------:R-:W-:Y:S04]  /*a20e0*/  STL.64 [R1+0xd18], R10 ;  /* 0x000d180a01007387 */ /* 0x000fe80000100a00 */
[----:B------:R0:W-:Y:S04]  /*a20f0*/  STL.64 [R1+0xd00], R4 ;  /* 0x000d000401007387 */ /* 0x0001e80000100a00 */
[----:B------:R1:W-:Y:S04]  /*a2100*/  STL.64 [R1+0xd08], R6 ;  /* 0x000d080601007387 */ /* 0x0003e80000100a00 */
[----:B------:R-:W2:Y:S04]  /*a2110*/  LDL.LU R57, [R1+0x174] ;  /* 0x0001740001397983 */ /* 0x000ea80000300800 */
[----:B------:R-:W2:Y:S04]  /*a2120*/  LDL.LU R58, [R1+0x178] ;  /* 0x00017800013a7983 */ /* 0x000ea80000300800 */
[----:B------:R-:W2:Y:S04]  /*a2130*/  LDL.LU R59, [R1+0x17c] ;  /* 0x00017c00013b7983 */ /* 0x000ea80000300800 */
[----:B0-----:R-:W3:Y:S04]  /*a2140*/  LDL.LU R4, [R1+0x250] ;  /* 0x0002500001047983 */ /* 0x001ee80000300800 */
[----:B------:R-:W3:Y:S04]  /*a2150*/  LDL.LU R5, [R1+0x254] ;  /* 0x0002540001057983 */ /* 0x000ee80000300800 */
[----:B-1----:R-:W3:Y:S04]  /*a2160*/  LDL.LU R6, [R1+0x258] ;  /* 0x0002580001067983 */ /* 0x002ee80000300800 */
        /* <DEDUP_REMOVED lines=39> */
[----:B0-----:R-:W2:Y:S04]  /*a23e0*/  LDL.LU.64 R46, [R1+0x84a0] ;  /* 0x0084a000012e7983 */ /* 0x001ea80000300a00 */
[----:B------:R-:W4:Y:S01]  /*a23f0*/  LDL.LU.64 R44, [R1+0x8498] ;  /* 0x00849800012c7983 */ /* 0x000f220000300a00 */
[----:B---3--:R-:W-:-:S15]  /*a2400*/  HMMA.16816.F32 R4, R28, R48, R4 ;  /* 0x000000301c04723c */ /* 0x008fde0000001804 */
[----:B------:R-:W-:-:S04]  /*a2410*/  NOP ;  /* 0x0000000000007918 */ /* 0x000fc80000000000 */
[----:B------:R0:W-:Y:S04]  /*a2420*/  STL.64 [R1+0xce0], R4 ;  /* 0x000ce00401007387 */ /* 0x0001e80000100a00 */
[----:B------:R1:W-:Y:S04]  /*a2430*/  STL.64 [R1+0xce8], R6 ;  /* 0x000ce80601007387 */ /* 0x0003e80000100a00 */
[----:B0-----:R-:W3:Y:S04]  /*a2440*/  LDL.LU R4, [R1+0x1e0] ;  /* 0x0001e00001047983 */ /* 0x001ee80000300800 */
[----:B------:R-:W3:Y:S04]  /*a2450*/  LDL.LU R5, [R1+0x1e4] ;  /* 0x0001e40001057983 */ /* 0x000ee80000300800 */
[----:B-1----:R-:W3:Y:S04]  /*a2460*/  LDL.LU R6, [R1+0x1e8] ;  /* 0x0001e80001067983 */ /* 0x002ee80000300800 */
        /* <DEDUP_REMOVED lines=8> */
[C---:B----4-:R-:W-:Y:S11]  /*a24f0*/  HMMA.16816.F32 R40, R28.reuse, R44, R40 ;  /* 0x0000002c1c28723c */ /* 0x050ff60000001828 */
[----:B------:R-:W-:Y:S04]  /*a2500*/  STL.64 [R1+0xcd0], R32 ;  /* 0x000cd02001007387 */ /* 0x000fe80000100a00 */
[----:B------:R0:W-:Y:S04]  /*a2510*/  STL.64 [R1+0xcd8], R34 ;  /* 0x000cd82201007387 */ /* 0x0001e80000100a00 */
[----:B0-----:R-:W3:Y:S04]  /*a2520*/  LDL.LU.64 R34, [R1+0x8490] ;  /* 0x0084900001227983 */ /* 0x001ee80000300a00 */
        /* <DEDUP_REMOVED lines=20> */
[----:B------:R-:W4:Y:S01]  /*a2670*/  LDL.LU.64 R36, [R1+0x8458] ;  /* 0x0084580001247983 */ /* 0x000f220000300a00 */
[C---:B---3--:R-:W-:Y:S03]  /*a2680*/  HMMA.16816.F32 R4, R28.reuse, R34, R4 ;  /* 0x000000221c04723c */ /* 0x048fe60000001804 */
        /* <DEDUP_REMOVED lines=25> */
[----:B------:R-:W2:Y:S04]  /*a2820*/  LDL.LU.64 R4, [R1+0x8428] ;  /* 0x0084280001047983 */ /* 0x000ea80000300a00 */
[----:B------:R-:W-:Y:S04]  /*a2830*/  STL.64 [R1+0x83e0], R34 ;  /* 0x0083e02201007387 */ /* 0x000fe80000100a00 */
[----:B------:R0:W-:Y:S04]  /*a2840*/  STL.64 [R1+0x83d8], R32 ;  /* 0x0083d82001007387 */ /* 0x0001e80000100a00 */
[----:B0-----:R-:W3:Y:S04]  /*a2850*/  LDL.LU R32, [R1+0x1d0] ;  /* 0x0001d00001207983 */ /* 0x001ee80000300800 */
[----:B------:R-:W3:Y:S04]  /*a2860*/  LDL.LU R33, [R1+0x1d4] ;  /* 0x0001d40001217983 */ /* 0x000ee80000300800 */
[----:B------:R-:W3:Y:S04]  /*a2870*/  LDL.LU R34, [R1+0x1d8] ;  /* 0x0001d80001227983 */ /* 0x000ee80000300800 */
[----:B------:R-:W3:Y:S01]  /*a2880*/  LDL.LU R35, [R1+0x1dc] ;  /* 0x0001dc0001237983 */ /* 0x000ee20000300800 */
[C---:B--2---:R-:W-:Y:S08]  /*a2890*/  HMMA.16816.F32 R36, R28.reuse, R4, R36 ;  /* 0x000000041c24723c */ /* 0x044ff00000001824 */
[----:B---3--:R-:W-:-:S15]  /*a28a0*/  HMMA.16816.F32 R32, R28, R2, R32 ;  /* 0x000000021c20723c */ /* 0x008fde0000001820 */
[----:B------:R-:W-:-:S04]  /*a28b0*/  NOP ;  /* 0x0000000000007918 */ /* 0x000fc80000000000 */
        /* <DEDUP_REMOVED lines=9> */
[C---:B0-----:R-:W-:Y:S08]  /*a2950*/  HMMA.16816.F32 R4, R28.reuse, R10, R48 ;  /* 0x0000000a1c04723c */ /* 0x041ff00000001830 */
[----:B-1----:R-:W-:Y:S01]  /*a2960*/  HMMA.16816.F32 R32, R28, R8, R44 ;  /* 0x000000081c20723c */ /* 0x002fe2000000182c */
[----:B------:R-:W-:-:S15]  /*a2970*/  STL.64 [R1+0x8370], R10 ;  /* 0x0083700a01007387 */ /* 0x000fde0000100a00 */
[----:B------:R-:W-:-:S03]  /*a2980*/  NOP ;  /* 0x0000000000007918 */ /* 0x000fc60000000000 */
[----:B------:R-:W-:Y:S04]  /*a2990*/  STL.64 [R1+0x890], R32 ;  /* 0x0008902001007387 */ /* 0x000fe80000100a00 */
[----:B------:R-:W-:Y:S04]  /*a29a0*/  STL.64 [R1+0x898], R34 ;  /* 0x0008982201007387 */ /* 0x000fe80000100a00 */
[----:B------:R4:W-:Y:S04]  /*a29b0*/  STL.64 [R1+0x8368], R8 ;  /* 0x0083680801007387 */ /* 0x0009e80000100a00 */
[----:B------:R-:W-:Y:S04]  /*a29c0*/  STL.64 [R1+0x870], R4 ;  /* 0x0008700401007387 */ /* 0x000fe80000100a00 */
[----:B------:R0:W-:Y:S01]  /*a29d0*/  STL.64 [R1+0x878], R6 ;  /* 0x0008780601007387 */ /* 0x0001e20000100a00 */
[C---:B----4-:R-:W-:Y:S03]  /*a29e0*/  HMMA.16816.F32 R8, R28.reuse, R12, R52 ;  /* 0x0000000c1c08723c */ /* 0x050fe60000001834 */
[----:B------:R-:W2:Y:S05]  /*a29f0*/  LDL.LU R48, [R1+0xc0] ;  /* 0x0000c00001307983 */ /* 0x000eaa0000300800 */
[----:B0-----:R-:W-:Y:S11]  /*a2a00*/  HMMA.16816.F32 R4, R28, R14, R56 ;  /* 0x0000000e1c04723c */ /* 0x001ff60000001838 */
        /* <DEDUP_REMOVED lines=12> */
[----:B------:R-:W3:Y:S01]  /*a2ad0*/  LDL.LU R43, [R1+0xdc] ;  /* 0x0000dc00012b7983 */ /* 0x000ee20000300800 */
[----:B0-----:R-:W-:-:S02]  /*a2ae0*/  IMAD.MOV.U32 R4, RZ, RZ, R20 ;  /* 0x000000ffff047224 */ /* 0x001fc400078e0014 */
[----:B-1----:R-:W-:Y:S02]  /*a2af0*/  IMAD.MOV.U32 R7, RZ, RZ, R21 ;  /* 0x000000ffff077224 */ /* 0x002fe400078e0015 */
[----:B------:R-:W-:Y:S02]  /*a2b00*/  IMAD.MOV.U32 R6, RZ, RZ, R22 ;  /* 0x000000ffff067224 */ /* 0x000fe400078e0016 */
[----:B------:R-:W-:Y:S01]  /*a2b10*/  IMAD.MOV.U32 R45, RZ, RZ, R23 ;  /* 0x000000ffff2d7224 */ /* 0x000fe200078e0017 */
        /* <DEDUP_REMOVED lines=10> */
[----:B0-----:R-:W4:Y:S04]  /*a2bc0*/  LDL.LU R40, [R1+0x160] ;  /* 0x0001600001287983 */ /* 0x001f280000300800 */
[----:B------:R-:W4:Y:S04]  /*a2bd0*/  LDL.LU R41, [R1+0x164] ;  /* 0x0001640001297983 */ /* 0x000f280000300800 */
[----:B------:R-:W4:Y:S04]  /*a2be0*/  LDL.LU R42, [R1+0x168] ;  /* 0x00016800012a7983 */ /* 0x000f280000300800 */
[----:B------:R-:W4:Y:S01]  /*a2bf0*/  LDL.LU R43, [R1+0x16c] ;  /* 0x00016c00012b7983 */ /* 0x000f220000300800 */
[----:B------:R-:W-:-:S02]  /*a2c00*/  IMAD.MOV.U32 R44, RZ, RZ, R24 ;  /* 0x000000ffff2c7224 */ /* 0x000fc400078e0018 */
[----:B------:R-:W-:Y:S01]  /*a2c10*/  IMAD.MOV.U32 R47, RZ, RZ, R25 ;  /* 0x000000ffff2f7224 */ /* 0x000fe200078e0019 */
[----:B------:R-:W2:Y:S01]  /*a2c20*/  LDL.LU R24, [R1+0x130] ;  /* 0x0001300001187983 */ /* 0x000ea20000300800 */
[----:B------:R-:W-:-:S03]  /*a2c30*/  IMAD.MOV.U32 R46, RZ, RZ, R26 ;  /* 0x000000ffff2e7224 */ /* 0x000fc600078e001a */
        /* <DEDUP_REMOVED lines=37> */
[----:B------:R-:W3:Y:S04]  /*a2e90*/  LDL.LU.64 R40, [R1+0x8418] ;  /* 0x0084180001287983 */ /* 0x000ee80000300a00 */
[----:B------:R-:W-:Y:S04]  /*a2ea0*/  STL.64 [R1+0x7e0], R20 ;  /* 0x0007e01401007387 */ /* 0x000fe80000100a00 */
[----:B------:R0:W-:Y:S04]  /*a2eb0*/  STL.64 [R1+0x7e8], R22 ;  /* 0x0007e81601007387 */ /* 0x0001e80000100a00 */
[----:B0-----:R-:W2:Y:S04]  /*a2ec0*/  LDL.LU.64 R22, [R1+0x8410] ;  /* 0x0084100001167983 */ /* 0x001ea80000300a00 */
[----:B------:R-:W4:Y:S04]  /*a2ed0*/  LDL.LU.64 R20, [R1+0x8408] ;  /* 0x0084080001147983 */ /* 0x000f280000300a00 */
[----:B------:R0:W-:Y:S04]  /*a2ee0*/  STL.64 [R1+0x8320], R18 ;  /* 0x0083201201007387 */ /* 0x0001e80000100a00 */
[----:B0-----:R-:W3:Y:S04]  /*a2ef0*/  LDL.LU R18, [R1+0x21fc] ;  /* 0x0021fc0001127983 */ /* 0x001ee80000300800 */
[----:B------:R-:W3:Y:S04]  /*a2f00*/  LDL.LU R19, [R1+0x2218] ;  /* 0x0022180001137983 */ /* 0x000ee80000300800 */
[----:B------:R0:W-:Y:S04]  /*a2f10*/  STL.64 [R1+0x8318], R16 ;  /* 0x0083181001007387 */ /* 0x0001e80000100a00 */
[----:B0-----:R-:W3:Y:S04]  /*a2f20*/  LDL.LU R17, [R1+0x2204] ;  /* 0x0022040001117983 */ /* 0x001ee80000300800 */
        /* <DEDUP_REMOVED lines=29> */
[----:B------:R0:W-:Y:S04]  /*a3100*/  STL.64 [R1+0x8310], R26 ;  /* 0x0083101a01007387 */ /* 0x0001e80000100a00 */
[----:B0-----:R-:W2:Y:S04]  /*a3110*/  LDL.LU R26, [R1+0x2208] ;  /* 0x00220800011a7983 */ /* 0x001ea80000300800 */
[----:B------:R-:W2:Y:S04]  /*a3120*/  LDL.LU R27, [R1+0x2210] ;  /* 0x00221000011b7983 */ /* 0x000ea80000300800 */
[----:B------:R0:W-:Y:S04]  /*a3130*/  STL.64 [R1+0x8308], R24 ;  /* 0x0083081801007387 */ /* 0x0001e80000100a00 */
[----:B0-----:R-:W2:Y:S01]  /*a3140*/  LDL.LU R25, [R1+0x2200] ;  /* 0x0022000001197983 */ /* 0x001ea20000300800 */
[----:B---3--:R-:W-:Y:S01]  /*a3150*/  IMAD R0, R0, 0x100, R19 ;  /* 0x0000010000007824 */ /* 0x008fe200078e0213 */
[----:B----4-:R-:W-:Y:S04]  /*a3160*/  HMMA.16816.F32 R20, R28, R32, R20 ;  /* 0x000000201c14723c */ /* 0x010fe80000001814 */
[----:B------:R-:W-:Y:S01]  /*a3170*/  F2FP.F16.E5M2.UNPACK_B R31, R0 ;  /* 0x00000000ff1f723e */ /* 0x000fe200020004ff */
[----:B--2---:R-:W-:Y:S04]  /*a3180*/  STL.64 [R1+0x83b0], R34 ;  /* 0x0083b02201007387 */ /* 0x004fe80000100a00 */
[----:B------:R-:W-:Y:S01]  /*a3190*/  STL.64 [R1+0x83a8], R32 ;  /* 0x0083a82001007387 */ /* 0x000fe20000100a00 */
[----:B------:R-:W-:-:S02]  /*a31a0*/  IMAD R17, R17, 0x100, R26 ;  /* 0x0000010011117824 */ /* 0x000fc400078e021a */
[----:B------:R-:W-:-:S03]  /*a31b0*/  IMAD R16, R16, 0x100, R27 ;  /* 0x0000010010107824 */ /* 0x000fc600078e021b */
[----:B------:R-:W-:Y:S02]  /*a31c0*/  F2FP.F16.E5M2.UNPACK_B R29, R17 ;  /* 0x00000011ff1d723e */ /* 0x000fe400020004ff */
[----:B------:R-:W-:Y:S01]  /*a31d0*/  F2FP.F16.E5M2.UNPACK_B R30, R16 ;  /* 0x00000010ff1e723e */ /* 0x000fe200020004ff */
[----:B------:R-:W-:-:S05]  /*a31e0*/  IMAD R18, R18, 0x100, R25 ;  /* 0x0000010012127824 */ /* 0x000fca00078e0219 */
[----:B------:R-:W-:-:S07]  /*a31f0*/  F2FP.F16.E5M2.UNPACK_B R28, R18 ;  /* 0x00000012ff1c723e */ /* 0x000fce00020004ff */
[C---:B------:R-:W-:Y:S08]  /*a3200*/  HMMA.16816.F32 R16, R28.reuse, R4, R12 ;  /* 0x000000041c10723c */ /* 0x040ff0000000180c */
[C---:B------:R-:W-:Y:S08]  /*a3210*/  HMMA.16816.F32 R8, R28.reuse, R6, R8 ;  /* 0x000000061c08723c */ /* 0x040ff00000001808 */
[C---:B------:R-:W-:Y:S08]  /*a3220*/  HMMA.16816.F32 R12, R28.reuse, R44, R36 ;  /* 0x0000002c1c0c723c */ /* 0x040ff00000001824 */
[C---:B------:R-:W-:Y:S01]  /*a3230*/  HMMA.16816.F32 R4, R28.reuse, R46, R40 ;  /* 0x0000002e1c04723c */ /* 0x040fe20000001828 */
        /* <DEDUP_REMOVED lines=10> */
[----:B------:R-:W-:Y:S04]  /*a32e0*/  STL.64 [R1+0x680], R4 ;  /* 0x0006800401007387 */ /* 0x000fe80000100a00 */
[----:B------:R0:W-:Y:S02]  /*a32f0*/  STL.64 [R1+0x688], R6 ;  /* 0x0006880601007387 */ /* 0x0001e40000100a00 */
[C---:B0-----:R-:W-:Y:S06]  /*a3300*/  HMMA.16816.F32 R4, R28.reuse, R58, R52 ;  /* 0x0000003a1c04723c */ /* 0x041fec0000001834 */
[----:B------:R0:W-:Y:S04]  /*a3310*/  STL.64 [R1+0x660], R8 ;  /* 0x0006600801007387 */ /* 0x0001e80000100a00 */
[----:B------:R1:W-:Y:S04]  /*a3320*/  STL.64 [R1+0x668], R10 ;  /* 0x0006680a01007387 */ /* 0x0003e80000100a00 */
[----:B------:R-:W2:Y:S05]  /*a3330*/  LDL.LU R20, [R1+0x690] ;  /* 0x0006900001147983 */ /* 0x000eaa0000300800 */
        /* <DEDUP_REMOVED lines=121> */
[----:B--2---:R-:W-:-:S15]  /*a3ad0*/  HMMA.16816.F32 R40, R28, R38, R40 ;  /* 0x000000261c28723c */ /* 0x004fde0000001828 */
[----:B------:R-:W-:-:S04]  /*a3ae0*/  NOP ;  /* 0x0000000000007918 */ /* 0x000fc80000000000 */
[----:B------:R-:W-:Y:S04]  /*a3af0*/  STL.64 [R1+0x530], R40 ;  /* 0x0005302801007387 */ /* 0x000fe80000100a00 */
[----:B------:R4:W-:Y:S02]  /*a3b00*/  STL.64 [R1+0x538], R42 ;  /* 0x0005382a01007387 */ /* 0x0009e40000100a00 */
[C---:B----4-:R-:W-:Y:S02]  /*a3b10*/  HMMA.16816.F32 R40, R28.reuse, R36, R44 ;  /* 0x000000241c28723c */ /* 0x050fe4000000182c */
[----:B------:R-:W-:Y:S04]  /*a3b20*/  STL.64 [R1+0x8290], R38 ;  /* 0x0082902601007387 */ /* 0x000fe80000100a00 */
[----:B------:R0:W-:Y:S02]  /*a3b30*/  STL.64 [R1+0x8288], R36 ;  /* 0x0082882401007387 */ /* 0x0001e40000100a00 */
[C---:B0-----:R-:W-:Y:S11]  /*a3b40*/  HMMA.16816.F32 R36, R28.reuse, R34, R52 ;  /* 0x000000221c24723c */ /* 0x041ff60000001834 */
[----:B------:R-:W-:Y:S04]  /*a3b50*/  STL.64 [R1+0x520], R40 ;  /* 0x0005202801007387 */ /* 0x000fe80000100a00 */
[----:B------:R-:W-:Y:S04]  /*a3b60*/  STL.64 [R1+0x528], R42 ;  /* 0x0005282a01007387 */ /* 0x000fe80000100a00 */
[----:B------:R-:W-:Y:S04]  /*a3b70*/  STL.64 [R1+0x8330], R34 ;  /* 0x0083302201007387 */ /* 0x000fe80000100a00 */
[----:B------:R0:W-:Y:S02]  /*a3b80*/  STL.64 [R1+0x8328], R32 ;  /* 0x0083282001007387 */ /* 0x0001e40000100a00 */
[C---:B0-----:R-:W-:Y:S02]  /*a3b90*/  HMMA.16816.F32 R32, R28.reuse, R2, R56 ;  /* 0x000000021c20723c */ /* 0x041fe40000001838 */
[----:B------:R-:W-:Y:S04]  /*a3ba0*/  STL.64 [R1+0x510], R36 ;  /* 0x0005102401007387 */ /* 0x000fe80000100a00 */
[----:B------:R-:W-:Y:S02]  /*a3bb0*/  STL.64 [R1+0x518], R38 ;  /* 0x0005182601007387 */ /* 0x000fe40000100a00 */
[C---:B------:R-:W-:Y:S11]  /*a3bc0*/  HMMA.16816.F32 R20, R28.reuse, R6, R20 ;  /* 0x000000061c14723c */ /* 0x040ff60000001814 */
[----:B------:R-:W-:Y:S04]  /*a3bd0*/  STL.64 [R1+0x500], R32 ;  /* 0x0005002001007387 */ /* 0x000fe80000100a00 */
[----:B------:R-:W-:Y:S04]  /*a3be0*/  STL.64 [R1+0x508], R34 ;  /* 0x0005082201007387 */ /* 0x000fe80000100a00 */
[----:B------:R-:W-:Y:S04]  /*a3bf0*/  STL.64 [R1+0x8250], R6 ;  /* 0x0082500601007387 */ /* 0x000fe80000100a00 */
[----:B------:R-:W-:Y:S04]  /*a3c00*/  STL.64 [R1+0x4f0], R24 ;  /* 0x0004f01801007387 */ /* 0x000fe80000100a00 */
[----:B------:R-:W-:Y:S04]  /*a3c10*/  STL.64 [R1+0x4f8], R26 ;  /* 0x0004f81a01007387 */ /* 0x000fe80000100a00 */
[----:B------:R0:W-:Y:S02]  /*a3c20*/  STL.64 [R1+0x8248], R4 ;  /* 0x0082480401007387 */ /* 0x0001e40000100a00 */
[C---:B0-----:R-:W-:Y:S02]  /*a3c30*/  HMMA.16816.F32 R4, R28.reuse, R8, R16 ;  /* 0x000000081c04723c */ /* 0x041fe40000001810 */
[----:B------:R-:W-:Y:S04]  /*a3c40*/  STL.64 [R1+0x4e0], R20 ;  /* 0x0004e01401007387 */ /* 0x000fe80000100a00 */
[----:B------:R-:W-:Y:S04]  /*a3c50*/  STL.64 [R1+0x4e8], R22 ;  /* 0x0004e81601007387 */ /* 0x000fe80000100a00 */
[----:B------:R-:W2:Y:S09]  /*a3c60*/  LDL.LU R36, [R1+0x7b0] ;  /* 0x0007b00001247983 */ /* 0x000eb20000300800 */
[----:B------:R0:W-:Y:S04]  /*a3c70*/  STL.64 [R1+0x4d0], R4 ;  /* 0x0004d00401007387 */ /* 0x0001e80000100a00 */
[----:B------:R1:W-:Y:S04]  /*a3c80*/  STL.64 [R1+0x4d8], R6 ;  /* 0x0004d80601007387 */ /* 0x0003e80000100a00 */
        /* <DEDUP_REMOVED lines=39> */
[----:B---3--:R-:W-:-:S15]  /*a3f00*/  HMMA.16816.F32 R56, R28, R10, R56 ;  /* 0x0000000a1c38723c */ /* 0x008fde0000001838 */
[----:B------:R-:W-:-:S04]  /*a3f10*/  NOP ;  /* 0x0000000000007918 */ /* 0x000fc80000000000 */
[----:B------:R0:W-:Y:S04]  /*a3f20*/  STL.64 [R1+0x4c0], R56 ;  /* 0x0004c03801007387 */ /* 0x0001e80000100a00 */
[----:B------:R1:W-:Y:S04]  /*a3f30*/  STL.64 [R1+0x4c8], R58 ;  /* 0x0004c83a01007387 */ /* 0x0003e80000100a00 */
[----:B0-----:R-:W3:Y:S01]  /*a3f40*/  LDL.LU R56, [R1+0x7d0] ;  /* 0x0007d00001387983 */ /* 0x001ee20000300800 */
[C---:B--2---:R-:W-:Y:S03]  /*a3f50*/  HMMA.16816.F32 R16, R28.reuse, R14, R16 ;  /* 0x0000000e1c10723c */ /* 0x044fe60000001810 */
[----:B------:R-:W3:Y:S04]  /*a3f60*/  LDL.LU R57, [R1+0x7d4] ;  /* 0x0007d40001397983 */ /* 0x000ee80000300800 */
[----:B-1----:R-:W3:Y:S04]  /*a3f70*/  LDL.LU R58, [R1+0x7d8] ;  /* 0x0007d800013a7983 */ /* 0x002ee80000300800 */
[----:B------:R-:W3:Y:S04]  /*a3f80*/  LDL.LU R59, [R1+0x7dc] ;  /* 0x0007dc00013b7983 */ /* 0x000ee80000300800 */
[----:B------:R-:W3:Y:S01]  /*a3f90*/  LDL.LU.64 R60, [R1+0x18] ;  /* 0x00001800013c7983 */ /* 0x000ee20000300a00 */
[C---:B----4-:R-:W-:Y:S03]  /*a3fa0*/  HMMA.16816.F32 R32, R28.reuse, R12, R32 ;  /* 0x0000000c1c20723c */ /* 0x050fe60000001820 */
        /* <DEDUP_REMOVED lines=33> */
[----:B------:R-:W-:Y:S01]  /*a41c0*/  IMAD R0, R0, 0x100, R51 ;  /* 0x0000010000007824 */ /* 0x000fe200078e0233 */
[C---:B---3--:R-:W-:Y:S08]  /*a41d0*/  HMMA.16816.F32 R4, R28.reuse, R24, R4 ;  /* 0x000000181c04723c */ /* 0x048ff00000001804 */
        /* <DEDUP_REMOVED lines=8> */
[----:B------:R-:W-:Y:S04]  /*a4260*/  STL.64 [R1+0x468], R10 ;  /* 0x0004680a01007387 */ /* 0x000fe80000100a00 */
[----:B------:R-:W-:Y:S04]  /*a4270*/  STL [R1+0x8204], R24 ;  /* 0x0082041801007387 */ /* 0x000fe80000100800 */
[----:B------:R-:W-:Y:S04]  /*a4280*/  STL [R1+0x8200], R25 ;  /* 0x0082001901007387 */ /* 0x000fe80000100800 */
[----:B------:R-:W-:Y:S04]  /*a4290*/  STL.64 [R1+0x450], R4 ;  /* 0x0004500401007387 */ /* 0x000fe80000100a00 */
[----:B------:R0:W-:Y:S02]  /*a42a0*/  STL.64 [R1+0x458], R6 ;  /* 0x0004580601007387 */ /* 0x0001e40000100a00 */
[C---:B0-----:R-:W-:Y:S02]  /*a42b0*/  HMMA.16816.F32 R4, R28.reuse, R26, R36 ;  /* 0x0000001a1c04723c */ /* 0x041fe40000001824 */
[----:B------:R-:W-:Y:S04]  /*a42c0*/  STL [R1+0x820c], R26 ;  /* 0x00820c1a01007387 */ /* 0x000fe80000100800 */
[----:B------:R-:W-:Y:S02]  /*a42d0*/  STL [R1+0x8208], R27 ;  /* 0x0082081b01007387 */ /* 0x000fe40000100800 */
[----:B------:R-:W-:Y:S01]  /*a42e0*/  HMMA.16816.F32 R8, R28, R32, R52 ;  /* 0x000000201c08723c */ /* 0x000fe20000001834 */
[----:B------:R-:W-:-:S10]  /*a42f0*/  F2FP.F16.E5M2.UNPACK_B R31, R0 ;  /* 0x00000000ff1f723e */ /* 0x000fd400020004ff */
[----:B------:R0:W-:Y:S04]  /*a4300*/  STL.64 [R1+0x440], R4 ;  /* 0x0004400401007387 */ /* 0x0001e80000100a00 */
[----:B------:R1:W-:Y:S01]  /*a4310*/  STL.64 [R1+0x448], R6 ;  /* 0x0004480601007387 */ /* 0x0003e20000100a00 */
[----:B0-----:R-:W-:Y:S02]  /*a4320*/  IMAD R5, R46, 0x100, R45 ;  /* 0x000001002e057824 */ /* 0x001fe400078e022d */
[----:B------:R-:W-:Y:S02]  /*a4330*/  IMAD R4, R50, 0x100, R47 ;  /* 0x0000010032047824 */ /* 0x000fe400078e022f */
[----:B-1----:R-:W-:Y:S01]  /*a4340*/  IMAD R6, R44, 0x100, R43 ;  /* 0x000001002c067824 */ /* 0x002fe200078e022b */
[----:B------:R-:W-:-:S02]  /*a4350*/  F2FP.F16.E5M2.UNPACK_B R29, R5 ;  /* 0x00000005ff1d723e */ /* 0x000fc400020004ff */
[----:B------:R-:W-:Y:S02]  /*a4360*/  F2FP.F16.E5M2.UNPACK_B R30, R4 ;  /* 0x00000004ff1e723e */ /* 0x000fe400020004ff */
[----:B------:R-:W-:-:S07]  /*a4370*/  F2FP.F16.E5M2.UNPACK_B R28, R6 ;  /* 0x00000006ff1c723e */ /* 0x000fce00020004ff */
[----:B------:R-:W-:Y:S01]  /*a4380*/  HMMA.16816.F32 R4, R28, R60, R56 ;  /* 0x0000003c1c04723c */ /* 0x000fe20000001838 */
[----:B------:R-:W-:Y:S04]  /*a4390*/  STL [R1+0x81d4], R32 ;  /* 0x0081d42001007387 */ /* 0x000fe80000100800 */
[----:B------:R-:W-:Y:S04]  /*a43a0*/  STL [R1+0x81d0], R33 ;  /* 0x0081d02101007387 */ /* 0x000fe80000100800 */
[----:B------:R-:W-:Y:S04]  /*a43b0*/  STL.64 [R1+0x240], R8 ;  /* 0x0002400801007387 */ /* 0x000fe80000100a00 */
[----:B------:R-:W-:Y:S06]  /*a43c0*/  STL.64 [R1+0x248], R10 ;  /* 0x0002480a01007387 */ /* 0x000fec0000100a00 */
[----:B------:R0:W-:Y:S04]  /*a43d0*/  STL.64 [R1+0x430], R4 ;  /* 0x0004300401007387 */ /* 0x0001e80000100a00 */
[----:B------:R1:W-:Y:S04]  /*a43e0*/  STL.64 [R1+0x438], R6 ;  /* 0x0004380601007387 */ /* 0x0003e80000100a00 */
[----:B0-----:R-:W2:Y:S04]  /*a43f0*/  LDL.LU R4, [R1+0x900] ;  /* 0x0009000001047983 */ /* 0x001ea80000300800 */
[----:B------:R-:W2:Y:S04]  /*a4400*/  LDL.LU R5, [R1+0x904] ;  /* 0x0009040001057983 */ /* 0x000ea80000300800 */
[----:B-1----:R-:W2:Y:S04]  /*a4410*/  LDL.LU R6, [R1+0x908] ;  /* 0x0009080001067983 */ /* 0x002ea80000300800 */
        /* <DEDUP_REMOVED lines=9> */
[----:B------:R-:W4:Y:S04]  /*a44b0*/  LDL.LU.64 R32, [R1+0x10] ;  /* 0x0000100001207983 */ /* 0x000f280000300a00 */
[----:B------:R-:W3:Y:S01]  /*a44c0*/  LDL.LU.64 R50, [R1+0x8] ;  /* 0x0000080001327983 */ /* 0x000ee20000300a00 */
[----:B------:R-:W-:-:S03]  /*a44d0*/  IMAD.MOV.U32 R24, RZ, RZ, R60 ;  /* 0x000000ffff187224 */ /* 0x000fc600078e003c */
[----:B------:R-:W2:Y:S01]  /*a44e0*/  LDL.LU R52, [R1+0x830] ;  /* 0x0008300001347983 */ /* 0x000ea20000300800 */
[----:B------:R-:W-:-:S03]  /*a44f0*/  IMAD.MOV.U32 R25, RZ, RZ, R61 ;  /* 0x000000ffff197224 */ /* 0x000fc600078e003d */
[----:B------:R-:W2:Y:S04]  /*a4500*/  LDL.LU R53, [R1+0x834] ;  /* 0x0008340001357983 */ /* 0x000ea80000300800 */
[----:B------:R-:W2:Y:S04]  /*a4510*/  LDL.LU R54, [R1+0x838] ;  /* 0x0008380001367983 */ /* 0x000ea80000300800 */
[----:B------:R-:W2:Y:S04]  /*a4520*/  LDL.LU R55, [R1+0x83c] ;  /* 0x00083c0001377983 */ /* 0x000ea80000300800 */
[----:B------:R-:W2:Y:S04]  /*a4530*/  LDL.LU.64 R60, [R1] ;  /* 0x00000000013c7983 */ /* 0x000ea80000300a00 */
        /* <DEDUP_REMOVED lines=24> */
[----:B------:R-:W-:Y:S01]  /*a46c0*/  STL [R1+0x8210], R24 ;  /* 0x0082101801007387 */ /* 0x000fe20000100800 */
[C---:B----4-:R-:W-:Y:S08]  /*a46d0*/  HMMA.16816.F32 R40, R28.reuse, R32, R40 ;  /* 0x000000201c28723c */ /* 0x050ff00000001828 */
[C---:B---3--:R-:W-:Y:S08]  /*a46e0*/  HMMA.16816.F32 R44, R28.reuse, R50, R44 ;  /* 0x000000321c2c723c */ /* 0x048ff0000000182c */
[----:B--2---:R-:W-:Y:S03]  /*a46f0*/  HMMA.16816.F32 R52, R28, R60, R52 ;  /* 0x0000003c1c34723c */ /* 0x004fe60000001834 */
[----:B------:R-:W-:Y:S04]  /*a4700*/  STL.64 [R1+0x420], R40 ;  /* 0x0004202801007387 */ /* 0x000fe80000100a00 */
[----:B------:R0:W-:Y:S01]  /*a4710*/  STL.64 [R1+0x428], R42 ;  /* 0x0004282a01007387 */ /* 0x0001e20000100a00 */
[----:B------:R-:W-:-:S02]  /*a4720*/  IMAD.MOV.U32 R26, RZ, RZ, R32 ;  /* 0x000000ffff1a7224 */ /* 0x000fc400078e0020 */
[----:B------:R-:W-:Y:S02]  /*a4730*/  IMAD.MOV.U32 R32, RZ, RZ, R50 ;  /* 0x000000ffff207224 */ /* 0x000fe400078e0032 */
[----:B------:R-:W-:Y:S01]  /*a4740*/  IMAD.MOV.U32 R0, RZ, RZ, R51 ;  /* 0x000000ffff007224 */ /* 0x000fe200078e0033 */
[----:B0-----:R-:W2:Y:S04]  /*a4750*/  LDL.LU.64 R42, [R1+0x82f0] ;  /* 0x0082f000012a7983 */ /* 0x001ea80000300a00 */
[----:B------:R-:W3:Y:S04]  /*a4760*/  LDL.LU.64 R40, [R1+0x82e8] ;  /* 0x0082e80001287983 */ /* 0x000ee80000300a00 */
[----:B------:R-:W-:Y:S04]  /*a4770*/  STL.64 [R1+0x410], R44 ;  /* 0x0004102c01007387 */ /* 0x000fe80000100a00 */
[----:B------:R0:W-:Y:S01]  /*a4780*/  STL.64 [R1+0x418], R46 ;  /* 0x0004182e01007387 */ /* 0x0001e20000100a00 */
[----:B------:R-:W-:-:S02]  /*a4790*/  IMAD.MOV.U32 R27, RZ, RZ, R33 ;  /* 0x000000ffff1b7224 */ /* 0x000fc400078e0021 */
[----:B------:R-:W-:Y:S02]  /*a47a0*/  IMAD.MOV.U32 R24, RZ, RZ, R60 ;  /* 0x000000ffff187224 */ /* 0x000fe400078e003c */
[----:B------:R-:W-:Y:S01]  /*a47b0*/  IMAD.MOV.U32 R33, RZ, RZ, R61 ;  /* 0x000000ffff217224 */ /* 0x000fe200078e003d */
[----:B0-----:R-:W4:Y:S04]  /*a47c0*/  LDL.LU.64 R46, [R1+0x82e0] ;  /* 0x0082e000012e7983 */ /* 0x001f280000300a00 */
[----:B------:R-:W2:Y:S04]  /*a47d0*/  LDL.LU.64 R44, [R1+0x82d8] ;  /* 0x0082d800012c7983 */ /* 0x000ea80000300a00 */
[----:B------:R-:W2:Y:S04]  /*a47e0*/  LDL.LU.64 R50, [R1+0x82d0] ;  /* 0x0082d00001327983 */ /* 0x000ea80000300a00 */
[----:B------:R-:W-:Y:S04]  /*a47f0*/  STL.64 [R1+0x400], R52 ;  /* 0x0004003401007387 */ /* 0x000fe80000100a00 */
[----:B------:R0:W-:Y:S04]  /*a4800*/  STL.64 [R1+0x408], R54 ;  /* 0x0004083601007387 */ /* 0x0001e80000100a00 */
[----:B0-----:R-:W2:Y:S04]  /*a4810*/  LDL.LU.64 R54, [R1+0x82c8] ;  /* 0x0082c80001367983 */ /* 0x001ea80000300a00 */
[----:B------:R-:W2:Y:S04]  /*a4820*/  LDL.LU.64 R52, [R1+0x82c0] ;  /* 0x0082c00001347983 */ /* 0x000ea80000300a00 */
[----:B------:R-:W2:Y:S04]  /*a4830*/  LDL.LU.64 R60, [R1+0x82b8] ;  /* 0x0082b800013c7983 */ /* 0x000ea80000300a00 */
[----:B------:R-:W-:Y:S04]  /*a4840*/  STL.64 [R1+0x8280], R34 ;  /* 0x0082802201007387 */ /* 0x000fe80000100a00 */
[----:B------:R0:W-:Y:S04]  /*a4850*/  STL.64 [R1+0x8278], R32 ;  /* 0x0082782001007387 */ /* 0x0001e80000100a00 */
[----:B0-----:R-:W3:Y:S04]  /*a4860*/  LDL.LU R32, [R1+0x880] ;  /* 0x0008800001207983 */ /* 0x001ee80000300800 */
        /* <DEDUP_REMOVED lines=13> */
[----:B0-----:R-:W3:Y:S04]  /*a4940*/  LDL.LU.64 R58, [R1+0x82b0] ;  /* 0x0082b000013a7983 */ /* 0x001ee80000300a00 */
[----:B------:R-:W2:Y:S04]  /*a4950*/  LDL.LU.64 R56, [R1+0x82a8] ;  /* 0x0082a80001387983 */ /* 0x000ea80000300a00 */
[----:B------:R-:W-:Y:S04]  /*a4960*/  STL [R1+0x81b8], R60 ;  /* 0x0081b83c01007387 */ /* 0x000fe80000100800 */
[----:B------:R-:W-:Y:S01]  /*a4970*/  STL [R1+0x81b4], R61 ;  /* 0x0081b43d01007387 */ /* 0x000fe20000100800 */
[C---:B------:R-:W-:Y:S08]  /*a4980*/  HMMA.16816.F32 R20, R28.reuse, R54, R20 ;  /* 0x000000361c14723c */ /* 0x040ff00000001814 */
[C---:B------:R-:W-:Y:S08]  /*a4990*/  HMMA.16816.F32 R16, R28.reuse, R52, R16 ;  /* 0x000000341c10723c */ /* 0x040ff00000001810 */
[C---:B------:R-:W-:Y:S08]  /*a49a0*/  HMMA.16816.F32 R12, R28.reuse, R50, R12 ;  /* 0x000000321c0c723c */ /* 0x040ff0000000180c */
[C---:B------:R-:W-:Y:S08]  /*a49b0*/  HMMA.16816.F32 R8, R28.reuse, R48, R8 ;  /* 0x000000301c08723c */ /* 0x040ff00000001808 */
[----:B---3--:R-:W-:-:S15]  /*a49c0*/  HMMA.16816.F32 R24, R28, R58, R24 ;  /* 0x0000003a1c18723c */ /* 0x008fde0000001818 */
[----:B------:R-:W-:-:S04]  /*a49d0*/  NOP ;  /* 0x0000000000007918 */ /* 0x000fc80000000000 */
[----:B------:R-:W-:Y:S04]  /*a49e0*/  STL.64 [R1+0x3e0], R24 ;  /* 0x0003e01801007387 */ /* 0x000fe80000100a00 */
[----:B------:R2:W-:Y:S02]  /*a49f0*/  STL.64 [R1+0x3e8], R26 ;  /* 0x0003e81a01007387 */ /* 0x0005e40000100a00 */
[----:B--2---:R-:W-:Y:S02]  /*a4a00*/  HMMA.16816.F32 R24, R28, R56, R32 ;  /* 0x000000381c18723c */ /* 0x004fe40000001820 */
[----:B------:R-:W-:Y:S04]  /*a4a10*/  STL.64 [R1+0x8148], R58 ;  /* 0x0081483a01007387 */ /* 0x000fe80000100a00 */
[----:B------:R0:W-:-:S13]  /*a4a20*/  STL.64 [R1+0x8140], R56 ;  /* 0x0081403801007387 */ /* 0x0001da0000100a00 */
        /* <DEDUP_REMOVED lines=15> */
[C---:B----4-:R-:W-:Y:S08]  /*a4b20*/  HMMA.16816.F32 R8, R28.reuse, R46, R4 ;  /* 0x0000002e1c08723c */ /* 0x050ff00000001804 */
[C---:B------:R-:W-:Y:S11]  /*a4b30*/  HMMA.16816.F32 R4, R28.reuse, R44, R36 ;  /* 0x0000002c1c04723c */ /* 0x040ff60000001824 */
[----:B------:R0:W-:Y:S04]  /*a4b40*/  STL.64 [R1+0x380], R8 ;  /* 0x0003800801007387 */ /* 0x0001e80000100a00 */
[----:B------:R1:W-:Y:S04]  /*a4b50*/  STL.64 [R1+0x388], R10 ;  /* 0x0003880a01007387 */ /* 0x0003e80000100a00 */
[----:B------:R-:W-:Y:S04]  /*a4b60*/  STL.64 [R1+0x370], R4 ;  /* 0x0003700401007387 */ /* 0x000fe80000100a00 */
[----:B------:R-:W-:Y:S04]  /*a4b70*/  STL.64 [R1+0x378], R6 ;  /* 0x0003780601007387 */ /* 0x000fe80000100a00 */
        /* <DEDUP_REMOVED lines=65> */
[----:B------:R-:W3:Y:S04]  /*a4f90*/  LDL.LU.64 R36, [R1+0x8288] ;  /* 0x0082880001247983 */ /* 0x000ee80000300a00 */
        /* <DEDUP_REMOVED lines=10> */
[----:B0-----:R-:W4:Y:S01]  /*a5040*/  LDL.LU.64 R34, [R1+0x8280] ;  /* 0x0082800001227983 */ /* 0x001f220000300a00 */
[C---:B---3--:R-:W-:Y:S03]  /*a5050*/  HMMA.16816.F32 R24, R28.reuse, R36, R24 ;  /* 0x000000241c18723c */ /* 0x048fe60000001818 */
[----:B------:R-:W3:Y:S05]  /*a5060*/  LDL.LU.64 R32, [R1+0x8278] ;  /* 0x0082780001207983 */ /* 0x000eea0000300a00 */
[C---:B------:R-:W-:Y:S11]  /*a5070*/  HMMA.16816.F32 R4, R28.reuse, R2, R4 ;  /* 0x000000021c04723c */ /* 0x040ff60000001804 */
        /* <DEDUP_REMOVED lines=15> */
[----:B------:R-:W2:Y:S04]  /*a5170*/  LDL.LU.64 R20, [R1+0x8258] ;  /* 0x0082580001147983 */ /* 0x000ea80000300a00 */
[----:B------:R-:W-:Y:S04]  /*a5180*/  STL [R1+0x81dc], R34 ;  /* 0x0081dc2201007387 */ /* 0x000fe80000100800 */
[----:B------:R-:W-:Y:S04]  /*a5190*/  STL [R1+0x81d8], R35 ;  /* 0x0081d82301007387 */ /* 0x000fe80000100800 */
[----:B------:R-:W-:Y:S04]  /*a51a0*/  STL.64 [R1+0x310], R4 ;  /* 0x0003100401007387 */ /* 0x000fe80000100a00 */
[----:B------:R0:W-:Y:S04]  /*a51b0*/  STL.64 [R1+0x318], R6 ;  /* 0x0003180601007387 */ /* 0x0001e80000100a00 */
[----:B0-----:R-:W2:Y:S04]  /*a51c0*/  LDL.LU.64 R6, [R1+0x8250] ;  /* 0x0082500001067983 */ /* 0x001ea80000300a00 */
[----:B------:R-:W3:Y:S04]  /*a51d0*/  LDL.LU.64 R4, [R1+0x8248] ;  /* 0x0082480001047983 */ /* 0x000ee80000300a00 */
[----:B------:R-:W-:Y:S01]  /*a51e0*/  STL [R1+0x81bc], R3 ;  /* 0x0081bc0301007387 */ /* 0x000fe20000100800 */
        /* <DEDUP_REMOVED lines=10> */
[----:B------:R-:W2:Y:S04]  /*a5290*/  LDL.LU.64 R8, [R1+0x8228] ;  /* 0x0082280001087983 */ /* 0x000ea80000300a00 */
        /* <DEDUP_REMOVED lines=11> */
[----:B------:R-:W2:Y:S01]  /*a5350*/  LDL.LU.64 R12, [R1+0x8218] ;  /* 0x00821800010c7983 */ /* 0x000ea20000300a00 */
[----:B---3--:R-:W-:Y:S03]  /*a5360*/  HMMA.16816.F32 R4, R28, R10, R4 ;  /* 0x0000000a1c04723c */ /* 0x008fe60000001804 */
[----:B------:R-:W-:Y:S04]  /*a5370*/  STL.64 [R1+0x80c0], R10 ;  /* 0x0080c00a01007387 */ /* 0x000fe80000100a00 */
[----:B------:R2:W-:-:S12]  /*a5380*/  STL.64 [R1+0x80b8], R8 ;  /* 0x0080b80801007387 */ /* 0x0005d80000100a00 */
[----:B------:R-:W-:Y:S04]  /*a5390*/  STL.64 [R1+0x2d0], R4 ;  /* 0x0002d00401007387 */ /* 0x000fe80000100a00 */
[----:B------:R0:W-:Y:S01]  /*a53a0*/  STL.64 [R1+0x2d8], R6 ;  /* 0x0002d80601007387 */ /* 0x0001e20000100a00 */
[C---:B--2---:R-:W-:Y:S08]  /*a53b0*/  HMMA.16816.F32 R8, R28.reuse, R12, R36 ;  /* 0x0000000c1c08723c */ /* 0x044ff00000001824 */
[C---:B0-----:R-:W-:Y:S01]  /*a53c0*/  HMMA.16816.F32 R4, R28.reuse, R14, R40 ;  /* 0x0000000e1c04723c */ /* 0x041fe20000001828 */
[----:B------:R-:W-:Y:S10]  /*a53d0*/  STL.64 [R1+0x80a0], R14 ;  /* 0x0080a00e01007387 */ /* 0x000ff40000100a00 */
[----:B------:R-:W-:Y:S04]  /*a53e0*/  STL.64 [R1+0x2c0], R8 ;  /* 0x0002c00801007387 */ /* 0x000fe80000100a00 */
[----:B------:R0:W-:Y:S02]  /*a53f0*/  STL.64 [R1+0x2c8], R10 ;  /* 0x0002c80a01007387 */ /* 0x0001e40000100a00 */
[C---:B0-----:R-:W-:Y:S02]  /*a5400*/  HMMA.16816.F32 R8, R28.reuse, R16, R44 ;  /* 0x000000101c08723c */ /* 0x041fe4000000182c */
[----:B------:R-:W-:Y:S04]  /*a5410*/  STL.64 [R1+0x8098], R12 ;  /* 0x0080980c01007387 */ /* 0x000fe80000100a00 */
[----:B------:R-:W-:Y:S04]  /*a5420*/  STL.64 [R1+0x2b0], R4 ;  /* 0x0002b00401007387 */ /* 0x000fe80000100a00 */
[----:B------:R0:W-:Y:S04]  /*a5430*/  STL.64 [R1+0x2b8], R6 ;  /* 0x0002b80601007387 */ /* 0x0001e80000100a00 */
[----:B------:R-:W-:Y:S01]  /*a5440*/  STL.64 [R1+0x8080], R18 ;  /* 0x0080801201007387 */ /* 0x000fe20000100a00 */
[C---:B0-----:R-:W-:Y:S08]  /*a5450*/  HMMA.16816.F32 R4, R28.reuse, R18, R48 ;  /* 0x000000121c04723c */ /* 0x041ff00000001830 */
[C---:B------:R-:W-:Y:S01]  /*a5460*/  HMMA.16816.F32 R12, R28.reuse, R20, R52 ;  /* 0x000000141c0c723c */ /* 0x040fe20000001834 */
[----:B------:R-:W-:Y:S04]  /*a5470*/  STL.64 [R1+0x2a0], R8 ;  /* 0x0002a00801007387 */ /* 0x000fe80000100a00 */
[----:B------:R4:W-:Y:S03]  /*a5480*/  STL.64 [R1+0x2a8], R10 ;  /* 0x0002a80a01007387 */ /* 0x0009e60000100a00 */
[----:B----4-:R-:W-:Y:S01]  /*a5490*/  HMMA.16816.F32 R8, R28, R22, R56 ;  /* 0x000000161c08723c */ /* 0x010fe20000001838 */
[----:B------:R-:W-:Y:S04]  /*a54a0*/  STL.64 [R1+0x8078], R16 ;  /* 0x0080781001007387 */ /* 0x000fe80000100a00 */
[----:B------:R0:W-:Y:S04]  /*a54b0*/  STL.64 [R1+0x290], R4 ;  /* 0x0002900401007387 */ /* 0x0001e80000100a00 */
[----:B------:R1:W-:Y:S04]  /*a54c0*/  STL.64 [R1+0x298], R6 ;  /* 0x0002980601007387 */ /* 0x0003e80000100a00 */
[----:B0-----:R-:W2:Y:S04]  /*a54d0*/  LDL.LU R4, [R1+0xbd0] ;  /* 0x000bd00001047983 */ /* 0x001ea80000300800 */
[----:B------:R0:W-:Y:S04]  /*a54e0*/  STL.64 [R1+0x280], R12 ;  /* 0x0002800c01007387 */ /* 0x0001e80000100a00 */
[----:B------:R3:W-:Y:S04]  /*a54f0*/  STL.64 [R1+0x288], R14 ;  /* 0x0002880e01007387 */ /* 0x0007e80000100a00 */
[----:B------:R4:W-:Y:S04]  /*a5500*/  STL.64 [R1+0x270], R8 ;  /* 0x0002700801007387 */ /* 0x0009e80000100a00 */
[----:B------:R0:W-:Y:S04]  /*a5510*/  STL.64 [R1+0x278], R10 ;  /* 0x0002780a01007387 */ /* 0x0001e80000100a00 */
[----:B------:R-:W2:Y:S04]  /*a5520*/  LDL.LU R5, [R1+0xbd4] ;  /* 0x000bd40001057983 */ /* 0x000ea80000300800 */
[----:B-1----:R-:W2:Y:S04]  /*a5530*/  LDL.LU R6, [R1+0xbd8] ;  /* 0x000bd80001067983 */ /* 0x002ea80000300800 */
[----:B------:R-:W2:Y:S04]  /*a5540*/  LDL.LU R7, [R1+0xbdc] ;  /* 0x000bdc0001077983 */ /* 0x000ea80000300800 */
[----:B--2---:R-:W-:Y:S04]  /*a5550*/  STL.64 [R1+0x8188], R6 ;  /* 0x0081880601007387 */ /* 0x004fe80000100a00 */
[----:B------:R-:W-:Y:S04]  /*a5560*/  STL.64 [R1+0x8180], R4 ;  /* 0x0081800401007387 */ /* 0x000fe80000100a00 */
[----:B0-----:R-:W2:Y:S04]  /*a5570*/  LDL.LU R12, [R1+0xc00] ;  /* 0x000c0000010c7983 */ /* 0x001ea80000300800 */
[----:B------:R-:W2:Y:S04]  /*a5580*/  LDL.LU R13, [R1+0xc04] ;  /* 0x000c0400010d7983 */ /* 0x000ea80000300800 */
[----:B---3--:R-:W3:Y:S04]  /*a5590*/  LDL.LU R14, [R1+0xc08] ;  /* 0x000c0800010e7983 */ /* 0x008ee80000300800 */
        /* <DEDUP_REMOVED lines=8> */
[----:B--2---:R-:W-:Y:S04]  /*a5620*/  STL.64 [R1+0x81a0], R16 ;  /* 0x0081a01001007387 */ /* 0x004fe80000100a00 */
[----:B----4-:R-:W2:Y:S04]  /*a5630*/  LDL.LU R8, [R1+0xbe0] ;  /* 0x000be00001087983 */ /* 0x010ea80000300800 */
        /* <DEDUP_REMOVED lines=15> */
[----:B------:R-:W-:-:S02]  /*a5730*/  IMAD.MOV.U32 R46, RZ, RZ, R24 ;  /* 0x000000ffff2e7224 */ /* 0x000fc400078e0018 */
        /* <DEDUP_REMOVED lines=16> */
[----:B0-----:R-:W2:Y:S04]  /*a5840*/  LDL.LU R52, [R1+0xac0] ;  /* 0x000ac00001347983 */ /* 0x001ea80000300800 */
[----:B------:R-:W2:Y:S04]  /*a5850*/  LDL.LU R53, [R1+0xac4] ;  /* 0x000ac40001357983 */ /* 0x000ea80000300800 */
[----:B------:R-:W2:Y:S04]  /*a5860*/  LDL.LU R54, [R1+0xac8] ;  /* 0x000ac80001367983 */ /* 0x000ea80000300800 */
        /* <DEDUP_REMOVED lines=11> */
[----:B------:R-:W2:Y:S01]  /*a5920*/  LDL.LU R61, [R1+0x224c] ;  /* 0x00224c00013d7983 */ /* 0x000ea20000300800 */
[----:B------:R-:W-:-:S03]  /*a5930*/  IMAD.MOV.U32 R45, RZ, RZ, R0 ;  /* 0x000000ffff2d7224 */ /* 0x000fc600078e0000 */
[----:B------:R-:W2:Y:S04]  /*a5940*/  LDL.LU R33, [R1+0x2258] ;  /* 0x0022580001217983 */ /* 0x000ea80000300800 */
[----:B------:R-:W2:Y:S04]  /*a5950*/  LDL.LU R0, [R1+0x2254] ;  /* 0x0022540001007983 */ /* 0x000ea80000300800 */
[----:B------:R-:W2:Y:S04]  /*a5960*/  LDL.LU R8, [R1+0xab0] ;  /* 0x000ab00001087983 */ /* 0x000ea80000300800 */
[----:B------:R-:W2:Y:S04]  /*a5970*/  LDL.LU R9, [R1+0xab4] ;  /* 0x000ab40001097983 */ /* 0x000ea80000300800 */
[----:B------:R-:W2:Y:S04]  /*a5980*/  LDL.LU R10, [R1+0xab8] ;  /* 0x000ab800010a7983 */ /* 0x000ea80000300800 */
[----:B------:R-:W2:Y:S01]  /*a5990*/  LDL.LU R11, [R1+0xabc] ;  /* 0x000abc00010b7983 */ /* 0x000ea20000300800 */
[----:B------:R-:W-:-:S02]  /*a59a0*/  IMAD.MOV.U32 R6, RZ, RZ, R26 ;  /* 0x000000ffff067224 */ /* 0x000fc400078e001a */
[----:B------:R-:W-:Y:S01]  /*a59b0*/  IMAD.MOV.U32 R7, RZ, RZ, R27 ;  /* 0x000000ffff077224 */ /* 0x000fe200078e001b */
[----:B------:R-:W2:Y:S04]  /*a59c0*/  LDL.LU R26, [R1+0x820c] ;  /* 0x00820c00011a7983 */ /* 0x000ea80000300800 */
[----:B------:R-:W2:Y:S01]  /*a59d0*/  LDL.LU R27, [R1+0x8208] ;  /* 0x00820800011b7983 */ /* 0x000ea20000300800 */
[----:B------:R-:W-:Y:S02]  /*a59e0*/  IMAD.MOV.U32 R5, RZ, RZ, R25 ;  /* 0x000000ffff057224 */ /* 0x000fe400078e0019 */
[----:B---3--:R-:W-:Y:S02]  /*a59f0*/  IMAD.MOV.U32 R4, RZ, RZ, R24 ;  /* 0x000000ffff047224 */ /* 0x008fe400078e0018 */
        /* <DEDUP_REMOVED lines=16> */
[----:B--2---:R-:W-:Y:S01]  /*a5b00*/  HMMA.16816.F32 R52, R28, R26, R52 ;  /* 0x0000001a1c34723c */ /* 0x004fe20000001834 */
[----:B------:R-:W-:-:S02]  /*a5b10*/  IMAD R3, R3, 0x100, R34 ;  /* 0x0000010003037824 */ /* 0x000fc400078e0222 */
[----:B------:R-:W-:Y:S02]  /*a5b20*/  IMAD R60, R60, 0x100, R35 ;  /* 0x000001003c3c7824 */ /* 0x000fe400078e0223 */
[----:B------:R-:W-:Y:S02]  /*a5b30*/  IMAD R61, R61, 0x100, R32 ;  /* 0x000001003d3d7824 */ /* 0x000fe400078e0220 */
[----:B------:R-:W-:Y:S01]  /*a5b40*/  IMAD R0, R0, 0x100, R33 ;  /* 0x0000010000007824 */ /* 0x000fe200078e0221 */
        /* <DEDUP_REMOVED lines=9> */
[----:B------:R-:W3:Y:S04]  /*a5be0*/  LDL.LU.64 R52, [R1+0x81e0] ;  /* 0x0081e00001347983 */ /* 0x000ee80000300a00 */
[----:B------:R-:W-:Y:S04]  /*a5bf0*/  STL.64 [R1+0x80b0], R26 ;  /* 0x0080b01a01007387 */ /* 0x000fe80000100a00 */
[----:B------:R0:W-:Y:S04]  /*a5c00*/  STL.64 [R1+0x80a8], R24 ;  /* 0x0080a81801007387 */ /* 0x0001e80000100a00 */
[----:B0-----:R-:W2:Y:S04]  /*a5c10*/  LDL.LU R24, [R1+0xc30] ;  /* 0x000c300001187983 */ /* 0x001ea80000300800 */
[----:B------:R-:W2:Y:S04]  /*a5c20*/  LDL.LU R25, [R1+0xc34] ;  /* 0x000c340001197983 */ /* 0x000ea80000300800 */
[----:B------:R-:W2:Y:S04]  /*a5c30*/  LDL.LU R26, [R1+0xc38] ;  /* 0x000c3800011a7983 */ /* 0x000ea80000300800 */
[----:B------:R-:W2:Y:S04]  /*a5c40*/  LDL.LU R27, [R1+0xc3c] ;  /* 0x000c3c00011b7983 */ /* 0x000ea80000300800 */
[----:B------:R-:W2:Y:S04]  /*a5c50*/  LDL.LU R34, [R1+0x81dc] ;  /* 0x0081dc0001227983 */ /* 0x000ea80000300800 */
[----:B------:R-:W2:Y:S04]  /*a5c60*/  LDL.LU R35, [R1+0x81d8] ;  /* 0x0081d80001237983 */ /* 0x000ea80000300800 */
[----:B------:R-:W2:Y:S04]  /*a5c70*/  LDL.LU R32, [R1+0x81d4] ;  /* 0x0081d40001207983 */ /* 0x000ea80000300800 */
[----:B------:R-:W2:Y:S02]  /*a5c80*/  LDL.LU R33, [R1+0x81d0] ;  /* 0x0081d00001217983 */ /* 0x000ea40000300800 */
[----:B--2---:R-:W-:Y:S02]  /*a5c90*/  HMMA.16816.F32 R28, R28, R32, R8 ;  /* 0x000000201c1c723c */ /* 0x004fe40000001808 */
[----:B------:R-:W2:Y:S04]  /*a5ca0*/  LDL.LU.64 R10, [R1+0x81c8] ;  /* 0x0081c800010a7983 */ /* 0x000ea80000300a00 */
[----:B------:R-:W2:Y:S04]  /*a5cb0*/  LDL.LU.64 R8, [R1+0x81c0] ;  /* 0x0081c00001087983 */ /* 0x000ea80000300a00 */
[----:B------:R-:W-:Y:S04]  /*a5cc0*/  STL.64 [R1+0x8100], R34 ;  /* 0x0081002201007387 */ /* 0x000fe80000100a00 */
[----:B------:R0:W-:Y:S05]  /*a5cd0*/  STL.64 [R1+0x80f8], R32 ;  /* 0x0080f82001007387 */ /* 0x0001ea0000100a00 */
[----:B------:R1:W-:Y:S04]  /*a5ce0*/  STL.64 [R1+0x230], R28 ;  /* 0x0002301c01007387 */ /* 0x0003e80000100a00 */
[----:B------:R1:W-:Y:S04]  /*a5cf0*/  STL.64 [R1+0x238], R30 ;  /* 0x0002381e01007387 */ /* 0x0003e80000100a00 */
[----:B0-----:R-:W2:Y:S04]  /*a5d00*/  LDL.LU R32, [R1+0xc40] ;  /* 0x000c400001207983 */ /* 0x001ea80000300800 */
[----:B------:R-:W2:Y:S04]  /*a5d10*/  LDL.LU R33, [R1+0xc44] ;  /* 0x000c440001217983 */ /* 0x000ea80000300800 */
[----:B------:R-:W2:Y:S04]  /*a5d20*/  LDL.LU R34, [R1+0xc48] ;  /* 0x000c480001227983 */ /* 0x000ea80000300800 */
[----:B------:R-:W2:Y:S01]  /*a5d30*/  LDL.LU R35, [R1+0xc4c] ;  /* 0x000c4c0001237983 */ /* 0x000ea20000300800 */
[----:B-1----:R-:W-:-:S02]  /*a5d40*/  F2FP.F16.E5M2.UNPACK_B R28, R3 ;  /* 0x00000003ff1c723e */ /* 0x002fc400020004ff */
[----:B------:R-:W-:Y:S01]  /*a5d50*/  F2FP.F16.E5M2.UNPACK_B R29, R60 ;  /* 0x0000003cff1d723e */ /* 0x000fe200020004ff */
[----:B------:R-:W2:Y:S04]  /*a5d60*/  LDL.LU R3, [R1+0x81bc] ;  /* 0x0081bc0001037983 */ /* 0x000ea80000300800 */
[----:B------:R-:W2:Y:S01]  /*a5d70*/  LDL.LU R60, [R1+0x81b8] ;  /* 0x0081b800013c7983 */ /* 0x000ea20000300800 */
[----:B------:R-:W-:-:S03]  /*a5d80*/  F2FP.F16.E5M2.UNPACK_B R30, R61 ;  /* 0x0000003dff1e723e */ /* 0x000fc600020004ff */
[----:B------:R-:W2:Y:S01]  /*a5d90*/  LDL.LU R61, [R1+0x81b4] ;  /* 0x0081b400013d7983 */ /* 0x000ea20000300800 */
[----:B------:R-:W-:-:S03]  /*a5da0*/  F2FP.F16.E5M2.UNPACK_B R31, R0 ;  /* 0x00000000ff1f723e */ /* 0x000fc600020004ff */
[----:B------:R-:W3:Y:S04]  /*a5db0*/  LDL.LU R0, [R1+0x81b0] ;  /* 0x0081b00001007983 */ /* 0x000ee80000300800 */
[C---:B----4-:R-:W-:Y:S08]  /*a5dc0*/  HMMA.16816.F32 R16, R28.reuse, R4, R16 ;  /* 0x000000041c10723c */ /* 0x050ff00000001810 */
[C---:B------:R-:W-:Y:S08]  /*a5dd0*/  HMMA.16816.F32 R4, R28.reuse, R6, R12 ;  /* 0x000000061c04723c */ /* 0x040ff0000000180c */
[C---:B------:R-:W-:Y:S08]  /*a5de0*/  HMMA.16816.F32 R36, R28.reuse, R44, R36 ;  /* 0x0000002c1c24723c */ /* 0x040ff00000001824 */
[C---:B------:R-:W-:Y:S01]  /*a5df0*/  HMMA.16816.F32 R44, R28.reuse, R46, R40 ;  /* 0x0000002e1c2c723c */ /* 0x040fe20000001828 */
[----:B------:R-:W-:Y:S04]  /*a5e00*/  STL.64 [R1+0x220], R16 ;  /* 0x0002201001007387 */ /* 0x000fe80000100a00 */
[----:B------:R0:W-:Y:S04]  /*a5e10*/  STL.64 [R1+0x228], R18 ;  /* 0x0002281201007387 */ /* 0x0001e80000100a00 */
[----:B0-----:R-:W4:Y:S04]  /*a5e20*/  LDL.LU.64 R18, [R1+0x81a8] ;  /* 0x0081a80001127983 */ /* 0x001f280000300a00 */
[----:B------:R-:W4:Y:S04]  /*a5e30*/  LDL.LU.64 R16, [R1+0x81a0] ;  /* 0x0081a00001107983 */ /* 0x000f280000300a00 */
[----:B------:R-:W3:Y:S04]  /*a5e40*/  LDL.LU.64 R14, [R1+0x8198] ;  /* 0x00819800010e7983 */ /* 0x000ee80000300a00 */
[----:B------:R-:W3:Y:S04]  /*a5e50*/  LDL.LU.64 R12, [R1+0x8190] ;  /* 0x00819000010c7983 */ /* 0x000ee80000300a00 */
[----:B------:R-:W-:Y:S04]  /*a5e60*/  STL.64 [R1+0x210], R4 ;  /* 0x0002100401007387 */ /* 0x000fe80000100a00 */
[----:B------:R0:W-:Y:S04]  /*a5e70*/  STL.64 [R1+0x218], R6 ;  /* 0x0002180601007387 */ /* 0x0001e80000100a00 */
[----:B0-----:R-:W3:Y:S04]  /*a5e80*/  LDL.LU.64 R6, [R1+0x8188] ;  /* 0x0081880001067983 */ /* 0x001ee80000300a00 */
[----:B------:R-:W3:Y:S04]  /*a5e90*/  LDL.LU.64 R4, [R1+0x8180] ;  /* 0x0081800001047983 */ /* 0x000ee80000300a00 */
[----:B------:R-:W-:Y:S04]  /*a5ea0*/  STL.64 [R1+0x200], R36 ;  /* 0x0002002401007387 */ /* 0x000fe80000100a00 */
[----:B------:R0:W-:Y:S04]  /*a5eb0*/  STL.64 [R1+0x208], R38 ;  /* 0x0002082601007387 */ /* 0x0001e80000100a00 */
[----:B0-----:R-:W3:Y:S04]  /*a5ec0*/  LDL.LU.64 R38, [R1+0x8178] ;  /* 0x0081780001267983 */ /* 0x001ee80000300a00 */
[----:B------:R-:W3:Y:S04]  /*a5ed0*/  LDL.LU.64 R36, [R1+0x8170] ;  /* 0x0081700001247983 */ /* 0x000ee80000300a00 */
[----:B------:R-:W3:Y:S04]  /*a5ee0*/  LDL.LU.64 R42, [R1+0x8168] ;  /* 0x00816800012a7983 */ /* 0x000ee80000300a00 */
[----:B------:R-:W3:Y:S04]  /*a5ef0*/  LDL.LU.64 R40, [R1+0x8160] ;  /* 0x0081600001287983 */ /* 0x000ee80000300a00 */
[----:B------:R-:W-:Y:S04]  /*a5f00*/  STL.64 [R1+0x1f0], R44 ;  /* 0x0001f02c01007387 */ /* 0x000fe80000100a00 */
[----:B------:R0:W-:Y:S04]  /*a5f10*/  STL.64 [R1+0x1f8], R46 ;  /* 0x0001f82e01007387 */ /* 0x0001e80000100a00 */
[----:B0-----:R-:W4:Y:S04]  /*a5f20*/  LDL.LU.64 R46, [R1+0x8158] ;  /* 0x00815800012e7983 */ /* 0x001f280000300a00 */
[----:B------:R-:W3:Y:S01]  /*a5f30*/  LDL.LU.64 R44, [R1+0x8150] ;  /* 0x00815000012c7983 */ /* 0x000ee20000300a00 */
[----:B--2---:R-:W-:-:S15]  /*a5f40*/  HMMA.16816.F32 R56, R28, R60, R56 ;  /* 0x0000003c1c38723c */ /* 0x004fde0000001838 */
[----:B------:R-:W-:-:S04]  /*a5f50*/  NOP ;  /* 0x0000000000007918 */ /* 0x000fc80000000000 */
        /* <DEDUP_REMOVED lines=10> */
[----:B------:R-:W3:Y:S04]  /*a6000*/  LDL.LU.64 R54, [R1+0x8128] ;  /* 0x0081280001367983 */ /* 0x000ee80000300a00 */
[----:B------:R-:W3:Y:S04]  /*a6010*/  LDL.LU.64 R52, [R1+0x8120] ;  /* 0x0081200001347983 */ /* 0x000ee80000300a00 */
[----:B------:R0:W-:Y:S04]  /*a6020*/  STL.64 [R1+0x1c0], R56 ;  /* 0x0001c03801007387 */ /* 0x0001e80000100a00 */
[----:B------:R1:W-:Y:S04]  /*a6030*/  STL.64 [R1+0x1c8], R58 ;  /* 0x0001c83a01007387 */ /* 0x0003e80000100a00 */
[----:B0-----:R-:W3:Y:S04]  /*a6040*/  LDL.LU R56, [R1+0xc50] ;  /* 0x000c500001387983 */ /* 0x001ee80000300800 */
[----:B------:R-:W3:Y:S04]  /*a6050*/  LDL.LU R57, [R1+0xc54] ;  /* 0x000c540001397983 */ /* 0x000ee80000300800 */
[----:B-1----:R-:W3:Y:S04]  /*a6060*/  LDL.LU R58, [R1+0xc58] ;  /* 0x000c5800013a7983 */ /* 0x002ee80000300800 */
[----:B------:R-:W3:Y:S01]  /*a6070*/  LDL.LU R59, [R1+0xc5c] ;  /* 0x000c5c00013b7983 */ /* 0x000ee20000300800 */
[C---:B----4-:R-:W-:Y:S08]  /*a6080*/  HMMA.16816.F32 R16, R28.reuse, R46, R16 ;  /* 0x0000002e1c10723c */ /* 0x050ff00000001810 */
[C---:B------:R-:W-:Y:S08]  /*a6090*/  HMMA.16816.F32 R12, R28.reuse, R44, R12 ;  /* 0x0000002c1c0c723c */ /* 0x040ff0000000180c */
[C---:B------:R-:W-:Y:S08]  /*a60a0*/  HMMA.16816.F32 R8, R28.reuse, R42, R8 ;  /* 0x0000002a1c08723c */ /* 0x040ff00000001808 */
[C---:B------:R-:W-:Y:S08]  /*a60b0*/  HMMA.16816.F32 R4, R28.reuse, R40, R4 ;  /* 0x000000281c04723c */ /* 0x040ff00000001804 */
[C---:B--2---:R-:W-:Y:S08]  /*a60c0*/  HMMA.16816.F32 R24, R28.reuse, R50, R24 ;  /* 0x000000321c18723c */ /* 0x044ff00000001818 */
[C---:B---3--:R-:W-:Y:S08]  /*a60d0*/  HMMA.16816.F32 R32, R28.reuse, R52, R32 ;  /* 0x000000341c20723c */ /* 0x048ff00000001820 */
[C---:B------:R-:W-:Y:S08]  /*a60e0*/  HMMA.16816.F32 R20, R28.reuse, R48, R20 ;  /* 0x000000301c14723c */ /* 0x040ff00000001814 */
        /* <DEDUP_REMOVED lines=13> */
[----:B------:R3:W-:Y:S04]  /*a61c0*/  STL.64 [R1+0x168], R14 ;  /* 0x0001680e01007387 */ /* 0x0007e80000100a00 */
[----:B------:R-:W4:Y:S04]  /*a61d0*/  LDL.LU R44, [R1+0xad0] ;  /* 0x000ad000012c7983 */ /* 0x000f280000300800 */
[----:B------:R0:W-:Y:S04]  /*a61e0*/  STL.64 [R1+0x150], R8 ;  /* 0x0001500801007387 */ /* 0x0001e80000100a00 */
[----:B------:R0:W-:Y:S04]  /*a61f0*/  STL.64 [R1+0x158], R10 ;  /* 0x0001580a01007387 */ /* 0x0001e80000100a00 */
[----:B------:R0:W-:Y:S04]  /*a6200*/  STL.64 [R1+0x140], R4 ;  /* 0x0001400401007387 */ /* 0x0001e80000100a00 */
[----:B------:R0:W-:Y:S04]  /*a6210*/  STL.64 [R1+0x148], R6 ;  /* 0x0001480601007387 */ /* 0x0001e80000100a00 */
[----:B------:R-:W4:Y:S04]  /*a6220*/  LDL.LU R45, [R1+0xad4] ;  /* 0x000ad400012d7983 */ /* 0x000f280000300800 */
[----:B------:R-:W2:Y:S04]  /*a6230*/  LDL.LU R46, [R1+0xad8] ;  /* 0x000ad800012e7983 */ /* 0x000ea80000300800 */
[----:B------:R-:W2:Y:S04]  /*a6240*/  LDL.LU R47, [R1+0xadc] ;  /* 0x000adc00012f7983 */ /* 0x000ea80000300800 */
[----:B--2---:R-:W-:Y:S04]  /*a6250*/  STL.64 [R1+0x80d0], R46 ;  /* 0x0080d02e01007387 */ /* 0x004fe80000100a00 */
[----:B----4-:R-:W-:Y:S04]  /*a6260*/  STL.64 [R1+0x80c8], R44 ;  /* 0x0080c82c01007387 */ /* 0x010fe80000100a00 */
[----:B------:R-:W2:Y:S04]  /*a6270*/  LDL.LU R40, [R1+0xae0] ;  /* 0x000ae00001287983 */ /* 0x000ea80000300800 */
[----:B------:R-:W2:Y:S04]  /*a6280*/  LDL.LU R41, [R1+0xae4] ;  /* 0x000ae40001297983 */ /* 0x000ea80000300800 */
[----:B------:R-:W4:Y:S04]  /*a6290*/  LDL.LU R42, [R1+0xae8] ;  /* 0x000ae800012a7983 */ /* 0x000f280000300800 */
[----:B------:R-:W4:Y:S04]  /*a62a0*/  LDL.LU R43, [R1+0xaec] ;  /* 0x000aec00012b7983 */ /* 0x000f280000300800 */
[----:B----4-:R-:W-:Y:S04]  /*a62b0*/  STL.64 [R1+0x80f0], R42 ;  /* 0x0080f02a01007387 */ /* 0x010fe80000100a00 */
[----:B--2---:R-:W-:Y:S04]  /*a62c0*/  STL.64 [R1+0x80e8], R40 ;  /* 0x0080e82801007387 */ /* 0x004fe80000100a00 */
[----:B0-----:R-:W2:Y:S04]  /*a62d0*/  LDL.LU R16, [R1+0xb30] ;  /* 0x000b300001107983 */ /* 0x001ea80000300800 */
[----:B------:R-:W2:Y:S04]  /*a62e0*/  LDL.LU R17, [R1+0xb34] ;  /* 0x000b340001117983 */ /* 0x000ea80000300800 */
[----:B-1----:R-:W4:Y:S04]  /*a62f0*/  LDL.LU R18, [R1+0xb38] ;  /* 0x000b380001127983 */ /* 0x002f280000300800 */
[----:B------:R-:W4:Y:S04]  /*a6300*/  LDL.LU R19, [R1+0xb3c] ;  /* 0x000b3c0001137983 */ /* 0x000f280000300800 */
[----:B----4-:R-:W-:Y:S04]  /*a6310*/  STL.64 [R1+0x8110], R18 ;  /* 0x0081101201007387 */ /* 0x010fe80000100a00 */
[----:B--2---:R0:W-:Y:S04]  /*a6320*/  STL.64 [R1+0x8108], R16 ;  /* 0x0081081001007387 */ /* 0x0041e80000100a00 */
[----:B------:R-:W2:Y:S04]  /*a6330*/  LDL.LU R12, [R1+0xb50] ;  /* 0x000b5000010c7983 */ /* 0x000ea80000300800 */
[----:B------:R-:W2:Y:S04]  /*a6340*/  LDL.LU R13, [R1+0xb54] ;  /* 0x000b5400010d7983 */ /* 0x000ea80000300800 */
[----:B---3--:R-:W2:Y:S04]  /*a6350*/  LDL.LU R14, [R1+0xb58] ;  /* 0x000b5800010e7983 */ /* 0x008ea80000300800 */
        /* <DEDUP_REMOVED lines=47> */
[----:B------:R-:W3:Y:S01]  /*a6650*/  LDL.LU R61, [R1+0x159c] ;  /* 0x00159c00013d7983 */ /* 0x000ee20000300800 */
[C---:B--2---:R-:W-:Y:S08]  /*a6660*/  HMMA.16816.F32 R16, R28.reuse, R38, R16 ;  /* 0x000000261c10723c */ /* 0x044ff00000001810 */
[C---:B------:R-:W-:Y:S11]  /*a6670*/  HMMA.16816.F32 R36, R28.reuse, R36, R32 ;  /* 0x000000241c24723c */ /* 0x040ff60000001820 */
[----:B------:R-:W-:Y:S04]  /*a6680*/  STL.64 [R1+0x130], R16 ;  /* 0x0001301001007387 */ /* 0x000fe80000100a00 */
[----:B------:R0:W-:Y:S04]  /*a6690*/  STL.64 [R1+0x138], R18 ;  /* 0x0001381201007387 */ /* 0x0001e80000100a00 */
[----:B0-----:R-:W2:Y:S04]  /*a66a0*/  LDL.LU.64 R18, [R1+0x8110] ;  /* 0x0081100001127983 */ /* 0x001ea80000300a00 */
[----:B------:R-:W2:Y:S04]  /*a66b0*/  LDL.LU.64 R16, [R1+0x8108] ;  /* 0x0081080001107983 */ /* 0x000ea80000300a00 */
[----:B------:R-:W3:Y:S01]  /*a66c0*/  LDL.LU.64 R34, [R1+0x8100] ;  /* 0x0081000001227983 */ /* 0x000ee20000300a00 */
[C---:B----4-:R-:W-:Y:S03]  /*a66d0*/  HMMA.16816.F32 R4, R28.reuse, R2, R4 ;  /* 0x000000021c04723c */ /* 0x050fe60000001804 */
[----:B------:R-:W4:Y:S04]  /*a66e0*/  LDL.LU.64 R32, [R1+0x80f8] ;  /* 0x0080f80001207983 */ /* 0x000f280000300a00 */
[----:B------:R0:W-:Y:S04]  /*a66f0*/  STL.64 [R1+0x120], R36 ;  /* 0x0001202401007387 */ /* 0x0001e80000100a00 */
[----:B------:R1:W-:Y:S04]  /*a6700*/  STL.64 [R1+0x128], R38 ;  /* 0x0001282601007387 */ /* 0x0003e80000100a00 */
[----:B0-----:R-:W2:Y:S04]  /*a6710*/  LDL.LU R36, [R1+0xaf0] ;  /* 0x000af00001247983 */ /* 0x001ea80000300800 */
[----:B------:R-:W2:Y:S04]  /*a6720*/  LDL.LU R37, [R1+0xaf4] ;  /* 0x000af40001257983 */ /* 0x000ea80000300800 */
[----:B-1----:R-:W2:Y:S04]  /*a6730*/  LDL.LU R38, [R1+0xaf8] ;  /* 0x000af80001267983 */ /* 0x002ea80000300800 */
[----:B------:R-:W2:Y:S01]  /*a6740*/  LDL.LU R39, [R1+0xafc] ;  /* 0x000afc0001277983 */ /* 0x000ea20000300800 */
[----:B---3--:R-:W-:-:S15]  /*a6750*/  HMMA.16816.F32 R40, R28, R34, R40 ;  /* 0x000000221c28723c */ /* 0x008fde0000001828 */
        /* <DEDUP_REMOVED lines=16> */
[----:B------:R-:W2:Y:S04]  /*a6860*/  LDL.LU.64 R8, [R1+0x80b8] ;  /* 0x0080b80001087983 */ /* 0x000ea80000300a00 */
[----:B------:R0:W-:Y:S04]  /*a6870*/  STL.64 [R1+0xe0], R4 ;  /* 0x0000e00401007387 */ /* 0x0001e80000100a00 */
[----:B------:R1:W-:Y:S04]  /*a6880*/  STL.64 [R1+0xe8], R6 ;  /* 0x0000e80601007387 */ /* 0x0003e80000100a00 */
[----:B0-----:R-:W3:Y:S04]  /*a6890*/  LDL.LU R4, [R1+0xb00] ;  /* 0x000b000001047983 */ /* 0x001ee80000300800 */
[----:B------:R-:W3:Y:S04]  /*a68a0*/  LDL.LU R5, [R1+0xb04] ;  /* 0x000b040001057983 */ /* 0x000ee80000300800 */
[----:B-1----:R-:W3:Y:S01]  /*a68b0*/  LDL.LU R6, [R1+0xb08] ;  /* 0x000b080001067983 */ /* 0x002ee20000300800 */
[C---:B--2---:R-:W-:Y:S08]  /*a68c0*/  HMMA.16816.F32 R24, R28.reuse, R8, R24 ;  /* 0x000000081c18723c */ /* 0x044ff00000001818 */
[----:B------:R-:W-:Y:S11]  /*a68d0*/  HMMA.16816.F32 R8, R28, R10, R12 ;  /* 0x0000000a1c08723c */ /* 0x000ff6000000180c */
[----:B------:R-:W-:Y:S04]  /*a68e0*/  STL.64 [R1+0xd0], R24 ;  /* 0x0000d01801007387 */ /* 0x000fe80000100a00 */
[----:B------:R0:W-:Y:S04]  /*a68f0*/  STL.64 [R1+0xd8], R26 ;  /* 0x0000d81a01007387 */ /* 0x0001e80000100a00 */
[----:B0-----:R-:W2:Y:S04]  /*a6900*/  LDL.LU.64 R26, [R1+0x80b0] ;  /* 0x0080b000011a7983 */ /* 0x001ea80000300a00 */
[----:B------:R-:W2:Y:S04]  /*a6910*/  LDL.LU.64 R24, [R1+0x80a8] ;  /* 0x0080a80001187983 */ /* 0x000ea80000300a00 */
[----:B------:R-:W2:Y:S04]  /*a6920*/  LDL.LU.64 R14, [R1+0x80a0] ;  /* 0x0080a000010e7983 */ /* 0x000ea80000300a00 */
[----:B------:R-:W2:Y:S01]  /*a6930*/  LDL.LU.64 R12, [R1+0x8098] ;  /* 0x00809800010c7983 */ /* 0x000ea20000300a00 */
[----:B------:R-:W-:-:S03]  /*a6940*/  IMAD.MOV.U32 R7, RZ, RZ, R0 ;  /* 0x000000ffff077224 */ /* 0x000fc600078e0000 */
[----:B------:R0:W-:Y:S04]  /*a6950*/  STL.64 [R1+0xc0], R8 ;  /* 0x0000c00801007387 */ /* 0x0001e80000100a00 */
[----:B------:R1:W-:Y:S01]  /*a6960*/  STL [R1+0xc8], R10 ;  /* 0x0000c80a01007387 */ /* 0x0003e20000100800 */
[----:B------:R-:W-:-:S03]  /*a6970*/  IMAD.MOV.U32 R0, RZ, RZ, R11 ;  /* 0x000000ffff007224 */ /* 0x000fc600078e000b */
[----:B0-----:R-:W3:Y:S04]  /*a6980*/  LDL.LU R8, [R1+0xb10] ;  /* 0x000b100001087983 */ /* 0x001ee80000300800 */
[----:B------:R-:W3:Y:S04]  /*a6990*/  LDL.LU R9, [R1+0xb14] ;  /* 0x000b140001097983 */ /* 0x000ee80000300800 */
[----:B-1----:R-:W3:Y:S04]  /*a69a0*/  LDL.LU R10, [R1+0xb18] ;  /* 0x000b1800010a7983 */ /* 0x002ee80000300800 */
[----:B------:R-:W3:Y:S04]  /*a69b0*/  LDL.LU R11, [R1+0xb1c] ;  /* 0x000b1c00010b7983 */ /* 0x000ee80000300800 */
[----:B------:R0:W-:Y:S01]  /*a69c0*/  STL [R1+0x7888], R0 ;  /* 0x0078880001007387 */ /* 0x0001e20000100800 */
[C---:B--2---:R-:W-:Y:S08]  /*a69d0*/  HMMA.16816.F32 R20, R28.reuse, R12, R20 ;  /* 0x0000000c1c14723c */ /* 0x044ff00000001814 */
[----:B------:R-:W-:Y:S11]  /*a69e0*/  HMMA.16816.F32 R12, R28, R14, R16 ;  /* 0x0000000e1c0c723c */ /* 0x000ff60000001810 */
[----:B------:R-:W-:Y:S04]  /*a69f0*/  STL.64 [R1+0xb0], R20 ;  /* 0x0000b01401007387 */ /* 0x000fe80000100a00 */
[----:B------:R1:W-:Y:S04]  /*a6a00*/  STL.64 [R1+0xb8], R22 ;  /* 0x0000b81601007387 */ /* 0x0003e80000100a00 */
[----:B0-----:R-:W-:Y:S01]  /*a6a10*/  IMAD.MOV.U32 R0, RZ, RZ, R15 ;  /* 0x000000ffff007224 */ /* 0x001fe200078e000f */
[----:B-1----:R-:W2:Y:S04]  /*a6a20*/  LDL.LU.64 R22, [R1+0x8090] ;  /* 0x0080900001167983 */ /* 0x002ea80000300a00 */
[----:B------:R-:W2:Y:S04]  /*a6a30*/  LDL.LU.64 R20, [R1+0x8088] ;  /* 0x0080880001147983 */ /* 0x000ea80000300a00 */
[----:B------:R-:W3:Y:S04]  /*a6a40*/  LDL.LU.64 R18, [R1+0x8080] ;  /* 0x0080800001127983 */ /* 0x000ee80000300a00 */
[----:B------:R-:W2:Y:S04]  /*a6a50*/  LDL.LU.64 R16, [R1+0x8078] ;  /* 0x0080780001107983 */ /* 0x000ea80000300a00 */
[----:B------:R0:W-:Y:S04]  /*a6a60*/  STL.64 [R1+0xa0], R12 ;  /* 0x0000a00c01007387 */ /* 0x0001e80000100a00 */
[----:B------:R1:W-:Y:S04]  /*a6a70*/  STL [R1+0xa8], R14 ;  /* 0x0000a80e01007387 */ /* 0x0003e80000100800 */
[----:B0-----:R-:W2:Y:S04]  /*a6a80*/  LDL.LU R12, [R1+0xb20] ;  /* 0x000b2000010c7983 */ /* 0x001ea80000300800 */
[----:B------:R-:W2:Y:S04]  /*a6a90*/  LDL.LU R13, [R1+0xb24] ;  /* 0x000b2400010d7983 */ /* 0x000ea80000300800 */
[----:B-1----:R-:W2:Y:S04]  /*a6aa0*/  LDL.LU R14, [R1+0xb28] ;  /* 0x000b2800010e7983 */ /* 0x002ea80000300800 */
[----:B------:R-:W2:Y:S04]  /*a6ab0*/  LDL.LU R15, [R1+0xb2c] ;  /* 0x000b2c00010f7983 */ /* 0x000ea80000300800 */
[----:B------:R0:W-:Y:S01]  /*a6ac0*/  STL [R1+0x78d0], R0 ;  /* 0x0078d00001007387 */ /* 0x0001e20000100800 */
[----:B------:R-:W-:-:S02]  /*a6ad0*/  IMAD R2, R49, 0x100, R48 ;  /* 0x0000010031027824 */ /* 0x000fc400078e0230 */
[----:B------:R-:W-:Y:S01]  /*a6ae0*/  IMAD R3, R51, 0x100, R50 ;  /* 0x0000010033037824 */ /* 0x000fe200078e0232 */
[C---:B---3--:R-:W-:Y:S08]  /*a6af0*/  HMMA.16816.F32 R8, R28.reuse, R18, R8 ;  /* 0x000000121c08723c */ /* 0x048ff00000001808 */
[----:B--2---:R-:W-:Y:S11]  /*a6b00*/  HMMA.16816.F32 R12, R28, R16, R12 ;  /* 0x000000101c0c723c */ /* 0x004ff6000000180c */
[----:B------:R-:W-:Y:S01]  /*a6b10*/  STL.64 [R1+0x80], R8 ;  /* 0x0000800801007387 */ /* 0x000fe20000100a00 */
[----:B0-----:R-:W-:-:S07]  /*a6b20*/  IMAD.MOV.U32 R0, RZ, RZ, R11 ;  /* 0x000000ffff007224 */ /* 0x001fce00078e000b */
[----:B------:R-:W-:Y:S04]  /*a6b30*/  STL.64 [R1+0x90], R12 ;  /* 0x0000900c01007387 */ /* 0x000fe80000100a00 */
[----:B------:R-:W-:Y:S04]  /*a6b40*/  STL.64 [R1+0x98], R14 ;  /* 0x0000980e01007387 */ /* 0x000fe80000100a00 */
[----:B------:R0:W-:Y:S02]  /*a6b50*/  STL [R1+0x88], R10 ;  /* 0x0000880a01007387 */ /* 0x0001e40000100800 */
[C---:B0-----:R-:W-:Y:S08]  /*a6b60*/  HMMA.16816.F32 R8, R28.reuse, R20, R4 ;  /* 0x000000141c08723c */ /* 0x041ff00000001804 */
[----:B------:R-:W-:Y:S01]  /*a6b70*/  HMMA.16816.F32 R4, R28, R22, R36 ;  /* 0x000000161c04723c */ /* 0x000fe20000001824 */
[----:B------:R-:W-:-:S15]  /*a6b80*/  STL [R1+0x78d4], R0 ;  /* 0x0078d40001007387 */ /* 0x000fde0000100800 */
[----:B------:R-:W-:-:S03]  /*a6b90*/  NOP ;  /* 0x0000000000007918 */ /* 0x000fc60000000000 */
[----:B------:R-:W-:Y:S04]  /*a6ba0*/  STL.64 [R1+0x60], R4 ;  /* 0x0000600401007387 */ /* 0x000fe80000100a00 */
[----:B------:R-:W-:Y:S04]  /*a6bb0*/  STL.64 [R1+0x70], R8 ;  /* 0x0000700801007387 */ /* 0x000fe80000100a00 */
[----:B------:R0:W-:Y:S02]  /*a6bc0*/  STL.64 [R1+0x78], R10 ;  /* 0x0000780a01007387 */ /* 0x0001e40000100a00 */
[C---:B0-----:R-:W-:Y:S01]  /*a6bd0*/  HMMA.16816.F32 R8, R28.reuse, R24, R40 ;  /* 0x000000181c08723c */ /* 0x041fe20000001828 */
[----:B------:R-:W-:Y:S01]  /*a6be0*/  IMAD.MOV.U32 R0, RZ, RZ, R7 ;  /* 0x000000ffff007224 */ /* 0x000fe200078e0007 */
[----:B------:R0:W-:Y:S04]  /*a6bf0*/  STL [R1+0x68], R6 ;  /* 0x0000680601007387 */ /* 0x0001e80000100800 */
[----:B------:R-:W-:Y:S02]  /*a6c00*/  STL [R1+0x7908], R0 ;  /* 0x0079080001007387 */ /* 0x000fe40000100800 */
[C---:B0-----:R-:W-:Y:S11]  /*a6c10*/  HMMA.16816.F32 R4, R28.reuse, R26, R44 ;  /* 0x0000001a1c04723c */ /* 0x041ff6000000182c */
[----:B------:R-:W-:Y:S04]  /*a6c20*/  STL.64 [R1+0x50], R8 ;  /* 0x0000500801007387 */ /* 0x000fe80000100a00 */
[----:B------:R4:W-:Y:S02]  /*a6c30*/  STL.64 [R1+0x58], R10 ;  /* 0x0000580a01007387 */ /* 0x0009e40000100a00 */
[----:B----4-:R-:W-:Y:S02]  /*a6c40*/  HMMA.16816.F32 R8, R28, R32, R56 ;  /* 0x000000201c08723c */ /* 0x010fe40000001838 */
[----:B------:R-:W-:Y:S04]  /*a6c50*/  STL.64 [R1+0x40], R4 ;  /* 0x0000400401007387 */ /* 0x000fe80000100a00 */
[----:B------:R-:W-:Y:S01]  /*a6c60*/  STL.64 [R1+0x48], R6 ;  /* 0x0000480601007387 */ /* 0x000fe20000100a00 */
[----:B------:R-:W-:-:S02]  /*a6c70*/  F2FP.F16.E5M2.UNPACK_B R18, R60.H1 ;  /* 0x0000003cff12723e */ /* 0x000fc400030004ff */
[----:B------:R-:W-:-:S10]  /*a6c80*/  F2FP.F16.E5M2.UNPACK_B R19, R61.H1 ;  /* 0x0000003dff13723e */ /* 0x000fd400030004ff */
[----:B------:R0:W-:Y:S04]  /*a6c90*/  STL.64 [R1+0x30], R8 ;  /* 0x0000300801007387 */ /* 0x0001e80000100a00 */
[----:B------:R1:W-:Y:S04]  /*a6ca0*/  STL.64 [R1+0x38], R10 ;  /* 0x0000380a01007387 */ /* 0x0003e80000100a00 */
[----:B------:R-:W2:Y:S04]  /*a6cb0*/  LDL.LU R44, [R1+0xf70] ;  /* 0x000f7000012c7983 */ /* 0x000ea80000300800 */
[----:B------:R-:W2:Y:S04]  /*a6cc0*/  LDL.LU R45, [R1+0xf74] ;  /* 0x000f7400012d7983 */ /* 0x000ea80000300800 */
[----:B------:R-:W-:Y:S04]  /*a6cd0*/  STL [R1+0x18], R18 ;  /* 0x0000181201007387 */ /* 0x000fe80000100800 */
[----:B------:R-:W2:Y:S04]  /*a6ce0*/  LDL.LU R46, [R1+0xf78] ;  /* 0x000f7800012e7983 */ /* 0x000ea80000300800 */
[----:B------:R-:W-:Y:S04]  /*a6cf0*/  STL [R1+0x1c], R19 ;  /* 0x00001c1301007387 */ /* 0x000fe80000100800 */
        /* <DEDUP_REMOVED lines=37> */
[----:B------:R-:W-:-:S03]  /*a6f50*/  IMAD R5, R55, 0x100, R54 ;  /* 0x0000010037057824 */ /* 0x000fc600078e0236 */
[----:B------:R-:W4:Y:S04]  /*a6f60*/  LDL.LU R54, [R1+0x1608] ;  /* 0x0016080001367983 */ /* 0x000f280000300800 */
[----:B------:R-:W4:Y:S04]  /*a6f70*/  LDL.LU R48, [R1+0xfb0] ;  /* 0x000fb00001307983 */ /* 0x000f280000300800 */
[----:B------:R-:W4:Y:S04]  /*a6f80*/  LDL.LU R49, [R1+0xfb4] ;  /* 0x000fb40001317983 */ /* 0x000f280000300800 */
[----:B------:R-:W4:Y:S04]  /*a6f90*/  LDL.LU R50, [R1+0xfb8] ;  /* 0x000fb80001327983 */ /* 0x000f280000300800 */
[----:B------:R-:W4:Y:S04]  /*a6fa0*/  LDL.LU R51, [R1+0xfbc] ;  /* 0x000fbc0001337983 */ /* 0x000f280000300800 */
[----:B------:R-:W4:Y:S01]  /*a6fb0*/  LDL.LU R55, [R1+0x160c] ;  /* 0x00160c0001377983 */ /* 0x000f220000300800 */
[----:B------:R-:W-:Y:S01]  /*a6fc0*/  IMAD R4, R53, 0x100, R52 ;  /* 0x0000010035047824 */ /* 0x000fe200078e0234 */
[----:B------:R-:W-:-:S02]  /*a6fd0*/  F2FP.F16.E5M2.UNPACK_B R28, R2 ;  /* 0x00000002ff1c723e */ /* 0x000fc400020004ff */
[----:B------:R-:W-:Y:S02]  /*a6fe0*/  F2FP.F16.E5M2.UNPACK_B R29, R3 ;  /* 0x00000003ff1d723e */ /* 0x000fe400020004ff */
[----:B------:R-:W-:Y:S01]  /*a6ff0*/  F2FP.F16.E5M2.UNPACK_B R31, R5 ;  /* 0x00000005ff1f723e */ /* 0x000fe200020004ff */
[----:B------:R-:W4:Y:S01]  /*a7000*/  LDL.LU R52, [R1+0x1618] ;  /* 0x0016180001347983 */ /* 0x000f220000300800 */
[----:B------:R-:W-:-:S03]  /*a7010*/  F2FP.F16.E5M2.UNPACK_B R30, R4 ;  /* 0x00000004ff1e723e */ /* 0x000fc600020004ff */
[----:B------:R-:W4:Y:S04]  /*a7020*/  LDL.LU R53, [R1+0x161c] ;  /* 0x00161c0001357983 */ /* 0x000f280000300800 */
[----:B--2---:R-:W-:Y:S01]  /*a7030*/  HMMA.16816.F32 R24, R28, R18, R24 ;  /* 0x000000121c18723c */ /* 0x004fe20000001818 */
[----:B---3--:R-:W-:Y:S02]  /*a7040*/  F2FP.F16.E5M2.UNPACK_B R16, R16.H1 ;  /* 0x00000010ff10723e */ /* 0x008fe400030004ff */
[----:B----4-:R-:W-:-:S15]  /*a7050*/  F2FP.F16.E5M2.UNPACK_B R17, R17.H1 ;  /* 0x00000011ff11723e */ /* 0x010fde00030004ff */
[----:B------:R-:W-:Y:S01]  /*a7060*/  NOP ;  /* 0x0000000000007918 */ /* 0x000fe20000000000 */
[----:B------:R-:W-:Y:S04]  /*a7070*/  STL.64 [R1+0x590], R24 ;  /* 0x0005901801007387 */ /* 0x000fe80000100a00 */
[----:B------:R-:W-:Y:S04]  /*a7080*/  STL.64 [R1+0x598], R26 ;  /* 0x0005981a01007387 */ /* 0x000fe80000100a00 */
[----:B------:R0:W-:Y:S02]  /*a7090*/  STL.64 [R1+0x10], R16 ;  /* 0x0000101001007387 */ /* 0x0001e40000100a00 */
[----:B0-----:R-:W-:Y:S01]  /*a70a0*/  HMMA.16816.F32 R16, R28, R16, R20 ;  /* 0x000000101c10723c */ /* 0x001fe20000001814 */
[----:B------:R-:W-:-:S02]  /*a70b0*/  F2FP.F16.E5M2.UNPACK_B R4, R6.H1 ;  /* 0x00000006ff04723e */ /* 0x000fc400030004ff */
[----:B------:R-:W-:-:S15]  /*a70c0*/  F2FP.F16.E5M2.UNPACK_B R5, R7.H1 ;  /* 0x00000007ff05723e */ /* 0x000fde00030004ff */
[----:B------:R-:W-:Y:S01]  /*a70d0*/  NOP ;  /* 0x0000000000007918 */ /* 0x000fe20000000000 */
[----:B------:R-:W-:Y:S04]  /*a70e0*/  STL.64 [R1+0x5b0], R16 ;  /* 0x0005b01001007387 */ /* 0x000fe80000100a00 */
[----:B------:R-:W-:Y:S04]  /*a70f0*/  STL.64 [R1+0x5b8], R18 ;  /* 0x0005b81201007387 */ /* 0x000fe80000100a00 */
[----:B------:R0:W-:Y:S02]  /*a7100*/  STL.64 [R1+0x8], R4 ;  /* 0x0000080401007387 */ /* 0x0001e40000100a00 */
[----:B0-----:R-:W-:Y:S01]  /*a7110*/  HMMA.16816.F32 R4, R28, R4, R12 ;  /* 0x000000041c04723c */ /* 0x001fe2000000180c */
[----:B------:R-:W-:-:S02]  /*a7120*/  F2FP.F16.E5M2.UNPACK_B R2, R34.H1 ;  /* 0x00000022ff02723e */ /* 0x000fc400030004ff */
[----:B------:R-:W-:Y:S02]  /*a7130*/  F2FP.F16.E5M2.UNPACK_B R3, R35.H1 ;  /* 0x00000023ff03723e */ /* 0x000fe400030004ff */
[----:B------:R-:W-:-:S14]  /*a7140*/  F2FP.F16.E5M2.UNPACK_B R60, R60.H1 ;  /* 0x0000003cff3c723e */ /* 0x000fdc00030004ff */
[----:B------:R-:W-:Y:S04]  /*a7150*/  STL.64 [R1+0x5d0], R4 ;  /* 0x0005d00401007387 */ /* 0x000fe80000100a00 */
[----:B------:R0:W-:Y:S02]  /*a7160*/  STL.64 [R1+0x5d8], R6 ;  /* 0x0005d80601007387 */ /* 0x0001e40000100a00 */
[----:B0-----:R-:W-:Y:S01]  /*a7170*/  HMMA.16816.F32 R4, R28, R2, R8 ;  /* 0x000000021c04723c */ /* 0x001fe20000001808 */
[----:B------:R-:W-:Y:S01]  /*a7180*/  F2FP.F16.E5M2.UNPACK_B R61, R61.H1 ;  /* 0x0000003dff3d723e */ /* 0x000fe200030004ff */
[----:B------:R-:W-:Y:S01]  /*a7190*/  STL.64 [R1], R2 ;  /* 0x0000000201007387 */ /* 0x000fe20000100a00 */
[----:B------:R-:W-:-:S15]  /*a71a0*/  F2FP.F16.E5M2.UNPACK_B R58, R58.H1 ;  /* 0x0000003aff3a723e */ /* 0x000fde00030004ff */
[----:B------:R-:W-:Y:S01]  /*a71b0*/  NOP ;  /* 0x0000000000007918 */ /* 0x000fe20000000000 */
[----:B------:R-:W-:Y:S04]  /*a71c0*/  STL.64 [R1+0x5f0], R4 ;  /* 0x0005f00401007387 */ /* 0x000fe80000100a00 */
[----:B------:R0:W-:Y:S02]  /*a71d0*/  STL.64 [R1+0x5f8], R6 ;  /* 0x0005f80601007387 */ /* 0x0001e40000100a00 */
[----:B0-----:R-:W-:Y:S01]  /*a71e0*/  HMMA.16816.F32 R4, R28, R60, R36 ;  /* 0x0000003c1c04723c */ /* 0x001fe20000001824 */
[----:B------:R-:W-:Y:S01]  /*a71f0*/  F2FP.F16.E5M2.UNPACK_B R59, R59.H1 ;  /* 0x0000003bff3b723e */ /* 0x000fe200030004ff */
[----:B------:R-:W-:Y:S04]  /*a7200*/  STL [R1+0x8064], R60 ;  /* 0x0080643c01007387 */ /* 0x000fe80000100800 */
[----:B------:R-:W-:-:S13]  /*a7210*/  STL [R1+0x8060], R61 ;  /* 0x0080603d01007387 */ /* 0x000fda0000100800 */
[----:B------:R-:W-:Y:S04]  /*a7220*/  STL.64 [R1+0x600], R4 ;  /* 0x0006000401007387 */ /* 0x000fe80000100a00 */
[----:B------:R0:W-:Y:S02]  /*a7230*/  STL.64 [R1+0x608], R6 ;  /* 0x0006080601007387 */ /* 0x0001e40000100a00 */
[----:B0-----:R-:W-:Y:S01]  /*a7240*/  HMMA.16816.F32 R4, R28, R58, R40 ;  /* 0x0000003a1c04723c */ /* 0x001fe20000001828 */
[----:B------:R-:W-:Y:S02]  /*a7250*/  F2FP.F16.E5M2.UNPACK_B R56, R56.H1 ;  /* 0x00000038ff38723e */ /* 0x000fe400030004ff */
[----:B------:R-:W-:Y:S02]  /*a7260*/  F2FP.F16.E5M2.UNPACK_B R57, R57.H1 ;  /* 0x00000039ff39723e */ /* 0x000fe400030004ff */
[----:B------:R-:W-:-:S14]  /*a7270*/  F2FP.F16.E5M2.UNPACK_B R54, R54.H1 ;  /* 0x00000036ff36723e */ /* 0x000fdc00030004ff */
[----:B------:R-:W-:Y:S04]  /*a7280*/  STL.64 [R1+0x620], R4 ;  /* 0x0006200401007387 */ /* 0x000fe80000100a00 */
[----:B------:R0:W-:Y:S02]  /*a7290*/  STL.64 [R1+0x628], R6 ;  /* 0x0006280601007387 */ /* 0x0001e40000100a00 */
[----:B0-----:R-:W-:Y:S01]  /*a72a0*/  HMMA.16816.F32 R4, R28, R56, R44 ;  /* 0x000000381c04723c */ /* 0x001fe2000000182c */
[----:B------:R-:W-:Y:S01]  /*a72b0*/  F2FP.F16.E5M2.UNPACK_B R55, R55.H1 ;  /* 0x00000037ff37723e */ /* 0x000fe200030004ff */
[----:B------:R-:W-:Y:S04]  /*a72c0*/  STL.64 [R1+0x7ff8], R58 ;  /* 0x007ff83a01007387 */ /* 0x000fe80000100a00 */
[----:B------:R-:W-:-:S13]  /*a72d0*/  STL.64 [R1+0x7ff0], R56 ;  /* 0x007ff03801007387 */ /* 0x000fda0000100a00 */
[----:B------:R-:W-:Y:S04]  /*a72e0*/  STL.64 [R1+0x640], R4 ;  /* 0x0006400401007387 */ /* 0x000fe80000100a00 */
[----:B------:R0:W-:Y:S04]  /*a72f0*/  STL.64 [R1+0x648], R6 ;  /* 0x0006480601007387 */ /* 0x0001e80000100a00 */
[----:B------:R-:W2:Y:S01]  /*a7300*/  LDL.LU R12, [R1+0x1160] ;  /* 0x00116000010c7983 */ /* 0x000ea20000300800 */
[----:B0-----:R-:W-:-:S15]  /*a7310*/  HMMA.16816.F32 R4, R28, R54, R48 ;  /* 0x000000361c04723c */ /* 0x001fde0000001830 */
[----:B------:R-:W-:-:S04]  /*a7320*/  NOP ;  /* 0x0000000000007918 */ /* 0x000fc80000000000 */
        /* <DEDUP_REMOVED lines=18> */
[----:B0-----:R-:W3:Y:S04]  /*a7450*/  LDL.LU R4, [R1+0x1050] ;  /* 0x0010500001047983 */ /* 0x001ee80000300800 */
[----:B------:R-:W3:Y:S04]  /*a7460*/  LDL.LU R5, [R1+0x1054] ;  /* 0x0010540001057983 */ /* 0x000ee80000300800 */
[----:B-1----:R-:W3:Y:S04]  /*a7470*/  LDL.LU R6, [R1+0x1058] ;  /* 0x0010580001067983 */ /* 0x002ee80000300800 */
        /* <DEDUP_REMOVED lines=30> */
[----:B------:R-:W-:Y:S04]  /*a7660*/  STL.64 [R1+0x7fd8], R54 ;  /* 0x007fd83601007387 */ /* 0x000fe80000100a00 */
[----:B------:R-:W-:Y:S01]  /*a7670*/  STL.64 [R1+0x7fd0], R52 ;  /* 0x007fd03401007387 */ /* 0x000fe20000100a00 */
[----:B--2---:R-:W-:-:S02]  /*a7680*/  F2FP.F16.E5M2.UNPACK_B R50, R50.H1 ;  /* 0x00000032ff32723e */ /* 0x004fc400030004ff */
[----:B---3--:R-:W-:Y:S01]  /*a7690*/  F2FP.F16.E5M2.UNPACK_B R51, R51.H1 ;  /* 0x00000033ff33723e */ /* 0x008fe200030004ff */
[C---:B------:R-:W-:Y:S08]  /*a76a0*/  HMMA.16816.F32 R56, R28.reuse, R52, R56 ;  /* 0x000000341c38723c */ /* 0x040ff00000001838 */
[----:B------:R-:W-:Y:S01]  /*a76b0*/  HMMA.16816.F32 R4, R28, R50, R4 ;  /* 0x000000321c04723c */ /* 0x000fe20000001804 */
[----:B----4-:R-:W-:-:S02]  /*a76c0*/  F2FP.F16.E5M2.UNPACK_B R48, R48.H1 ;  /* 0x00000030ff30723e */ /* 0x010fc400030004ff */
[----:B------:R-:W-:-:S08]  /*a76d0*/  F2FP.F16.E5M2.UNPACK_B R49, R49.H1 ;  /* 0x00000031ff31723e */ /* 0x000fd000030004ff */
[----:B------:R-:W-:Y:S04]  /*a76e0*/  STL.64 [R1+0x6a0], R56 ;  /* 0x0006a03801007387 */ /* 0x000fe80000100a00 */
[----:B------:R-:W-:Y:S04]  /*a76f0*/  STL.64 [R1+0x6a8], R58 ;  /* 0x0006a83a01007387 */ /* 0x000fe80000100a00 */
[----:B------:R-:W-:Y:S04]  /*a7700*/  STL.64 [R1+0x710], R4 ;  /* 0x0007100401007387 */ /* 0x000fe80000100a00 */
[----:B------:R0:W-:Y:S02]  /*a7710*/  STL.64 [R1+0x718], R6 ;  /* 0x0007180601007387 */ /* 0x0001e40000100a00 */
[----:B0-----:R-:W-:Y:S01]  /*a7720*/  HMMA.16816.F32 R4, R28, R48, R32 ;  /* 0x000000301c04723c */ /* 0x001fe20000001820 */
[----:B------:R-:W-:-:S02]  /*a7730*/  F2FP.F16.E5M2.UNPACK_B R46, R46.H1 ;  /* 0x0000002eff2e723e */ /* 0x000fc400030004ff */
[----:B------:R-:W-:Y:S01]  /*a7740*/  F2FP.F16.E5M2.UNPACK_B R47, R47.H1 ;  /* 0x0000002fff2f723e */ /* 0x000fe200030004ff */
[----:B------:R-:W-:Y:S04]  /*a7750*/  STL.64 [R1+0x7fb8], R50 ;  /* 0x007fb83201007387 */ /* 0x000fe80000100a00 */
[----:B------:R-:W-:Y:S11]  /*a7760*/  STL.64 [R1+0x7fb0], R48 ;  /* 0x007fb03001007387 */ /* 0x000ff60000100a00 */
        /* <DEDUP_REMOVED lines=54> */
[----:B------:R-:W2:Y:S01]  /*a7ad0*/  LDL.LU R0, [R1+0x16b8] ;  /* 0x0016b80001007983 */ /* 0x000ea20000300800 */
[----:B------:R-:W-:-:S02]  /*a7ae0*/  F2FP.F16.E5M2.UNPACK_B R36, R36.H1 ;  /* 0x00000024ff24723e */ /* 0x000fc400030004ff */
[----:B------:R-:W-:Y:S01]  /*a7af0*/  F2FP.F16.E5M2.UNPACK_B R37, R37.H1 ;  /* 0x00000025ff25723e */ /* 0x000fe200030004ff */
        /* <DEDUP_REMOVED lines=28> */
[----:B------:R-:W-:Y:S04]  /*a7cc0*/  STL.64 [R1+0x880], R20 ;  /* 0x0008801401007387 */ /* 0x000fe80000100a00 */
[----:B------:R0:W-:Y:S04]  /*a7cd0*/  STL.64 [R1+0x888], R22 ;  /* 0x0008881601007387 */ /* 0x0001e80000100a00 */
[----:B0-----:R-:W4:Y:S04]  /*a7ce0*/  LDL.LU.64 R22, [R1+0x8070] ;  /* 0x0080700001167983 */ /* 0x001f280000300a00 */
[----:B------:R-:W4:Y:S04]  /*a7cf0*/  LDL.LU.64 R20, [R1+0x8068] ;  /* 0x0080680001147983 */ /* 0x000f280000300a00 */
        /* <DEDUP_REMOVED lines=8> */
[----:B------:R-:W-:Y:S02]  /*a7d80*/  F2FP.F16.E5M2.UNPACK_B R2, R0.H1 ;  /* 0x00000000ff02723e */ /* 0x000fe400030004ff */
[----:B------:R-:W-:Y:S02]  /*a7d90*/  F2FP.F16.E5M2.UNPACK_B R3, R18.H1 ;  /* 0x00000012ff03723e */ /* 0x000fe400030004ff */
[----:B------:R-:W-:Y:S02]  /*a7da0*/  F2FP.F16.E5M2.UNPACK_B R4, R19.H1 ;  /* 0x00000013ff04723e */ /* 0x000fe400030004ff */
[----:B------:R-:W-:Y:S02]  /*a7db0*/  F2FP.F16.E5M2.UNPACK_B R5, R16.H1 ;  /* 0x00000010ff05723e */ /* 0x000fe400030004ff */
[----:B------:R-:W-:-:S02]  /*a7dc0*/  F2FP.F16.E5M2.UNPACK_B R6, R6.H1 ;  /* 0x00000006ff06723e */ /* 0x000fc400030004ff */
[----:B------:R-:W-:Y:S02]  /*a7dd0*/  F2FP.F16.E5M2.UNPACK_B R7, R7.H1 ;  /* 0x00000007ff07723e */ /* 0x000fe400030004ff */
[----:B------:R-:W-:Y:S02]  /*a7de0*/  F2FP.F16.E5M2.UNPACK_B R8, R8.H1 ;  /* 0x00000008ff08723e */ /* 0x000fe400030004ff */
[----:B------:R-:W-:Y:S02]  /*a7df0*/  F2FP.F16.E5M2.UNPACK_B R9, R9.H1 ;  /* 0x00000009ff09723e */ /* 0x000fe400030004ff */
[----:B---3--:R-:W-:Y:S02]  /*a7e00*/  F2FP.F16.E5M2.UNPACK_B R10, R10.H1 ;  /* 0x0000000aff0a723e */ /* 0x008fe400030004ff */
[----:B------:R-:W-:Y:S02]  /*a7e10*/  F2FP.F16.E5M2.UNPACK_B R11, R11.H1 ;  /* 0x0000000bff0b723e */ /* 0x000fe400030004ff */
[----:B------:R-:W-:-:S02]  /*a7e20*/  F2FP.F16.E5M2.UNPACK_B R12, R12.H1 ;  /* 0x0000000cff0c723e */ /* 0x000fc400030004ff */
[----:B------:R-:W-:Y:S02]  /*a7e30*/  F2FP.F16.E5M2.UNPACK_B R13, R13.H1 ;  /* 0x0000000dff0d723e */ /* 0x000fe400030004ff */
[----:B------:R-:W-:Y:S02]  /*a7e40*/  F2FP.F16.E5M2.UNPACK_B R14, R14.H1 ;  /* 0x0000000eff0e723e */ /* 0x000fe400030004ff */
[----:B------:R-:W-:Y:S02]  /*a7e50*/  F2FP.F16.E5M2.UNPACK_B R15, R15.H1 ;  /* 0x0000000fff0f723e */ /* 0x000fe400030004ff */
[----:B------:R-:W-:Y:S01]  /*a7e60*/  F2FP.F16.E5M2.UNPACK_B R16, R17.H1 ;  /* 0x00000011ff10723e */ /* 0x000fe200030004ff */
[----:B----4-:R-:W-:-:S15]  /*a7e70*/  HMMA.16816.F32 R36, R28, R34, R36 ;  /* 0x000000221c24723c */ /* 0x010fde0000001824 */
[----:B------:R-:W-:-:S04]  /*a7e80*/  NOP ;  /* 0x0000000000007918 */ /* 0x000fc80000000000 */
[----:B------:R-:W-:Y:S04]  /*a7e90*/  STL.64 [R1+0x8a0], R36 ;  /* 0x0008a02401007387 */ /* 0x000fe80000100a00 */
[----:B------:R0:W-:Y:S02]  /*a7ea0*/  STL.64 [R1+0x8a8], R38 ;  /* 0x0008a82601007387 */ /* 0x0001e40000100a00 */
[----:B0-----:R-:W-:-:S15]  /*a7eb0*/  HMMA.16816.F32 R36, R28, R2, R40 ;  /* 0x000000021c24723c */ /* 0x001fde0000001828 */
[----:B------:R-:W-:-:S04]  /*a7ec0*/  NOP ;  /* 0x0000000000007918 */ /* 0x000fc80000000000 */
[----:B------:R-:W-:Y:S04]  /*a7ed0*/  STL.64 [R1+0x8d0], R36 ;  /* 0x0008d02401007387 */ /* 0x000fe80000100a00 */
[----:B------:R0:W-:Y:S02]  /*a7ee0*/  STL.64 [R1+0x8d8], R38 ;  /* 0x0008d82601007387 */ /* 0x0001e40000100a00 */
[----:B0-----:R-:W-:-:S15]  /*a7ef0*/  HMMA.16816.F32 R36, R28, R4, R44 ;  /* 0x000000041c24723c */ /* 0x001fde000000182c */
        /* <DEDUP_REMOVED lines=10> */
[----:B------:R0:W-:Y:S02]  /*a7fa0*/  STL.64 [R1+0x968], R6 ;  /* 0x0009680601007387 */ /* 0x0001e40000100a00 */
[----:B0-----:R-:W-:Y:S02]  /*a7fb0*/  HMMA.16816.F32 R4, R28, R10, R56 ;  /* 0x0000000a1c04723c */ /* 0x001fe40000001838 */
[----:B------:R-:W-:Y:S04]  /*a7fc0*/  STL.64 [R1+0x7f78], R10 ;  /* 0x007f780a01007387 */ /* 0x000fe80000100a00 */
[----:B------:R-:W-:-:S13]  /*a7fd0*/  STL.64 [R1+0x7f70], R8 ;  /* 0x007f700801007387 */ /* 0x000fda0000100a00 */
[----:B------:R-:W-:Y:S04]  /*a7fe0*/  STL.64 [R1+0xa50], R4 ;  /* 0x000a500401007387 */ /* 0x000fe80000100a00 */
[----:B------:R0:W-:Y:S02]  /*a7ff0*/  STL.64 [R1+0xa58], R6 ;  /* 0x000a580601007387 */ /* 0x0001e40000100a00 */
[----:B0-----:R-:W-:-:S15]  /*a8000*/  HMMA.16816.F32 R4, R28, R12, R24 ;  /* 0x0000000c1c04723c */ /* 0x001fde0000001818 */
[----:B------:R-:W-:-:S04]  /*a8010*/  NOP ;  /* 0x0000000000007918 */ /* 0x000fc80000000000 */
        /* <DEDUP_REMOVED lines=26> */
[----:B0-----:R-:W4:Y:S04]  /*a81c0*/  LDL.LU R4, [R1+0x1480] ;  /* 0x0014800001047983 */ /* 0x001f280000300800 */
        /* <DEDUP_REMOVED lines=31> */
[----:B---3--:R-:W-:Y:S02]  /*a83c0*/  F2FP.F16.E5M2.UNPACK_B R18, R18.H1 ;  /* 0x00000012ff12723e */ /* 0x008fe400030004ff */
[----:B----4-:R-:W-:Y:S02]  /*a83d0*/  F2FP.F16.E5M2.UNPACK_B R19, R19.H1 ;  /* 0x00000013ff13723e */ /* 0x010fe400030004ff */
[----:B------:R-:W-:Y:S02]  /*a83e0*/  F2FP.F16.E5M2.UNPACK_B R20, R20.H1 ;  /* 0x00000014ff14723e */ /* 0x000fe400030004ff */
[----:B------:R-:W-:-:S03]  /*a83f0*/  F2FP.F16.E5M2.UNPACK_B R21, R21.H1 ;  /* 0x00000015ff15723e */ /* 0x000fc600030004ff */
[C---:B------:R-:W-:Y:S08]  /*a8400*/  HMMA.16816.F32 R8, R28.reuse, R18, R8 ;  /* 0x000000121c08723c */ /* 0x040ff00000001808 */
[----:B------:R-:W-:Y:S01]  /*a8410*/  HMMA.16816.F32 R4, R28, R20, R4 ;  /* 0x000000141c04723c */ /* 0x000fe20000001804 */
[----:B------:R-:W-:Y:S02]  /*a8420*/  F2FP.F16.E5M2.UNPACK_B R22, R22.H1 ;  /* 0x00000016ff16723e */ /* 0x000fe400030004ff */
[----:B------:R-:W-:-:S05]  /*a8430*/  F2FP.F16.E5M2.UNPACK_B R23, R23.H1 ;  /* 0x00000017ff17723e */ /* 0x000fca00030004ff */
        /* <DEDUP_REMOVED lines=20> */
[----:B------:R-:W-:Y:S02]  /*a8580*/  F2FP.F16.E5M2.UNPACK_B R32, R32.H1 ;  /* 0x00000020ff20723e */ /* 0x000fe400030004ff */
[----:B------:R-:W-:-:S07]  /*a8590*/  F2FP.F16.E5M2.UNPACK_B R33, R33.H1 ;  /* 0x00000021ff21723e */ /* 0x000fce00030004ff */
[C---:B------:R-:W-:Y:S05]  /*a85a0*/  HMMA.16816.F32 R8, R28.reuse, R32, R56 ;  /* 0x000000201c08723c */ /* 0x040fea0000001838 */
        /* <DEDUP_REMOVED lines=9> */
[----:B------:R0:W-:Y:S04]  /*a8640*/  STL.64 [R1+0x14c0], R8 ;  /* 0x0014c00801007387 */ /* 0x0001e80000100a00 */
[----:B------:R1:W-:Y:S04]  /*a8650*/  STL.64 [R1+0x14c8], R10 ;  /* 0x0014c80a01007387 */ /* 0x0003e80000100a00 */
[----:B0-----:R-:W2:Y:S04]  /*a8660*/  LDL.LU R8, [R1+0x1440] ;  /* 0x0014400001087983 */ /* 0x001ea80000300800 */
[----:B------:R-:W2:Y:S04]  /*a8670*/  LDL.LU R9, [R1+0x1444] ;  /* 0x0014440001097983 */ /* 0x000ea80000300800 */
[----:B-1----:R-:W3:Y:S04]  /*a8680*/  LDL.LU R10, [R1+0x1448] ;  /* 0x00144800010a7983 */ /* 0x002ee80000300800 */
        /* <DEDUP_REMOVED lines=34> */
[----:B------:R-:W4:Y:S04]  /*a88b0*/  LDL R36, [R1+0x8] ;  /* 0x0000080001247983 */ /* 0x000f280000100800 */
[----:B------:R-:W4:Y:S04]  /*a88c0*/  LDL R37, [R1+0xc] ;  /* 0x00000c0001257983 */ /* 0x000f280000100800 */
[----:B0-----:R-:W4:Y:S04]  /*a88d0*/  LDL.LU R8, [R1+0x1540] ;  /* 0x0015400001087983 */ /* 0x001f280000300800 */
[----:B------:R-:W4:Y:S04]  /*a88e0*/  LDL.LU R9, [R1+0x1544] ;  /* 0x0015440001097983 */ /* 0x000f280000300800 */
[----:B------:R-:W4:Y:S04]  /*a88f0*/  LDL.LU R10, [R1+0x1548] ;  /* 0x00154800010a7983 */ /* 0x000f280000300800 */
[----:B------:R-:W4:Y:S04]  /*a8900*/  LDL.LU R11, [R1+0x154c] ;  /* 0x00154c00010b7983 */ /* 0x000f280000300800 */
[----:B-1----:R-:W4:Y:S04]  /*a8910*/  LDL R18, [R1+0x10] ;  /* 0x0000100001127983 */ /* 0x002f280000100800 */
[----:B------:R-:W4:Y:S04]  /*a8920*/  LDL R19, [R1+0x14] ;  /* 0x0000140001137983 */ /* 0x000f280000100800 */
[----:B--2---:R-:W2:Y:S04]  /*a8930*/  LDL.LU R24, [R1+0x1560] ;  /* 0x0015600001187983 */ /* 0x004ea80000300800 */
[----:B------:R-:W2:Y:S04]  /*a8940*/  LDL.LU R25, [R1+0x1564] ;  /* 0x0015640001197983 */ /* 0x000ea80000300800 */
[----:B------:R-:W2:Y:S04]  /*a8950*/  LDL.LU R26, [R1+0x1568] ;  /* 0x00156800011a7983 */ /* 0x000ea80000300800 */
[----:B------:R-:W2:Y:S04]  /*a8960*/  LDL.LU R27, [R1+0x156c] ;  /* 0x00156c00011b7983 */ /* 0x000ea80000300800 */
        /* <DEDUP_REMOVED lines=37> */
[C---:B----4-:R-:W-:Y:S08]  /*a8bc0*/  HMMA.16816.F32 R8, R28.reuse, R36, R8 ;  /* 0x000000241c08723c */ /* 0x050ff00000001808 */
[C---:B--2---:R-:W-:Y:S08]  /*a8bd0*/  HMMA.16816.F32 R40, R28.reuse, R16, R40 ;  /* 0x000000101c28723c */ /* 0x044ff00000001828 */
[C---:B------:R-:W-:Y:S08]  /*a8be0*/  HMMA.16816.F32 R16, R28.reuse, R18, R24 ;  /* 0x000000121c10723c */ /* 0x040ff00000001818 */
[C---:B---3--:R-:W-:Y:S03]  /*a8bf0*/  HMMA.16816.F32 R36, R28.reuse, R38, R32 ;  /* 0x000000261c24723c */ /* 0x048fe60000001820 */
[----:B------:R-:W-:Y:S04]  /*a8c00*/  STL.64 [R1+0x1570], R40 ;  /* 0x0015702801007387 */ /* 0x000fe80000100a00 */
[----:B------:R0:W-:Y:S01]  /*a8c10*/  STL.64 [R1+0x1578], R42 ;  /* 0x0015782a01007387 */ /* 0x0001e20000100a00 */
[C---:B------:R-:W-:Y:S03]  /*a8c20*/  HMMA.16816.F32 R56, R28.reuse, R60, R56 ;  /* 0x0000003c1c38723c */ /* 0x040fe60000001838 */
        /* <DEDUP_REMOVED lines=82> */
[----:B------:R-:W2:Y:S04]  /*a9150*/  LDL.LU R56, [R1+0x12f0] ;  /* 0x0012f00001387983 */ /* 0x000ea80000300800 */
[----:B------:R3:W-:Y:S04]  /*a9160*/  STL.64 [R1+0x1440], R8 ;  /* 0x0014400801007387 */ /* 0x0007e80000100a00 */
[----:B------:R4:W-:Y:S04]  /*a9170*/  STL.64 [R1+0x1448], R10 ;  /* 0x0014480a01007387 */ /* 0x0009e80000100a00 */
[----:B------:R-:W-:Y:S04]  /*a9180*/  STL.64 [R1+0x1430], R4 ;  /* 0x0014300401007387 */ /* 0x000fe80000100a00 */
[----:B------:R-:W-:Y:S04]  /*a9190*/  STL.64 [R1+0x1438], R6 ;  /* 0x0014380601007387 */ /* 0x000fe80000100a00 */
[----:B------:R-:W2:Y:S04]  /*a91a0*/  LDL.LU R57, [R1+0x12f4] ;  /* 0x0012f40001397983 */ /* 0x000ea80000300800 */
[----:B------:R-:W2:Y:S04]  /*a91b0*/  LDL.LU R58, [R1+0x12f8] ;  /* 0x0012f800013a7983 */ /* 0x000ea80000300800 */
[----:B------:R-:W2:Y:S04]  /*a91c0*/  LDL.LU R59, [R1+0x12fc] ;  /* 0x0012fc00013b7983 */ /* 0x000ea80000300800 */
[----:B--2---:R-:W-:Y:S04]  /*a91d0*/  STL.64 [R1+0x7f88], R58 ;  /* 0x007f883a01007387 */ /* 0x004fe80000100a00 */
[----:B------:R2:W-:Y:S04]  /*a91e0*/  STL.64 [R1+0x7f80], R56 ;  /* 0x007f803801007387 */ /* 0x0005e80000100a00 */
[----:B0-----:R-:W2:Y:S04]  /*a91f0*/  LDL.LU R44, [R1+0x1310] ;  /* 0x00131000012c7983 */ /* 0x001ea80000300800 */
        /* <DEDUP_REMOVED lines=65> */
[----:B------:R-:W4:Y:S02]  /*a9610*/  LDL.LU.64 R4, [R1+0x7f90] ;  /* 0x007f900001047983 */ /* 0x000f240000300a00 */
[C---:B----4-:R-:W-:Y:S08]  /*a9620*/  HMMA.16816.F32 R56, R28.reuse, R4, R56 ;  /* 0x000000041c38723c */ /* 0x050ff00000001838 */
[C---:B---3--:R-:W-:Y:S11]  /*a9630*/  HMMA.16816.F32 R8, R28.reuse, R6, R8 ;  /* 0x000000061c08723c */ /* 0x048ff60000001808 */
[----:B------:R-:W-:Y:S04]  /*a9640*/  STL.64 [R1+0x13e0], R56 ;  /* 0x0013e03801007387 */ /* 0x000fe80000100a00 */
[----:B------:R0:W-:Y:S04]  /*a9650*/  STL.64 [R1+0x13e8], R58 ;  /* 0x0013e83a01007387 */ /* 0x0001e80000100a00 */
[----:B0-----:R-:W3:Y:S04]  /*a9660*/  LDL.LU.64 R58, [R1+0x7f88] ;  /* 0x007f8800013a7983 */ /* 0x001ee80000300a00 */
        /* <DEDUP_REMOVED lines=43> */
[C---:B---3--:R-:W-:Y:S08]  /*a9920*/  HMMA.16816.F32 R8, R28.reuse, R18, R8 ;  /* 0x000000121c08723c */ /* 0x048ff00000001808 */
[----:B--2---:R-:W-:Y:S01]  /*a9930*/  HMMA.16816.F32 R12, R28, R16, R12 ;  /* 0x000000101c0c723c */ /* 0x004fe2000000180c */
[----:B------:R-:W-:-:S15]  /*a9940*/  STL.64 [R1+0x7e00], R18 ;  /* 0x007e001201007387 */ /* 0x000fde0000100a00 */
[----:B------:R-:W-:-:S03]  /*a9950*/  NOP ;  /* 0x0000000000007918 */ /* 0x000fc60000000000 */
[----:B------:R-:W-:Y:S04]  /*a9960*/  STL.64 [R1+0x1370], R12 ;  /* 0x0013700c01007387 */ /* 0x000fe80000100a00 */
[----:B------:R-:W-:Y:S04]  /*a9970*/  STL.64 [R1+0x1378], R14 ;  /* 0x0013780e01007387 */ /* 0x000fe80000100a00 */
[----:B------:R-:W-:Y:S04]  /*a9980*/  STL.64 [R1+0x7df8], R16 ;  /* 0x007df81001007387 */ /* 0x000fe80000100a00 */
[----:B------:R-:W-:Y:S04]  /*a9990*/  STL.64 [R1+0x1360], R8 ;  /* 0x0013600801007387 */ /* 0x000fe80000100a00 */
[----:B------:R0:W-:Y:S02]  /*a99a0*/  STL.64 [R1+0x1368], R10 ;  /* 0x0013680a01007387 */ /* 0x0001e40000100a00 */
[C---:B0-----:R-:W-:Y:S08]  /*a99b0*/  HMMA.16816.F32 R8, R28.reuse, R20, R4 ;  /* 0x000000141c08723c */ /* 0x041ff00000001804 */
[C---:B------:R-:W-:Y:S01]  /*a99c0*/  HMMA.16816.F32 R4, R28.reuse, R22, R36 ;  /* 0x000000161c04723c */ /* 0x040fe20000001824 */
[----:B------:R-:W-:Y:S10]  /*a99d0*/  STL.64 [R1+0x7e10], R22 ;  /* 0x007e101601007387 */ /* 0x000ff40000100a00 */
[----:B------:R-:W-:Y:S04]  /*a99e0*/  STL.64 [R1+0x1350], R8 ;  /* 0x0013500801007387 */ /* 0x000fe80000100a00 */
[----:B------:R4:W-:Y:S02]  /*a99f0*/  STL.64 [R1+0x1358], R10 ;  /* 0x0013580a01007387 */ /* 0x0009e40000100a00 */
[C---:B----4-:R-:W-:Y:S02]  /*a9a00*/  HMMA.16816.F32 R8, R28.reuse, R24, R40 ;  /* 0x000000181c08723c */ /* 0x050fe40000001828 */
[----:B------:R-:W-:Y:S04]  /*a9a10*/  STL.64 [R1+0x7e08], R20 ;  /* 0x007e081401007387 */ /* 0x000fe80000100a00 */
[----:B------:R-:W-:Y:S04]  /*a9a20*/  STL.64 [R1+0x1340], R4 ;  /* 0x0013400401007387 */ /* 0x000fe80000100a00 */
[----:B------:R0:W-:Y:S04]  /*a9a30*/  STL.64 [R1+0x1348], R6 ;  /* 0x0013480601007387 */ /* 0x0001e80000100a00 */
[----:B------:R-:W-:Y:S01]  /*a9a40*/  STL.64 [R1+0x7e30], R26 ;  /* 0x007e301a01007387 */ /* 0x000fe20000100a00 */
[C---:B0-----:R-:W-:Y:S04]  /*a9a50*/  HMMA.16816.F32 R4, R28.reuse, R26, R44 ;  /* 0x0000001a1c04723c */ /* 0x041fe8000000182c */
[----:B------:R-:W-:Y:S04]  /*a9a60*/  STL.64 [R1+0x1320], R8 ;  /* 0x0013200801007387 */ /* 0x000fe80000100a00 */
[----:B------:R0:W-:Y:S02]  /*a9a70*/  STL.64 [R1+0x1328], R10 ;  /* 0x0013280a01007387 */ /* 0x0001e40000100a00 */
[----:B0-----:R-:W-:Y:S02]  /*a9a80*/  HMMA.16816.F32 R8, R28, R32, R56 ;  /* 0x000000201c08723c */ /* 0x001fe40000001838 */
[----:B------:R-:W-:Y:S07]  /*a9a90*/  STL.64 [R1+0x7e28], R24 ;  /* 0x007e281801007387 */ /* 0x000fee0000100a00 */
        /* <DEDUP_REMOVED lines=32> */
[----:B------:R-:W-:-:S04]  /*a9ca0*/  F2FP.F16.E5M2.UNPACK_B R29, R4 ;  /* 0x00000004ff1d723e */ /* 0x000fc800020004ff */
[----:B------:R-:W-:Y:S02]  /*a9cb0*/  F2FP.F16.E5M2.UNPACK_B R28, R5 ;  /* 0x00000005ff1c723e */ /* 0x000fe400020004ff */
[----:B------:R-:W-:Y:S01]  /*a9cc0*/  F2FP.F16.E5M2.UNPACK_B R30, R61 ;  /* 0x0000003dff1e723e */ /* 0x000fe200020004ff */
[----:B----4-:R-:W-:Y:S04]  /*a9cd0*/  STL.64 [R1+0x7f20], R42 ;  /* 0x007f202a01007387 */ /* 0x010fe80000100a00 */
[----:B---3--:R3:W-:Y:S04]  /*a9ce0*/  STL.64 [R1+0x7f18], R40 ;  /* 0x007f182801007387 */ /* 0x0087e80000100a00 */
[----:B------:R-:W4:Y:S04]  /*a9cf0*/  LDL R38, [R1] ;  /* 0x0000000001267983 */ /* 0x000f280000100800 */
[----:B------:R-:W4:Y:S04]  /*a9d00*/  LDL R39, [R1+0x4] ;  /* 0x0000040001277983 */ /* 0x000f280000100800 */
[----:B------:R-:W4:Y:S04]  /*a9d10*/  LDL.LU R32, [R1+0x12b0] ;  /* 0x0012b00001207983 */ /* 0x000f280000300800 */
[----:B------:R-:W4:Y:S04]  /*a9d20*/  LDL.LU R33, [R1+0x12b4] ;  /* 0x0012b40001217983 */ /* 0x000f280000300800 */
[----:B------:R-:W4:Y:S04]  /*a9d30*/  LDL.LU R34, [R1+0x12b8] ;  /* 0x0012b80001227983 */ /* 0x000f280000300800 */
[----:B------:R-:W4:Y:S04]  /*a9d40*/  LDL.LU R35, [R1+0x12bc] ;  /* 0x0012bc0001237983 */ /* 0x000f280000300800 */
        /* <DEDUP_REMOVED lines=51> */
[C---:B------:R-:W-:Y:S03]  /*aa080*/  HMMA.16816.F32 R36, R28.reuse, R38, R32 ;  /* 0x000000261c24723c */ /* 0x040fe60000001820 */
[----:B------:R-:W-:Y:S04]  /*aa090*/  STL.64 [R1+0x12e0], R40 ;  /* 0x0012e02801007387 */ /* 0x000fe80000100a00 */
[----:B------:R0:W-:Y:S01]  /*aa0a0*/  STL.64 [R1+0x12e8], R42 ;  /* 0x0012e82a01007387 */ /* 0x0001e20000100a00 */
[C---:B---3--:R-:W-:Y:S03]  /*aa0b0*/  HMMA.16816.F32 R56, R28.reuse, R60, R56 ;  /* 0x0000003c1c38723c */ /* 0x048fe60000001838 */
        /* <DEDUP_REMOVED lines=1013> */
[----:B------:R-:W-:Y:S01]  /*ae010*/  STL.64 [R1+0x79f0], R60 ;  /* 0x0079f03c01007387 */ /* 0x000fe20000100a00 */
        /* <DEDUP_REMOVED lines=59> */
[----:B------:R-:W3:Y:S04]  /*ae3d0*/  LDL.LU R56, [R1+0x240] ;  /* 0x0002400001387983 */ /* 0x000ee80000300800 */
[----:B------:R4:W-:Y:S04]  /*ae3e0*/  STL.64 [R1+0x770], R8 ;  /* 0x0007700801007387 */ /* 0x0009e80000100a00 */
[----:B------:R0:W-:Y:S04]  /*ae3f0*/  STL.64 [R1+0x778], R10 ;  /* 0x0007780a01007387 */ /* 0x0001e80000100a00 */
[----:B------:R-:W-:Y:S04]  /*ae400*/  STL.64 [R1+0x750], R4 ;  /* 0x0007500401007387 */ /* 0x000fe80000100a00 */
[----:B------:R-:W-:Y:S04]  /*ae410*/  STL.64 [R1+0x758], R6 ;  /* 0x0007580601007387 */ /* 0x000fe80000100a00 */
[----:B------:R-:W3:Y:S04]  /*ae420*/  LDL.LU R57, [R1+0x244] ;  /* 0x0002440001397983 */ /* 0x000ee80000300800 */
[----:B------:R-:W2:Y:S04]  /*ae430*/  LDL.LU R58, [R1+0x248] ;  /* 0x00024800013a7983 */ /* 0x000ea80000300800 */
[----:B------:R-:W2:Y:S04]  /*ae440*/  LDL.LU R59, [R1+0x24c] ;  /* 0x00024c00013b7983 */ /* 0x000ea80000300800 */
[----:B--2---:R-:W-:Y:S04]  /*ae450*/  STL.64 [R1+0x7aa8], R58 ;  /* 0x007aa83a01007387 */ /* 0x004fe80000100a00 */
[----:B---3--:R2:W-:Y:S04]  /*ae460*/  STL.64 [R1+0x7aa0], R56 ;  /* 0x007aa03801007387 */ /* 0x0085e80000100a00 */
[----:B0-----:R-:W3:Y:S04]  /*ae470*/  LDL.LU R44, [R1+0x440] ;  /* 0x00044000012c7983 */ /* 0x001ee80000300800 */
[----:B------:R-:W3:Y:S04]  /*ae480*/  LDL.LU R45, [R1+0x444] ;  /* 0x00044400012d7983 */ /* 0x000ee80000300800 */
[----:B------:R-:W2:Y:S04]  /*ae490*/  LDL.LU R46, [R1+0x448] ;  /* 0x00044800012e7983 */ /* 0x000ea80000300800 */
[----:B------:R-:W2:Y:S04]  /*ae4a0*/  LDL.LU R47, [R1+0x44c] ;  /* 0x00044c00012f7983 */ /* 0x000ea80000300800 */
[----:B--2---:R-:W-:Y:S04]  /*ae4b0*/  STL.64 [R1+0x7ac8], R46 ;  /* 0x007ac82e01007387 */ /* 0x004fe80000100a00 */
[----:B---3--:R0:W-:Y:S04]  /*ae4c0*/  STL.64 [R1+0x7ac0], R44 ;  /* 0x007ac02c01007387 */ /* 0x0081e80000100a00 */
[----:B-1----:R-:W2:Y:S04]  /*ae4d0*/  LDL.LU R20, [R1+0x490] ;  /* 0x0004900001147983 */ /* 0x002ea80000300800 */
[----:B------:R-:W2:Y:S04]  /*ae4e0*/  LDL.LU R21, [R1+0x494] ;  /* 0x0004940001157983 */ /* 0x000ea80000300800 */
[----:B------:R-:W2:Y:S04]  /*ae4f0*/  LDL.LU R22, [R1+0x498] ;  /* 0x0004980001167983 */ /* 0x000ea80000300800 */
[----:B------:R-:W2:Y:S04]  /*ae500*/  LDL.LU R23, [R1+0x49c] ;  /* 0x00049c0001177983 */ /* 0x000ea80000300800 */
[----:B----4-:R-:W3:Y:S04]  /*ae510*/  LDL.LU R8, [R1+0x4e0] ;  /* 0x0004e00001087983 */ /* 0x010ee80000300800 */
        /* <DEDUP_REMOVED lines=74> */
[----:B------:R0:W-:Y:S04]  /*ae9c0*/  STL.64 [R1+0x6f0], R40 ;  /* 0x0006f02801007387 */ /* 0x0001e80000100a00 */
[----:B------:R-:W-:Y:S04]  /*ae9d0*/  STL.64 [R1+0x6f8], R42 ;  /* 0x0006f82a01007387 */ /* 0x000fe80000100a00 */
[----:B0-----:R-:W2:Y:S04]  /*ae9e0*/  LDL.LU.64 R40, [R1+0x7a88] ;  /* 0x007a880001287983 */ /* 0x001ea80000300a00 */
        /* <DEDUP_REMOVED lines=34> */
[----:B------:R-:W-:-:S12]  /*aec10*/  STL.64 [R1+0x7930], R16 ;  /* 0x0079301001007387 */ /* 0x000fd80000100a00 */
[----:B------:R-:W-:Y:S04]  /*aec20*/  STL.64 [R1+0x690], R12 ;  /* 0x0006900c01007387 */ /* 0x000fe80000100a00 */
[----:B------:R-:W-:Y:S01]  /*aec30*/  STL.64 [R1+0x698], R14 ;  /* 0x0006980e01007387 */ /* 0x000fe20000100a00 */
[C---:B--2---:R-:W-:Y:S08]  /*aec40*/  HMMA.16816.F32 R8, R28.reuse, R20, R8 ;  /* 0x000000141c08723c */ /* 0x044ff00000001808 */
        /* <DEDUP_REMOVED lines=14> */
[----:B------:R0:W-:Y:S04]  /*aed30*/  STL.64 [R1+0x630], R4 ;  /* 0x0006300401007387 */ /* 0x0001e80000100a00 */
[----:B------:R-:W-:Y:S04]  /*aed40*/  STL.64 [R1+0x638], R6 ;  /* 0x0006380601007387 */ /* 0x000fe80000100a00 */
[----:B------:R1:W-:Y:S04]  /*aed50*/  STL [R1+0x792c], R32 ;  /* 0x00792c2001007387 */ /* 0x0003e80000100800 */
[----:B------:R2:W-:Y:S04]  /*aed60*/  STL [R1+0x7928], R33 ;  /* 0x0079282101007387 */ /* 0x0005e80000100800 */
[----:B------:R-:W-:Y:S04]  /*aed70*/  STL.64 [R1+0x610], R8 ;  /* 0x0006100801007387 */ /* 0x000fe80000100a00 */
[----:B------:R-:W-:Y:S04]  /*aed80*/  STL.64 [R1+0x618], R10 ;  /* 0x0006180a01007387 */ /* 0x000fe80000100a00 */
[----:B------:R-:W-:Y:S04]  /*aed90*/  STL.64 [R1+0x7a20], R34 ;  /* 0x007a202201007387 */ /* 0x000fe80000100a00 */
[----:B------:R-:W3:Y:S04]  /*aeda0*/  LDL.LU R12, [R1+0x380] ;  /* 0x00038000010c7983 */ /* 0x000ee80000300800 */
[----:B------:R-:W3:Y:S04]  /*aedb0*/  LDL.LU R13, [R1+0x384] ;  /* 0x00038400010d7983 */ /* 0x000ee80000300800 */
[----:B------:R-:W4:Y:S04]  /*aedc0*/  LDL.LU R14, [R1+0x388] ;  /* 0x00038800010e7983 */ /* 0x000f280000300800 */
[----:B------:R-:W4:Y:S04]  /*aedd0*/  LDL.LU R15, [R1+0x38c] ;  /* 0x00038c00010f7983 */ /* 0x000f280000300800 */
[----:B----4-:R-:W-:Y:S04]  /*aede0*/  STL.64 [R1+0x7a30], R14 ;  /* 0x007a300e01007387 */ /* 0x010fe80000100a00 */
[----:B---3--:R3:W-:Y:S04]  /*aedf0*/  STL.64 [R1+0x7a28], R12 ;  /* 0x007a280c01007387 */ /* 0x0087e80000100a00 */
[----:B------:R-:W4:Y:S04]  /*aee00*/  LDL.LU R20, [R1+0x3a0] ;  /* 0x0003a00001147983 */ /* 0x000f280000300800 */
[----:B------:R-:W4:Y:S04]  /*aee10*/  LDL.LU R21, [R1+0x3a4] ;  /* 0x0003a40001157983 */ /* 0x000f280000300800 */
[----:B------:R-:W2:Y:S04]  /*aee20*/  LDL.LU R22, [R1+0x3a8] ;  /* 0x0003a80001167983 */ /* 0x000ea80000300800 */
[----:B------:R-:W2:Y:S01]  /*aee30*/  LDL.LU R23, [R1+0x3ac] ;  /* 0x0003ac0001177983 */ /* 0x000ea20000300800 */
[----:B0-----:R-:W-:-:S02]  /*aee40*/  IMAD R4, R60, 0x100, R55 ;  /* 0x000001003c047824 */ /* 0x001fc400078e0237 */
[----:B------:R-:W-:Y:S01]  /*aee50*/  IMAD R0, R0, 0x100, R61 ;  /* 0x0000010000007824 */ /* 0x000fe200078e023d */
        /* <DEDUP_REMOVED lines=10> */
[----:B-1----:R-:W2:Y:S04]  /*aef00*/  LDL R32, [R1+0x10] ;  /* 0x0000100001207983 */ /* 0x002ea80000100800 */
[----:B------:R-:W2:Y:S04]  /*aef10*/  LDL R33, [R1+0x14] ;  /* 0x0000140001217983 */ /* 0x000ea80000100800 */
[----:B---3--:R-:W2:Y:S04]  /*aef20*/  LDL.LU R12, [R1+0x420] ;  /* 0x00042000010c7983 */ /* 0x008ea80000300800 */
[----:B------:R-:W2:Y:S04]  /*aef30*/  LDL.LU R13, [R1+0x424] ;  /* 0x00042400010d7983 */ /* 0x000ea80000300800 */
[----:B------:R-:W2:Y:S04]  /*aef40*/  LDL.LU R14, [R1+0x428] ;  /* 0x00042800010e7983 */ /* 0x000ea80000300800 */
[----:B------:R-:W2:Y:S04]  /*aef50*/  LDL.LU R15, [R1+0x42c] ;  /* 0x00042c00010f7983 */ /* 0x000ea80000300800 */
[----:B------:R-:W3:Y:S04]  /*aef60*/  LDL R34, [R1+0x18] ;  /* 0x0000180001227983 */ /* 0x000ee80000100800 */
[----:B------:R-:W3:Y:S04]  /*aef70*/  LDL R35, [R1+0x1c] ;  /* 0x00001c0001237983 */ /* 0x000ee80000100800 */
[----:B0-----:R-:W3:Y:S04]  /*aef80*/  LDL.LU R20, [R1+0x430] ;  /* 0x0004300001147983 */ /* 0x001ee80000300800 */
[----:B------:R-:W3:Y:S04]  /*aef90*/  LDL.LU R21, [R1+0x434] ;  /* 0x0004340001157983 */ /* 0x000ee80000300800 */
[----:B------:R-:W3:Y:S04]  /*aefa0*/  LDL.LU R22, [R1+0x438] ;  /* 0x0004380001167983 */ /* 0x000ee80000300800 */
[----:B------:R-:W3:Y:S04]  /*aefb0*/  LDL.LU R23, [R1+0x43c] ;  /* 0x00043c0001177983 */ /* 0x000ee80000300800 */
[----:B------:R-:W4:Y:S04]  /*aefc0*/  LDL.LU.64 R42, [R1+0x8] ;  /* 0x00000800012a7983 */ /* 0x000f280000300a00 */
[----:B------:R-:W2:Y:S04]  /*aefd0*/  LDL.LU R44, [R1+0x400] ;  /* 0x00040000012c7983 */ /* 0x000ea80000300800 */
[----:B------:R-:W4:Y:S04]  /*aefe0*/  LDL.LU R45, [R1+0x404] ;  /* 0x00040400012d7983 */ /* 0x000f280000300800 */
[----:B------:R-:W4:Y:S04]  /*aeff0*/  LDL.LU R46, [R1+0x408] ;  /* 0x00040800012e7983 */ /* 0x000f280000300800 */
[----:B------:R-:W4:Y:S04]  /*af000*/  LDL.LU R47, [R1+0x40c] ;  /* 0x00040c00012f7983 */ /* 0x000f280000300800 */
[----:B------:R-:W4:Y:S01]  /*af010*/  LDL.64 R60, [R1] ;  /* 0x00000000013c7983 */ /* 0x000f220000100a00 */
[----:B------:R-:W-:-:S02]  /*af020*/  IMAD R6, R52, 0x100, R51 ;  /* 0x0000010034067824 */ /* 0x000fc400078e0233 */
[----:B------:R-:W-:Y:S01]  /*af030*/  IMAD R5, R54, 0x100, R53 ;  /* 0x0000010036057824 */ /* 0x000fe200078e0235 */
[----:B------:R-:W-:Y:S02]  /*af040*/  F2FP.F16.E5M2.UNPACK_B R30, R4 ;  /* 0x00000004ff1e723e */ /* 0x000fe400020004ff */
[----:B------:R-:W-:Y:S01]  /*af050*/  F2FP.F16.E5M2.UNPACK_B R31, R0 ;  /* 0x00000000ff1f723e */ /* 0x000fe200020004ff */
[----:B------:R-:W4:Y:S01]  /*af060*/  LDL.LU R48, [R1+0x3e0] ;  /* 0x0003e00001307983 */ /* 0x000f220000300800 */
[----:B------:R-:W-:Y:S02]  /*af070*/  F2FP.F16.E5M2.UNPACK_B R28, R6 ;  /* 0x00000006ff1c723e */ /* 0x000fe400020004ff */
[----:B------:R-:W-:Y:S01]  /*af080*/  F2FP.F16.E5M2.UNPACK_B R29, R5 ;  /* 0x00000005ff1d723e */ /* 0x000fe200020004ff */
        /* <DEDUP_REMOVED lines=23> */
[C---:B---3--:R-:W-:Y:S08]  /*af200*/  HMMA.16816.F32 R20, R28.reuse, R34, R20 ;  /* 0x000000221c14723c */ /* 0x048ff00000001814 */
[C---:B--2---:R-:W-:Y:S08]  /*af210*/  HMMA.16816.F32 R32, R28.reuse, R32, R12 ;  /* 0x000000201c20723c */ /* 0x044ff0000000180c */
[C---:B----4-:R-:W-:Y:S08]  /*af220*/  HMMA.16816.F32 R36, R28.reuse, R42, R36 ;  /* 0x0000002a1c24723c */ /* 0x050ff00000001824 */
[----:B------:R-:W-:Y:S01]  /*af230*/  HMMA.16816.F32 R44, R28, R60, R44 ;  /* 0x0000003c1c2c723c */ /* 0x000fe2000000182c */
[----:B------:R-:W-:Y:S01]  /*af240*/  IMAD.MOV.U32 R0, RZ, RZ, R43 ;  /* 0x000000ffff007224 */ /* 0x000fe200078e002b */
        /* <DEDUP_REMOVED lines=9> */
[----:B------:R-:W-:Y:S04]  /*af2e0*/  STL.64 [R1+0x5a0], R36 ;  /* 0x0005a02401007387 */ /* 0x000fe80000100a00 */
[----:B------:R0:W-:Y:S01]  /*af2f0*/  STL.64 [R1+0x5a8], R38 ;  /* 0x0005a82601007387 */ /* 0x0001e20000100a00 */
[----:B------:R-:W-:-:S02]  /*af300*/  IMAD.MOV.U32 R32, RZ, RZ, R42 ;  /* 0x000000ffff207224 */ /* 0x000fc400078e002a */
[----:B------:R-:W-:Y:S01]  /*af310*/  IMAD.MOV.U32 R33, RZ, RZ, R61 ;  /* 0x000000ffff217224 */ /* 0x000fe200078e003d */
[----:B0-----:R-:W2:Y:S04]  /*af320*/  LDL.LU.64 R38, [R1+0x7a18] ;  /* 0x007a180001267983 */ /* 0x001ea80000300a00 */
[----:B------:R-:W2:Y:S04]  /*af330*/  LDL.LU.64 R36, [R1+0x7a10] ;  /* 0x007a100001247983 */ /* 0x000ea80000300a00 */
[----:B------:R-:W2:Y:S04]  /*af340*/  LDL.LU.64 R42, [R1+0x7a08] ;  /* 0x007a0800012a7983 */ /* 0x000ea80000300a00 */
[----:B------:R-:W-:Y:S04]  /*af350*/  STL.64 [R1+0x580], R44 ;  /* 0x0005802c01007387 */ /* 0x000fe80000100a00 */
[----:B------:R0:W-:Y:S04]  /*af360*/  STL.64 [R1+0x588], R46 ;  /* 0x0005882e01007387 */ /* 0x0001e80000100a00 */
[----:B0-----:R-:W3:Y:S04]  /*af370*/  LDL.LU.64 R46, [R1+0x7a00] ;  /* 0x007a0000012e7983 */ /* 0x001ee80000300a00 */
[----:B------:R-:W2:Y:S04]  /*af380*/  LDL.LU.64 R44, [R1+0x79f8] ;  /* 0x0079f800012c7983 */ /* 0x000ea80000300a00 */
[----:B------:R-:W2:Y:S04]  /*af390*/  LDL.LU.64 R60, [R1+0x79f0] ;  /* 0x0079f000013c7983 */ /* 0x000ea80000300a00 */
[----:B----4-:R-:W-:Y:S04]  /*af3a0*/  STL.64 [R1+0x79a8], R34 ;  /* 0x0079a82201007387 */ /* 0x010fe80000100a00 */
[----:B------:R0:W-:Y:S04]  /*af3b0*/  STL.64 [R1+0x79a0], R32 ;  /* 0x0079a02001007387 */ /* 0x0001e80000100a00 */
[----:B0-----:R-:W4:Y:S04]  /*af3c0*/  LDL.LU R32, [R1+0x3c0] ;  /* 0x0003c00001207983 */ /* 0x001f280000300800 */
        /* <DEDUP_REMOVED lines=21> */
[C---:B------:R-:W-:Y:S03]  /*af520*/  HMMA.16816.F32 R12, R28.reuse, R46, R12 ;  /* 0x0000002e1c0c723c */ /* 0x040fe6000000180c */
[----:B------:R-:W-:Y:S05]  /*af530*/  STL.64 [R1+0x78e0], R58 ;  /* 0x0078e03a01007387 */ /* 0x000fea0000100a00 */
[C---:B------:R-:W-:Y:S01]  /*af540*/  HMMA.16816.F32 R8, R28.reuse, R44, R8 ;  /* 0x0000002c1c08723c */ /* 0x040fe20000001808 */
[----:B------:R-:W-:Y:S07]  /*af550*/  STL.64 [R1+0x78d8], R56 ;  /* 0x0078d83801007387 */ /* 0x000fee0000100a00 */
[C---:B------:R-:W-:Y:S08]  /*af560*/  HMMA.16816.F32 R4, R28.reuse, R42, R4 ;  /* 0x0000002a1c04723c */ /* 0x040ff00000001804 */
[C---:B--2---:R-:W-:Y:S08]  /*af570*/  HMMA.16816.F32 R20, R28.reuse, R50, R20 ;  /* 0x000000321c14723c */ /* 0x044ff00000001814 */
[C---:B---3--:R-:W-:Y:S08]  /*af580*/  HMMA.16816.F32 R16, R28.reuse, R48, R16 ;  /* 0x000000301c10723c */ /* 0x048ff00000001810 */
[C---:B----4-:R-:W-:Y:S08]  /*af590*/  HMMA.16816.F32 R32, R28.reuse, R54, R32 ;  /* 0x000000361c20723c */ /* 0x050ff00000001820 */
        /* <DEDUP_REMOVED lines=13> */
[----:B------:R-:W-:Y:S04]  /*af670*/  STL [R1+0x7914], R47 ;  /* 0x0079142f01007387 */ /* 0x000fe80000100800 */
[----:B------:R-:W-:Y:S04]  /*af680*/  STL.64 [R1+0x4f0], R12 ;  /* 0x0004f00c01007387 */ /* 0x000fe80000100a00 */
[----:B------:R-:W-:Y:S04]  /*af690*/  STL.64 [R1+0x4f8], R14 ;  /* 0x0004f80e01007387 */ /* 0x000fe80000100a00 */
[----:B------:R-:W-:Y:S04]  /*af6a0*/  STL [R1+0x7998], R46 ;  /* 0x0079982e01007387 */ /* 0x000fe80000100800 */
[----:B------:R-:W-:Y:S04]  /*af6b0*/  STL.64 [R1+0x7990], R44 ;  /* 0x0079902c01007387 */ /* 0x000fe80000100a00 */
[----:B------:R-:W-:Y:S04]  /*af6c0*/  STL.64 [R1+0x4e0], R8 ;  /* 0x0004e00801007387 */ /* 0x000fe80000100a00 */
[----:B------:R-:W-:Y:S04]  /*af6d0*/  STL.64 [R1+0x4e8], R10 ;  /* 0x0004e80a01007387 */ /* 0x000fe80000100a00 */
[----:B0-----:R-:W4:Y:S04]  /*af6e0*/  LDL.LU R52, [R1+0x260] ;  /* 0x0002600001347983 */ /* 0x001f280000300800 */
[----:B------:R-:W-:Y:S04]  /*af6f0*/  STL.64 [R1+0x4d0], R4 ;  /* 0x0004d00401007387 */ /* 0x000fe80000100a00 */
[----:B------:R-:W-:Y:S04]  /*af700*/  STL.64 [R1+0x4d8], R6 ;  /* 0x0004d80601007387 */ /* 0x000fe80000100a00 */
[----:B------:R-:W4:Y:S04]  /*af710*/  LDL.LU R53, [R1+0x264] ;  /* 0x0002640001357983 */ /* 0x000f280000300800 */
[----:B------:R-:W2:Y:S04]  /*af720*/  LDL.LU R54, [R1+0x268] ;  /* 0x0002680001367983 */ /* 0x000ea80000300800 */
[----:B------:R-:W2:Y:S04]  /*af730*/  LDL.LU R55, [R1+0x26c] ;  /* 0x00026c0001377983 */ /* 0x000ea80000300800 */
[----:B--2---:R-:W-:Y:S04]  /*af740*/  STL.64 [R1+0x79b8], R54 ;  /* 0x0079b83601007387 */ /* 0x004fe80000100a00 */
[----:B----4-:R0:W-:Y:S04]  /*af750*/  STL.64 [R1+0x79b0], R52 ;  /* 0x0079b03401007387 */ /* 0x0101e80000100a00 */
[----:B-1----:R-:W2:Y:S04]  /*af760*/  LDL.LU R48, [R1+0x270] ;  /* 0x0002700001307983 */ /* 0x002ea80000300800 */
[----:B------:R-:W2:Y:S04]  /*af770*/  LDL.LU R49, [R1+0x274] ;  /* 0x0002740001317983 */ /* 0x000ea80000300800 */
[----:B------:R-:W2:Y:S04]  /*af780*/  LDL.LU R50, [R1+0x278] ;  /* 0x0002780001327983 */ /* 0x000ea80000300800 */
[----:B------:R-:W2:Y:S04]  /*af790*/  LDL.LU R51, [R1+0x27c] ;  /* 0x00027c0001337983 */ /* 0x000ea80000300800 */
[----:B------:R-:W4:Y:S04]  /*af7a0*/  LDL.LU R56, [R1+0x250] ;  /* 0x0002500001387983 */ /* 0x000f280000300800 */
[----:B------:R-:W4:Y:S04]  /*af7b0*/  LDL.LU R57, [R1+0x254] ;  /* 0x0002540001397983 */ /* 0x000f280000300800 */
[----:B------:R-:W4:Y:S04]  /*af7c0*/  LDL.LU R58, [R1+0x258] ;  /* 0x00025800013a7983 */ /* 0x000f280000300800 */
[----:B------:R-:W4:Y:S04]  /*af7d0*/  LDL.LU R59, [R1+0x25c] ;  /* 0x00025c00013b7983 */ /* 0x000f280000300800 */
        /* <DEDUP_REMOVED lines=37> */
[C---:B---3--:R-:W-:Y:S08]  /*afa30*/  HMMA.16816.F32 R32, R28.reuse, R36, R32 ;  /* 0x000000241c20723c */ /* 0x048ff00000001820 */
[C---:B----4-:R-:W-:Y:S03]  /*afa40*/  HMMA.16816.F32 R52, R28.reuse, R38, R52 ;  /* 0x000000261c34723c */ /* 0x050fe60000001834 */
        /* <DEDUP_REMOVED lines=14> */
[----:B0-----:R-:W4:Y:S04]  /*afb30*/  LDL.LU.64 R54, [R1+0x79b8] ;  /* 0x0079b80001367983 */ /* 0x001f280000300a00 */
[----:B------:R-:W4:Y:S04]  /*afb40*/  LDL.LU.64 R52, [R1+0x79b0] ;  /* 0x0079b00001347983 */ /* 0x000f280000300a00 */
[----:B------:R-:W-:Y:S04]  /*afb50*/  STL.64 [R1+0x4a0], R32 ;  /* 0x0004a02001007387 */ /* 0x000fe80000100a00 */
[----:B------:R0:W-:Y:S04]  /*afb60*/  STL.64 [R1+0x4a8], R34 ;  /* 0x0004a82201007387 */ /* 0x0001e80000100a00 */
[----:B0-----:R-:W2:Y:S01]  /*afb70*/  LDL.LU.64 R34, [R1+0x79a8] ;  /* 0x0079a80001227983 */ /* 0x001ea20000300a00 */
[C---:B------:R-:W-:Y:S03]  /*afb80*/  HMMA.16816.F32 R4, R28.reuse, R2, R4 ;  /* 0x000000021c04723c */ /* 0x040fe60000001804 */
        /* <DEDUP_REMOVED lines=11> */
[----:B0-----:R-:W2:Y:S04]  /*afc40*/  LDL.LU R46, [R1+0x7998] ;  /* 0x00799800012e7983 */ /* 0x001ea80000300800 */
        /* <DEDUP_REMOVED lines=48> */
[C---:B----4-:R-:W-:Y:S08]  /*aff50*/  HMMA.16816.F32 R12, R28.reuse, R24, R52 ;  /* 0x000000181c0c723c */ /* 0x050ff00000001834 */
[C---:B--2---:R-:W-:Y:S08]  /*aff60*/  HMMA.16816.F32 R8, R28.reuse, R16, R4 ;  /* 0x000000101c08723c */ /* 0x044ff00000001804 */
[C---:B------:R-:W-:Y:S01]  /*aff70*/  HMMA.16816.F32 R4, R28.reuse, R18, R36 ;  /* 0x000000121c04723c */ /* 0x040fe20000001824 */
[----:B------:R-:W-:Y:S10]  /*aff80*/  STL.64 [R1+0x7840], R18 ;  /* 0x0078401201007387 */ /* 0x000ff40000100a00 */
[----:B------:R-:W-:Y:S04]  /*aff90*/  STL.64 [R1+0x3e0], R8 ;  /* 0x0003e00801007387 */ /* 0x000fe80000100a00 */
[----:B------:R0:W-:Y:S04]  /*affa0*/  STL.64 [R1+0x3e8], R10 ;  /* 0x0003e80a01007387 */ /* 0x0001e80000100a00 */
[----:B------:R-:W-:Y:S04]  /*affb0*/  STL.64 [R1+0x7838], R16 ;  /* 0x0078381001007387 */ /* 0x000fe80000100a00 */
[----:B------:R-:W-:Y:S04]  /*affc0*/  STL.64 [R1+0x3c0], R4 ;  /* 0x0003c00401007387 */ /* 0x000fe80000100a00 */
[----:B------:R1:W-:Y:S01]  /*affd0*/  STL.64 [R1+0x3c8], R6 ;  /* 0x0003c80601007387 */ /* 0x0003e20000100a00 */
[C---:B0-----:R-:W-:Y:S08]  /*affe0*/  HMMA.16816.F32 R8, R28.reuse, R20, R40 ;  /* 0x000000141c08723c */ /* 0x041ff00000001828 */
[C---:B-1----:R-:W-:Y:S01]  /*afff0*/  HMMA.16816.F32 R4, R28.reuse, R22, R48 ;  /* 0x000000161c04723c */ /* 0x042fe20000001830 */
[----:B------:R-:W-:Y:S10]  /*b0000*/  STL.64 [R1+0x7860], R22 ;  /* 0x0078601601007387 */ /* 0x000ff40000100a00 */
[----:B------:R0:W-:Y:S04]  /*b0010*/  STL.64 [R1+0x3b0], R8 ;  /* 0x0003b00801007387 */ /* 0x0001e80000100a00 */
[----:B------:R-:W-:Y:S04]  /*b0020*/  STL.64 [R1+0x3b8], R10 ;  /* 0x0003b80a01007387 */ /* 0x000fe80000100a00 */
[----:B------:R-:W-:Y:S04]  /*b0030*/  STL.64 [R1+0x7858], R20 ;  /* 0x0078581401007387 */ /* 0x000fe80000100a00 */
[----:B------:R-:W-:Y:S04]  /*b0040*/  STL.64 [R1+0x3a0], R4 ;  /* 0x0003a00401007387 */ /* 0x000fe80000100a00 */
[----:B------:R1:W-:Y:S04]  /*b0050*/  STL.64 [R1+0x3a8], R6 ;  /* 0x0003a80601007387 */ /* 0x0003e80000100a00 */
[----:B0-----:R-:W2:Y:S01]  /*b0060*/  LDL.LU R8, [R1+0x1c0] ;  /* 0x0001c00001087983 */ /* 0x001ea20000300800 */
[----:B-1----:R-:W-:Y:S03]  /*b0070*/  HMMA.16816.F32 R4, R28, R26, R56 ;  /* 0x0000001a1c04723c */ /* 0x002fe60000001838 */
[----:B------:R0:W-:Y:S04]  /*b0080*/  STL.64 [R1+0x380], R12 ;  /* 0x0003800c01007387 */ /* 0x0001e80000100a00 */
[----:B------:R1:W-:-:S12]  /*b0090*/  STL.64 [R1+0x388], R14 ;  /* 0x0003880e01007387 */ /* 0x0003d80000100a00 */
[----:B------:R-:W-:Y:S04]  /*b00a0*/  STL.64 [R1+0x370], R4 ;  /* 0x0003700401007387 */ /* 0x000fe80000100a00 */
[----:B------:R-:W-:Y:S04]  /*b00b0*/  STL.64 [R1+0x378], R6 ;  /* 0x0003780601007387 */ /* 0x000fe80000100a00 */
[----:B------:R-:W2:Y:S04]  /*b00c0*/  LDL.LU R9, [R1+0x1c4] ;  /* 0x0001c40001097983 */ /* 0x000ea80000300800 */
[----:B------:R-:W3:Y:S04]  /*b00d0*/  LDL.LU R10, [R1+0x1c8] ;  /* 0x0001c800010a7983 */ /* 0x000ee80000300800 */
[----:B------:R-:W3:Y:S01]  /*b00e0*/  LDL.LU R11, [R1+0x1cc] ;  /* 0x0001cc00010b7983 */ /* 0x000ee20000300800 */
[----:B------:R-:W-:-:S02]  /*b00f0*/  IMAD.MOV.U32 R20, RZ, RZ, R32 ;  /* 0x000000ffff147224 */ /* 0x000fc400078e0020 */
[----:B------:R-:W-:Y:S02]  /*b0100*/  IMAD.MOV.U32 R23, RZ, RZ, R33 ;  /* 0x000000ffff177224 */ /* 0x000fe400078e0021 */
[----:B------:R-:W-:Y:S01]  /*b0110*/  IMAD.MOV.U32 R21, RZ, RZ, R0 ;  /* 0x000000ffff157224 */ /* 0x000fe200078e0000 */
[----:B---3--:R-:W-:Y:S04]  /*b0120*/  STL.64 [R1+0x7920], R10 ;  /* 0x0079200a01007387 */ /* 0x008fe80000100a00 */
[----:B--2---:R2:W-:Y:S04]  /*b0130*/  STL.64 [R1+0x7918], R8 ;  /* 0x0079180801007387 */ /* 0x0045e80000100a00 */
[----:B------:R-:W3:Y:S04]  /*b0140*/  LDL.LU R16, [R1+0x1e0] ;  /* 0x0001e00001107983 */ /* 0x000ee80000300800 */
[----:B------:R-:W3:Y:S04]  /*b0150*/  LDL.LU R17, [R1+0x1e4] ;  /* 0x0001e40001117983 */ /* 0x000ee80000300800 */
[----:B------:R-:W3:Y:S04]  /*b0160*/  LDL.LU R18, [R1+0x1e8] ;  /* 0x0001e80001127983 */ /* 0x000ee80000300800 */
[----:B------:R-:W3:Y:S04]  /*b0170*/  LDL.LU R19, [R1+0x1ec] ;  /* 0x0001ec0001137983 */ /* 0x000ee80000300800 */
[----:B------:R-:W4:Y:S04]  /*b0180*/  LDL.LU R22, [R1] ;  /* 0x0000000001167983 */ /* 0x000f280000300800 */
        /* <DEDUP_REMOVED lines=41> */
[----:B------:R-:W2:Y:S04]  /*b0420*/  LDL.LU R27, [R1+0x1fc] ;  /* 0x0001fc00011b7983 */ /* 0x000ea80000300800 */
[----:B------:R-:W2:Y:S04]  /*b0430*/  LDL.LU R40, [R1+0x190] ;  /* 0x0001900001287983 */ /* 0x000ea80000300800 */
[----:B------:R-:W2:Y:S01]  /*b0440*/  LDL.LU R41, [R1+0x194] ;  /* 0x0001940001297983 */ /* 0x000ea20000300800 */
[----:B---3--:R-:W-:-:S02]  /*b0450*/  IMAD R47, R47, 0x100, R42 ;  /* 0x000001002f2f7824 */ /* 0x008fc400078e022a */
[----:B----4-:R-:W-:Y:S01]  /*b0460*/  IMAD R60, R60, 0x100, R43 ;  /* 0x000001003c3c7824 */ /* 0x010fe200078e022b */
[----:B------:R-:W3:Y:S04]  /*b0470*/  LDL.LU R42, [R1+0x198] ;  /* 0x00019800012a7983 */ /* 0x000ee80000300800 */
[----:B------:R-:W3:Y:S01]  /*b0480*/  LDL.LU R43, [R1+0x19c] ;  /* 0x00019c00012b7983 */ /* 0x000ee20000300800 */
[----:B------:R-:W-:Y:S02]  /*b0490*/  IMAD R61, R61, 0x100, R32 ;  /* 0x000001003d3d7824 */ /* 0x000fe400078e0220 */
[----:B------:R-:W-:Y:S01]  /*b04a0*/  IMAD R0, R0, 0x100, R33 ;  /* 0x0000010000007824 */ /* 0x000fe200078e0221 */
        /* <DEDUP_REMOVED lines=14> */
[----:B------:R-:W-:Y:S02]  /*b0590*/  F2FP.F16.E5M2.UNPACK_B R29, R60 ;  /* 0x0000003cff1d723e */ /* 0x000fe400020004ff */
[----:B----4-:R-:W-:Y:S02]  /*b05a0*/  F2FP.F16.E5M2.UNPACK_B R30, R61 ;  /* 0x0000003dff1e723e */ /* 0x010fe400020004ff */
[----:B------:R-:W-:Y:S01]  /*b05b0*/  F2FP.F16.E5M2.UNPACK_B R31, R0 ;  /* 0x00000000ff1f723e */ /* 0x000fe200020004ff */
[----:B------:R-:W4:Y:S04]  /*b05c0*/  LDL.LU R47, [R1+0x7914] ;  /* 0x00791400012f7983 */ /* 0x000f280000300800 */
[----:B------:R-:W3:Y:S04]  /*b05d0*/  LDL.LU R60, [R1+0x7910] ;  /* 0x00791000013c7983 */ /* 0x000ee80000300800 */
[----:B------:R-:W3:Y:S04]  /*b05e0*/  LDL.LU R61, [R1+0x790c] ;  /* 0x00790c00013d7983 */ /* 0x000ee80000300800 */
[----:B------:R-:W4:Y:S01]  /*b05f0*/  LDL.LU R0, [R1+0x7908] ;  /* 0x0079080001007983 */ /* 0x000f220000300800 */
[C---:B------:R-:W-:Y:S08]  /*b0600*/  HMMA.16816.F32 R48, R28.reuse, R56, R48 ;  /* 0x000000381c30723c */ /* 0x040ff00000001830 */
[C---:B------:R-:W-:Y:S11]  /*b0610*/  HMMA.16816.F32 R56, R28.reuse, R58, R52 ;  /* 0x0000003a1c38723c */ /* 0x040ff60000001834 */
[----:B------:R-:W-:Y:S04]  /*b0620*/  STL.64 [R1+0x340], R48 ;  /* 0x0003403001007387 */ /* 0x000fe80000100a00 */
[----:B------:R0:W-:Y:S04]  /*b0630*/  STL.64 [R1+0x348], R50 ;  /* 0x0003483201007387 */ /* 0x0001e80000100a00 */
[----:B0-----:R-:W4:Y:S04]  /*b0640*/  LDL.LU.64 R50, [R1+0x7900] ;  /* 0x0079000001327983 */ /* 0x001f280000300a00 */
        /* <DEDUP_REMOVED lines=8> */
[C---:B------:R-:W-:Y:S08]  /*b06d0*/  HMMA.16816.F32 R20, R28.reuse, R22, R24 ;  /* 0x000000161c14723c */ /* 0x040ff00000001818 */
[C---:B---3--:R-:W-:Y:S03]  /*b06e0*/  HMMA.16816.F32 R16, R28.reuse, R60, R16 ;  /* 0x0000003c1c10723c */ /* 0x048fe60000001810 */
[----:B------:R-:W-:Y:S04]  /*b06f0*/  STL.64 [R1+0x310], R32 ;  /* 0x0003102001007387 */ /* 0x000fe80000100a00 */
[----:B------:R-:W-:Y:S04]  /*b0700*/  STL.64 [R1+0x318], R34 ;  /* 0x0003182201007387 */ /* 0x000fe80000100a00 */
[----:B------:R-:W-:Y:S04]  /*b0710*/  STL.64 [R1+0x300], R20 ;  /* 0x0003001401007387 */ /* 0x000fe80000100a00 */
[----:B------:R-:W-:Y:S04]  /*b0720*/  STL.64 [R1+0x308], R22 ;  /* 0x0003081601007387 */ /* 0x000fe80000100a00 */
[----:B------:R-:W-:Y:S04]  /*b0730*/  STL.64 [R1+0x2f0], R16 ;  /* 0x0002f01001007387 */ /* 0x000fe80000100a00 */
[----:B------:R-:W-:Y:S01]  /*b0740*/  STL.64 [R1+0x2f8], R18 ;  /* 0x0002f81201007387 */ /* 0x000fe20000100a00 */
[C---:B----4-:R-:W-:Y:S08]  /*b0750*/  HMMA.16816.F32 R12, R28.reuse, R58, R12 ;  /* 0x0000003a1c0c723c */ /* 0x050ff0000000180c */
[C---:B------:R-:W-:Y:S01]  /*b0760*/  HMMA.16816.F32 R8, R28.reuse, R56, R8 ;  /* 0x000000381c08723c */ /* 0x040fe20000001808 */
[----:B------:R-:W2:Y:S10]  /*b0770*/  LDL.LU R56, [R1+0x60] ;  /* 0x0000600001387983 */ /* 0x000eb40000300800 */
[----:B------:R-:W-:Y:S04]  /*b0780*/  STL.64 [R1+0x2e0], R12 ;  /* 0x0002e00c01007387 */ /* 0x000fe80000100a00 */
[----:B------:R-:W-:Y:S04]  /*b0790*/  STL.64 [R1+0x2e8], R14 ;  /* 0x0002e80e01007387 */ /* 0x000fe80000100a00 */
[----:B------:R-:W-:Y:S04]  /*b07a0*/  STL.64 [R1+0x2d0], R8 ;  /* 0x0002d00801007387 */ /* 0x000fe80000100a00 */
[----:B------:R0:W-:Y:S04]  /*b07b0*/  STL.64 [R1+0x2d8], R10 ;  /* 0x0002d80a01007387 */ /* 0x0001e80000100a00 */
[----:B------:R-:W2:Y:S04]  /*b07c0*/  LDL.LU R57, [R1+0x64] ;  /* 0x0000640001397983 */ /* 0x000ea80000300800 */
[----:B------:R-:W3:Y:S01]  /*b07d0*/  LDL.LU R58, [R1+0x68] ;  /* 0x00006800013a7983 */ /* 0x000ee20000300800 */
[C---:B0-----:R-:W-:Y:S08]  /*b07e0*/  HMMA.16816.F32 R8, R28.reuse, R54, R4 ;  /* 0x000000361c08723c */ /* 0x041ff00000001804 */
[----:B------:R-:W-:Y:S01]  /*b07f0*/  HMMA.16816.F32 R4, R28, R52, R36 ;  /* 0x000000341c04723c */ /* 0x000fe20000001824 */
[----:B------:R-:W-:-:S02]  /*b0800*/  IMAD.MOV.U32 R59, RZ, RZ, R0 ;  /* 0x000000ffff3b7224 */ /* 0x000fc400078e0000 */
[----:B------:R-:W4:Y:S04]  /*b0810*/  LDL.LU R0, [R1+0x78d4] ;  /* 0x0078d40001007983 */ /* 0x000f280000300800 */
[----:B---3--:R-:W-:Y:S04]  /*b0820*/  STL.64 [R1+0x78a8], R58 ;  /* 0x0078a83a01007387 */ /* 0x008fe80000100a00 */
[----:B--2---:R-:W-:Y:S04]  /*b0830*/  STL.64 [R1+0x78a0], R56 ;  /* 0x0078a03801007387 */ /* 0x004fe80000100a00 */
[----:B------:R-:W2:Y:S04]  /*b0840*/  LDL.LU R52, [R1+0x70] ;  /* 0x0000700001347983 */ /* 0x000ea80000300800 */
[----:B------:R-:W-:Y:S04]  /*b0850*/  STL.64 [R1+0x2c0], R8 ;  /* 0x0002c00801007387 */ /* 0x000fe80000100a00 */
[----:B------:R-:W-:Y:S04]  /*b0860*/  STL.64 [R1+0x2c8], R10 ;  /* 0x0002c80a01007387 */ /* 0x000fe80000100a00 */
[----:B------:R-:W-:Y:S04]  /*b0870*/  STL.64 [R1+0x2a0], R4 ;  /* 0x0002a00401007387 */ /* 0x000fe80000100a00 */
[----:B------:R0:W-:Y:S04]  /*b0880*/  STL.64 [R1+0x2a8], R6 ;  /* 0x0002a80601007387 */ /* 0x0001e80000100a00 */
[----:B------:R-:W2:Y:S04]  /*b0890*/  LDL.LU R53, [R1+0x74] ;  /* 0x0000740001357983 */ /* 0x000ea80000300800 */
[----:B------:R-:W3:Y:S04]  /*b08a0*/  LDL.LU R54, [R1+0x78] ;  /* 0x0000780001367983 */ /* 0x000ee80000300800 */
[----:B------:R-:W3:Y:S01]  /*b08b0*/  LDL.LU R55, [R1+0x7c] ;  /* 0x00007c0001377983 */ /* 0x000ee20000300800 */
[C---:B0-----:R-:W-:Y:S03]  /*b08c0*/  HMMA.16816.F32 R4, R28.reuse, R50, R40 ;  /* 0x000000321c04723c */ /* 0x041fe60000001828 */
[----:B---3--:R-:W-:Y:S04]  /*b08d0*/  STL.64 [R1+0x78c8], R54 ;  /* 0x0078c83601007387 */ /* 0x008fe80000100a00 */
[----:B--2---:R-:W-:Y:S04]  /*b08e0*/  STL.64 [R1+0x78c0], R52 ;  /* 0x0078c03401007387 */ /* 0x004fe80000100a00 */
[----:B------:R-:W2:Y:S08]  /*b08f0*/  LDL.LU R16, [R1+0xf0] ;  /* 0x0000f00001107983 */ /* 0x000eb00000300800 */
        /* <DEDUP_REMOVED lines=45> */
[C---:B--2---:R-:W-:Y:S03]  /*b0bd0*/  HMMA.16816.F32 R48, R28.reuse, R48, R12 ;  /* 0x000000301c30723c */ /* 0x044fe6000000180c */
[----:B------:R-:W2:Y:S05]  /*b0be0*/  LDL.LU R12, [R1+0xd0] ;  /* 0x0000d000010c7983 */ /* 0x000eaa0000300800 */
[C---:B---3--:R-:W-:Y:S11]  /*b0bf0*/  HMMA.16816.F32 R52, R28.reuse, R46, R52 ;  /* 0x0000002e1c34723c */ /* 0x048ff60000001834 */
[----:B------:R0:W-:Y:S04]  /*b0c00*/  STL.64 [R1+0x270], R48 ;  /* 0x0002703001007387 */ /* 0x0001e80000100a00 */
[----:B------:R1:W-:Y:S04]  /*b0c10*/  STL.64 [R1+0x278], R50 ;  /* 0x0002783201007387 */ /* 0x0003e80000100a00 */
[----:B------:R-:W2:Y:S04]  /*b0c20*/  LDL.LU R13, [R1+0xd4] ;  /* 0x0000d400010d7983 */ /* 0x000ea80000300800 */
[----:B------:R-:W2:Y:S04]  /*b0c30*/  LDL.LU R14, [R1+0xd8] ;  /* 0x0000d800010e7983 */ /* 0x000ea80000300800 */
[----:B------:R-:W2:Y:S01]  /*b0c40*/  LDL.LU R15, [R1+0xdc] ;  /* 0x0000dc00010f7983 */ /* 0x000ea20000300800 */
[----:B----4-:R-:W-:Y:S03]  /*b0c50*/  HMMA.16816.F32 R44, R28, R44, R40 ;  /* 0x0000002c1c2c723c */ /* 0x010fe60000001828 */
[----:B0-----:R-:W3:Y:S04]  /*b0c60*/  LDL.LU R48, [R1+0x80] ;  /* 0x0000800001307983 */ /* 0x001ee80000300800 */
[----:B------:R-:W3:Y:S04]  /*b0c70*/  LDL.LU R49, [R1+0x84] ;  /* 0x0000840001317983 */ /* 0x000ee80000300800 */
[----:B-1----:R-:W3:Y:S01]  /*b0c80*/  LDL.LU R50, [R1+0x88] ;  /* 0x0000880001327983 */ /* 0x002ee20000300800 */
[----:B------:R-:W-:-:S03]  /*b0c90*/  IMAD.MOV.U32 R51, RZ, RZ, R0 ;  /* 0x000000ffff337224 */ /* 0x000fc600078e0000 */
[----:B------:R-:W4:Y:S04]  /*b0ca0*/  LDL.LU R0, [R1+0x78d0] ;  /* 0x0078d00001007983 */ /* 0x000f280000300800 */
        /* <DEDUP_REMOVED lines=8> */
[----:B0-----:R-:W4:Y:S04]  /*b0d30*/  LDL.LU R44, [R1+0x90] ;  /* 0x00009000012c7983 */ /* 0x001f280000300800 */
[----:B------:R-:W4:Y:S04]  /*b0d40*/  LDL.LU R45, [R1+0x94] ;  /* 0x00009400012d7983 */ /* 0x000f280000300800 */
[----:B-1----:R-:W4:Y:S04]  /*b0d50*/  LDL.LU R46, [R1+0x98] ;  /* 0x00009800012e7983 */ /* 0x002f280000300800 */
        /* <DEDUP_REMOVED lines=12> */
[----:B------:R-:W2:Y:S04]  /*b0e20*/  LDL.LU R41, [R1+0xa4] ;  /* 0x0000a40001297983 */ /* 0x000ea80000300800 */
[----:B-1----:R-:W2:Y:S01]  /*b0e30*/  LDL.LU R42, [R1+0xa8] ;  /* 0x0000a800012a7983 */ /* 0x002ea20000300800 */
[----:B----4-:R-:W-:-:S03]  /*b0e40*/  IMAD.MOV.U32 R43, RZ, RZ, R0 ;  /* 0x000000ffff2b7224 */ /* 0x010fc600078e0000 */
[----:B------:R-:W4:Y:S01]  /*b0e50*/  LDL.LU R0, [R1+0x7888] ;  /* 0x0078880001007983 */ /* 0x000f220000300800 */
[----:B---3--:R-:W-:-:S15]  /*b0e60*/  HMMA.16816.F32 R32, R28, R38, R32 ;  /* 0x000000261c20723c */ /* 0x008fde0000001820 */
[----:B------:R-:W-:-:S04]  /*b0e70*/  NOP ;  /* 0x0000000000007918 */ /* 0x000fc80000000000 */
[----:B------:R-:W-:Y:S04]  /*b0e80*/  STL.64 [R1+0x1f0], R32 ;  /* 0x0001f02001007387 */ /* 0x000fe80000100a00 */
[----:B------:R0:W-:Y:S04]  /*b0e90*/  STL.64 [R1+0x1f8], R34 ;  /* 0x0001f82201007387 */ /* 0x0001e80000100a00 */
[----:B0-----:R-:W3:Y:S01]  /*b0ea0*/  LDL.LU.64 R34, [R1+0x7880] ;  /* 0x0078800001227983 */ /* 0x001ee20000300a00 */
[C---:B--2---:R-:W-:Y:S08]  /*b0eb0*/  HMMA.16816.F32 R36, R28.reuse, R36, R24 ;  /* 0x000000241c24723c */ /* 0x044ff00000001818 */
[C---:B------:R-:W-:Y:S01]  /*b0ec0*/  HMMA.16816.F32 R4, R28.reuse, R2, R4 ;  /* 0x000000021c04723c */ /* 0x040fe20000001804 */
[----:B------:R-:W2:Y:S04]  /*b0ed0*/  LDL.LU.64 R32, [R1+0x7878] ;  /* 0x0078780001207983 */ /* 0x000ea80000300a00 */
[----:B------:R-:W2:Y:S04]  /*b0ee0*/  LDL.LU.64 R26, [R1+0x7870] ;  /* 0x00787000011a7983 */ /* 0x000ea80000300a00 */
[----:B------:R-:W2:Y:S04]  /*b0ef0*/  LDL.LU.64 R24, [R1+0x7868] ;  /* 0x0078680001187983 */ /* 0x000ea80000300a00 */
        /* <DEDUP_REMOVED lines=29> */
[----:B--2---:R-:W-:-:S15]  /*b10d0*/  HMMA.16816.F32 R12, R28, R8, R12 ;  /* 0x000000081c0c723c */ /* 0x004fde000000180c */
[----:B------:R-:W-:-:S04]  /*b10e0*/  NOP ;  /* 0x0000000000007918 */ /* 0x000fc80000000000 */
[----:B------:R-:W-:Y:S04]  /*b10f0*/  STL.64 [R1+0x140], R12 ;  /* 0x0001400c01007387 */ /* 0x000fe80000100a00 */
[----:B------:R0:W-:Y:S04]  /*b1100*/  STL.64 [R1+0x148], R14 ;  /* 0x0001480e01007387 */ /* 0x0001e80000100a00 */
[----:B0-----:R-:W2:Y:S04]  /*b1110*/  LDL.LU.64 R14, [R1+0x7820] ;  /* 0x00782000010e7983 */ /* 0x001ea80000300a00 */
[----:B------:R-:W2:Y:S01]  /*b1120*/  LDL.LU.64 R12, [R1+0x7818] ;  /* 0x00781800010c7983 */ /* 0x000ea20000300a00 */
[----:B----4-:R-:W-:-:S07]  /*b1130*/  IMAD.MOV.U32 R7, RZ, RZ, R0 ;  /* 0x000000ffff077224 */ /* 0x010fce00078e0000 */
[----:B---3--:R-:W-:-:S15]  /*b1140*/  HMMA.16816.F32 R4, R28, R10, R4 ;  /* 0x0000000a1c04723c */ /* 0x008fde0000001804 */
[----:B------:R-:W-:-:S04]  /*b1150*/  NOP ;  /* 0x0000000000007918 */ /* 0x000fc80000000000 */
[----:B------:R-:W-:Y:S04]  /*b1160*/  STL.64 [R1+0x120], R4 ;  /* 0x0001200401007387 */ /* 0x000fe80000100a00 */
[----:B------:R0:W-:Y:S01]  /*b1170*/  STL.64 [R1+0x128], R6 ;  /* 0x0001280601007387 */ /* 0x0001e20000100a00 */
[C---:B--2---:R-:W-:Y:S08]  /*b1180*/  HMMA.16816.F32 R8, R28.reuse, R12, R36 ;  /* 0x0000000c1c08723c */ /* 0x044ff00000001824 */
[C---:B0-----:R-:W-:Y:S08]  /*b1190*/  HMMA.16816.F32 R4, R28.reuse, R14, R40 ;  /* 0x0000000e1c04723c */ /* 0x041ff00000001828 */
[C---:B------:R-:W-:Y:S03]  /*b11a0*/  HMMA.16816.F32 R12, R28.reuse, R16, R44 ;  /* 0x000000101c0c723c */ /* 0x040fe6000000182c */
[----:B------:R-:W-:Y:S04]  /*b11b0*/  STL.64 [R1+0x100], R8 ;  /* 0x0001000801007387 */ /* 0x000fe80000100a00 */
[----:B------:R0:W-:Y:S04]  /*b11c0*/  STL.64 [R1+0x108], R10 ;  /* 0x0001080a01007387 */ /* 0x0001e80000100a00 */
        /* <DEDUP_REMOVED lines=9> */
[----:B------:R0:W-:Y:S01]  /*b1260*/  STL [R1+0x88], R6 ;  /* 0x0000880601007387 */ /* 0x0001e20000100800 */
[----:B------:R-:W-:-:S02]  /*b1270*/  IMAD.MOV.U32 R0, RZ, RZ, R7 ;  /* 0x000000ffff007224 */ /* 0x000fc400078e0007 */
[----:B0-----:R-:W-:Y:S03]  /*b1280*/  HMMA.16816.F32 R4, R28, R22, R56 ;  /* 0x000000161c04723c */ /* 0x001fe60000001838 */
[----:B------:R-:W-:Y:S04]  /*b1290*/  STL [R1+0x70e0], R0 ;  /* 0x0070e00001007387 */ /* 0x000fe80000100800 */
[----:B------:R-:W2:-:S12]  /*b12a0*/  LDL.LU R48, [R1+0x5d0] ;  /* 0x0005d00001307983 */ /* 0x000e980000300800 */
[----:B------:R-:W-:Y:S04]  /*b12b0*/  STL.64 [R1+0x70], R4 ;  /* 0x0000700401007387 */ /* 0x000fe80000100a00 */
        /* <DEDUP_REMOVED lines=39> */
[----:B------:R-:W2:Y:S01]  /*b1530*/  LDL R61, [R1+0x1d04] ;  /* 0x001d0400013d7983 */ /* 0x000ea20000100800 */
[----:B---3--:R-:W-:-:S15]  /*b1540*/  HMMA.16816.F32 R16, R28, R24, R56 ;  /* 0x000000181c10723c */ /* 0x008fde0000001838 */
[----:B------:R-:W-:-:S04]  /*b1550*/  NOP ;  /* 0x0000000000007918 */ /* 0x000fc80000000000 */
[----:B------:R-:W-:Y:S04]  /*b1560*/  STL.64 [R1+0x60], R16 ;  /* 0x0000601001007387 */ /* 0x000fe80000100a00 */
[----:B------:R-:W-:Y:S04]  /*b1570*/  STL [R1+0x68], R18 ;  /* 0x0000681201007387 */ /* 0x000fe80000100800 */
[----:B------:R-:W3:Y:S04]  /*b1580*/  LDL R55, [R1+0x1cf4] ;  /* 0x001cf40001377983 */ /* 0x000ee80000100800 */
[----:B------:R-:W3:Y:S04]  /*b1590*/  LDL R60, [R1+0x1d00] ;  /* 0x001d0000013c7983 */ /* 0x000ee80000100800 */
[----:B------:R-:W3:Y:S04]  /*b15a0*/  LDL.LU R56, [R1+0x5f0] ;  /* 0x0005f00001387983 */ /* 0x000ee80000300800 */
[----:B------:R-:W3:Y:S04]  /*b15b0*/  LDL.LU R57, [R1+0x5f4] ;  /* 0x0005f40001397983 */ /* 0x000ee80000300800 */
[----:B------:R-:W3:Y:S04]  /*b15c0*/  LDL.LU R58, [R1+0x5f8] ;  /* 0x0005f800013a7983 */ /* 0x000ee80000300800 */
[----:B------:R-:W3:Y:S01]  /*b15d0*/  LDL.LU R59, [R1+0x5fc] ;  /* 0x0005fc00013b7983 */ /* 0x000ee20000300800 */
[C---:B----4-:R-:W-:Y:S08]  /*b15e0*/  HMMA.16816.F32 R12, R28.reuse, R26, R12 ;  /* 0x0000001a1c0c723c */ /* 0x050ff0000000180c */
[----:B--2---:R-:W-:Y:S01]  /*b15f0*/  HMMA.16816.F32 R8, R28, R32, R8 ;  /* 0x000000201c08723c */ /* 0x004fe20000001808 */
[----:B------:R-:W-:-:S02]  /*b1600*/  IMAD R4, R5, 0x100, R4 ;  /* 0x0000010005047824 */ /* 0x000fc400078e0204 */
[----:B------:R-:W-:Y:S02]  /*b1610*/  IMAD R2, R2, 0x100, R6 ;  /* 0x0000010002027824 */ /* 0x000fe400078e0206 */
[----:B------:R-:W-:Y:S02]  /*b1620*/  IMAD R3, R3, 0x100, R7 ;  /* 0x0000010003037824 */ /* 0x000fe400078e0207 */
[----:B------:R-:W-:Y:S02]  /*b1630*/  IMAD R5, R35, 0x100, R34 ;  /* 0x0000010023057824 */ /* 0x000fe400078e0222 */
[----:B------:R-:W-:Y:S01]  /*b1640*/  IMAD.MOV.U32 R0, RZ, RZ, R19 ;  /* 0x000000ffff007224 */ /* 0x000fe200078e0013 */
[----:B------:R-:W-:Y:S02]  /*b1650*/  F2FP.F16.E5M2.UNPACK_B R30, R4 ;  /* 0x00000004ff1e723e */ /* 0x000fe400020004ff */
[----:B------:R-:W-:Y:S02]  /*b1660*/  F2FP.F16.E5M2.UNPACK_B R28, R2 ;  /* 0x00000002ff1c723e */ /* 0x000fe400020004ff */
[----:B------:R-:W-:-:S02]  /*b1670*/  F2FP.F16.E5M2.UNPACK_B R29, R3 ;  /* 0x00000003ff1d723e */ /* 0x000fc400020004ff */
[----:B------:R-:W-:Y:S02]  /*b1680*/  F2FP.F16.E5M2.UNPACK_B R31, R5 ;  /* 0x00000005ff1f723e */ /* 0x000fe400020004ff */
[----:B------:R-:W-:Y:S02]  /*b1690*/  F2FP.F16.E5M2.UNPACK_B R6, R40 ;  /* 0x00000028ff06723e */ /* 0x000fe400020004ff */
[----:B------:R-:W-:Y:S01]  /*b16a0*/  F2FP.F16.E5M2.UNPACK_B R7, R41 ;  /* 0x00000029ff07723e */ /* 0x000fe200020004ff */
[----:B------:R0:W-:Y:S04]  /*b16b0*/  STL [R1+0x7108], R0 ;  /* 0x0071080001007387 */ /* 0x0001e80000100800 */
[----:B------:R-:W-:Y:S04]  /*b16c0*/  STL.64 [R1+0x40], R12 ;  /* 0x0000400c01007387 */ /* 0x000fe80000100a00 */
[----:B------:R-:W-:Y:S04]  /*b16d0*/  STL.64 [R1+0x48], R14 ;  /* 0x0000480e01007387 */ /* 0x000fe80000100a00 */
[----:B------:R-:W-:Y:S04]  /*b16e0*/  STL.64 [R1+0x30], R8 ;  /* 0x0000300801007387 */ /* 0x000fe80000100a00 */
[----:B------:R1:W-:Y:S01]  /*b16f0*/  STL [R1+0x38], R10 ;  /* 0x0000380a01007387 */ /* 0x0003e20000100800 */
[----:B0-----:R-:W-:-:S02]  /*b1700*/  IMAD.MOV.U32 R0, RZ, RZ, R11 ;  /* 0x000000ffff007224 */ /* 0x001fc400078e000b */
[C---:B-1----:R-:W-:Y:S01]  /*b1710*/  HMMA.16816.F32 R8, R28.reuse, R6, R36 ;  /* 0x000000061c08723c */ /* 0x042fe20000001824 */
        /* <DEDUP_REMOVED lines=12> */
[----:B0-----:R-:W-:-:S10]  /*b17e0*/  F2FP.F16.E5M2.UNPACK_B R2, R54 ;  /* 0x00000036ff02723e */ /* 0x001fd400020004ff */
        /* <DEDUP_REMOVED lines=8> */
[----:B------:R-:W-:Y:S01]  /*b1870*/  STL [R1+0x7800], R25 ;  /* 0x0078001901007387 */ /* 0x000fe20000100800 */
[----:B---3--:R-:W-:-:S07]  /*b1880*/  F2FP.F16.E5M2.UNPACK_B R3, R55 ;  /* 0x00000037ff03723e */ /* 0x008fce00020004ff */
[----:B-1----:R-:W-:Y:S01]  /*b1890*/  HMMA.16816.F32 R4, R28, R2, R56 ;  /* 0x000000021c04723c */ /* 0x002fe20000001838 */
[----:B------:R-:W-:Y:S04]  /*b18a0*/  STL [R1+0x4], R3 ;  /* 0x0000040301007387 */ /* 0x000fe80000100800 */
[----:B------:R-:W2:-:S14]  /*b18b0*/  LDL.LU R36, [R1+0x7d0] ;  /* 0x0007d00001247983 */ /* 0x000e9c0000300800 */
        /* <DEDUP_REMOVED lines=81> */
[----:B------:R-:W-:Y:S02]  /*b1dd0*/  F2FP.F16.E5M2.UNPACK_B R53, R53 ;  /* 0x00000035ff35723e */ /* 0x000fe400020004ff */
[----:B------:R-:W-:-:S14]  /*b1de0*/  F2FP.F16.E5M2.UNPACK_B R50, R50 ;  /* 0x00000032ff32723e */ /* 0x000fdc00020004ff */
[----:B------:R-:W-:Y:S04]  /*b1df0*/  STL.64 [R1+0x150], R4 ;  /* 0x0001500401007387 */ /* 0x000fe80000100a00 */
[----:B------:R0:W-:Y:S02]  /*b1e00*/  STL.64 [R1+0x158], R6 ;  /* 0x0001580601007387 */ /* 0x0001e40000100a00 */
[----:B0-----:R-:W-:Y:S01]  /*b1e10*/  HMMA.16816.F32 R4, R28, R52, R20 ;  /* 0x000000341c04723c */ /* 0x001fe20000001814 */
[----:B------:R-:W-:Y:S01]  /*b1e20*/  F2FP.F16.E5M2.UNPACK_B R51, R51 ;  /* 0x00000033ff33723e */ /* 0x000fe200020004ff */
[----:B------:R-:W-:Y:S04]  /*b1e30*/  STL.64 [R1+0x77b0], R54 ;  /* 0x0077b03601007387 */ /* 0x000fe80000100a00 */
[----:B------:R-:W-:-:S13]  /*b1e40*/  STL.64 [R1+0x77a8], R52 ;  /* 0x0077a83401007387 */ /* 0x000fda0000100a00 */
[----:B------:R-:W-:Y:S04]  /*b1e50*/  STL.64 [R1+0x180], R4 ;  /* 0x0001800401007387 */ /* 0x000fe80000100a00 */
[----:B------:R0:W-:Y:S02]  /*b1e60*/  STL.64 [R1+0x188], R6 ;  /* 0x0001880601007387 */ /* 0x0001e40000100a00 */
[----:B0-----:R-:W-:Y:S01]  /*b1e70*/  HMMA.16816.F32 R4, R28, R50, R16 ;  /* 0x000000321c04723c */ /* 0x001fe20000001810 */
[----:B------:R-:W-:Y:S02]  /*b1e80*/  F2FP.F16.E5M2.UNPACK_B R48, R48 ;  /* 0x00000030ff30723e */ /* 0x000fe400020004ff */
        /* <DEDUP_REMOVED lines=86> */
[C---:B----4-:R-:W-:Y:S08]  /*b23f0*/  HMMA.16816.F32 R44, R28.reuse, R40, R44 ;  /* 0x000000281c2c723c */ /* 0x050ff0000000182c */
[----:B0-----:R-:W-:Y:S01]  /*b2400*/  HMMA.16816.F32 R40, R28, R38, R48 ;  /* 0x000000261c28723c */ /* 0x001fe20000001830 */
[----:B------:R-:W-:-:S02]  /*b2410*/  F2FP.F16.E5M2.UNPACK_B R36, R36 ;  /* 0x00000024ff24723e */ /* 0x000fc400020004ff */
[----:B------:R-:W-:Y:S02]  /*b2420*/  F2FP.F16.E5M2.UNPACK_B R37, R37 ;  /* 0x00000025ff25723e */ /* 0x000fe400020004ff */
[----:B------:R-:W-:Y:S02]  /*b2430*/  F2FP.F16.E5M2.UNPACK_B R34, R34 ;  /* 0x00000022ff22723e */ /* 0x000fe400020004ff */
[----:B------:R-:W-:Y:S02]  /*b2440*/  F2FP.F16.E5M2.UNPACK_B R35, R35 ;  /* 0x00000023ff23723e */ /* 0x000fe400020004ff */
[----:B------:R-:W-:Y:S02]  /*b2450*/  F2FP.F16.E5M2.UNPACK_B R2, R24 ;  /* 0x00000018ff02723e */ /* 0x000fe400020004ff */
[----:B------:R-:W-:Y:S01]  /*b2460*/  F2FP.F16.E5M2.UNPACK_B R3, R10 ;  /* 0x0000000aff03723e */ /* 0x000fe200020004ff */
[----:B------:R-:W-:Y:S04]  /*b2470*/  STL.64 [R1+0x260], R44 ;  /* 0x0002602c01007387 */ /* 0x000fe80000100a00 */
[----:B------:R-:W-:Y:S01]  /*b2480*/  STL.64 [R1+0x268], R46 ;  /* 0x0002682e01007387 */ /* 0x000fe20000100a00 */
[----:B------:R-:W-:-:S02]  /*b2490*/  F2FP.F16.E5M2.UNPACK_B R4, R11 ;  /* 0x0000000bff04723e */ /* 0x000fc400020004ff */
[----:B------:R-:W-:Y:S02]  /*b24a0*/  F2FP.F16.E5M2.UNPACK_B R5, R8 ;  /* 0x00000008ff05723e */ /* 0x000fe400020004ff */
[----:B------:R-:W-:Y:S01]  /*b24b0*/  F2FP.F16.E5M2.UNPACK_B R6, R6 ;  /* 0x00000006ff06723e */ /* 0x000fe200020004ff */
[----:B------:R-:W-:Y:S04]  /*b24c0*/  STL.64 [R1+0x280], R40 ;  /* 0x0002802801007387 */ /* 0x000fe80000100a00 */
[----:B------:R0:W-:Y:S04]  /*b24d0*/  STL.64 [R1+0x288], R42 ;  /* 0x0002882a01007387 */ /* 0x0001e80000100a00 */
[----:B------:R-:W-:Y:S04]  /*b24e0*/  STL.64 [R1+0x7760], R38 ;  /* 0x0077602601007387 */ /* 0x000fe80000100a00 */
[----:B------:R1:W-:Y:S01]  /*b24f0*/  STL.64 [R1+0x7758], R36 ;  /* 0x0077582401007387 */ /* 0x0003e20000100a00 */
[----:B------:R-:W-:Y:S01]  /*b2500*/  F2FP.F16.E5M2.UNPACK_B R7, R7 ;  /* 0x00000007ff07723e */ /* 0x000fe200020004ff */
[C---:B------:R-:W-:Y:S08]  /*b2510*/  HMMA.16816.F32 R20, R28.reuse, R2, R20 ;  /* 0x000000021c14723c */ /* 0x040ff00000001814 */
        /* <DEDUP_REMOVED lines=76> */
[----:B0-----:R-:W2:Y:S01]  /*b29e0*/  LDL.LU.64 R34, [R1+0x77e8] ;  /* 0x0077e80001227983 */ /* 0x001ea20000300a00 */
[----:B----4-:R-:W-:Y:S03]  /*b29f0*/  HMMA.16816.F32 R4, R28, R10, R4 ;  /* 0x0000000a1c04723c */ /* 0x010fe60000001804 */
[----:B------:R-:W-:Y:S01]  /*b2a00*/  STL [R1+0x7740], R11 ;  /* 0x0077400b01007387 */ /* 0x000fe20000100800 */
[----:B------:R-:W-:-:S02]  /*b2a10*/  F2FP.F16.E5M2.UNPACK_B R14, R14 ;  /* 0x0000000eff0e723e */ /* 0x000fc400020004ff */
[----:B------:R-:W-:-:S13]  /*b2a20*/  F2FP.F16.E5M2.UNPACK_B R15, R15 ;  /* 0x0000000fff0f723e */ /* 0x000fda00020004ff */
        /* <DEDUP_REMOVED lines=10> */
[----:B------:R-:W-:Y:S01]  /*b2ad0*/  STL.64 [R1+0x7730], R12 ;  /* 0x0077300c01007387 */ /* 0x000fe20000100a00 */
[----:B------:R-:W-:-:S12]  /*b2ae0*/  F2FP.F16.E5M2.UNPACK_B R18, R18 ;  /* 0x00000012ff12723e */ /* 0x000fd800020004ff */
        /* <DEDUP_REMOVED lines=15> */
[----:B------:R-:W-:-:S15]  /*b2be0*/  F2FP.F16.E5M2.UNPACK_B R23, R23 ;  /* 0x00000017ff17723e */ /* 0x000fde00020004ff */
[----:B------:R-:W-:-:S03]  /*b2bf0*/  NOP ;  /* 0x0000000000007918 */ /* 0x000fc60000000000 */
        /* <DEDUP_REMOVED lines=72> */
[C---:B------:R-:W-:Y:S08]  /*b3080*/  HMMA.16816.F32 R20, R28.reuse, R26, R20 ;  /* 0x0000001a1c14723c */ /* 0x040ff00000001814 */
[----:B------:R-:W-:Y:S01]  /*b3090*/  HMMA.16816.F32 R12, R28, R32, R12 ;  /* 0x000000201c0c723c */ /* 0x000fe2000000180c */
[----:B------:R-:W-:-:S02]  /*b30a0*/  F2FP.F16.E5M2.UNPACK_B R28, R6 ;  /* 0x00000006ff1c723e */ /* 0x000fc400020004ff */
[----:B------:R-:W-:Y:S02]  /*b30b0*/  F2FP.F16.E5M2.UNPACK_B R29, R5 ;  /* 0x00000005ff1d723e */ /* 0x000fe400020004ff */
[----:B------:R-:W-:Y:S02]  /*b30c0*/  F2FP.F16.E5M2.UNPACK_B R30, R4 ;  /* 0x00000004ff1e723e */ /* 0x000fe400020004ff */
[----:B------:R-:W-:-:S07]  /*b30d0*/  F2FP.F16.E5M2.UNPACK_B R31, R0 ;  /* 0x00000000ff1f723e */ /* 0x000fce00020004ff */
[----:B------:R-:W-:Y:S01]  /*b30e0*/  HMMA.16816.F32 R4, R28, R44, R36 ;  /* 0x0000002c1c04723c */ /* 0x000fe20000001824 */
[----:B------:R-:W-:Y:S04]  /*b30f0*/  STL.64 [R1+0x7708], R26 ;  /* 0x0077081a01007387 */ /* 0x000fe80000100a00 */
[----:B------:R-:W-:Y:S01]  /*b3100*/  STL.64 [R1+0x7700], R24 ;  /* 0x0077001801007387 */ /* 0x000fe20000100a00 */
[----:B------:R-:W-:-:S03]  /*b3110*/  IMAD.MOV.U32 R11, RZ, RZ, R44 ;  /* 0x000000ffff0b7224 */ /* 0x000fc600078e002c */
        /* <DEDUP_REMOVED lines=153> */
[C---:B----4-:R-:W-:Y:S02]  /*b3ab0*/  HMMA.16816.F32 R44, R28.reuse, R40, R48 ;  /* 0x000000281c2c723c */ /* 0x050fe40000001830 */
[----:B------:R-:W-:Y:S04]  /*b3ac0*/  STL.64 [R1+0x7660], R42 ;  /* 0x0076602a01007387 */ /* 0x000fe80000100a00 */
[----:B------:R3:W-:Y:S02]  /*b3ad0*/  STL.64 [R1+0x7658], R40 ;  /* 0x0076582801007387 */ /* 0x0007e40000100a00 */
[C---:B---3--:R-:W-:Y:S11]  /*b3ae0*/  HMMA.16816.F32 R40, R28.reuse, R36, R56 ;  /* 0x000000241c28723c */ /* 0x048ff60000001838 */
[----:B------:R-:W-:Y:S04]  /*b3af0*/  STL.64 [R1+0x1390], R44 ;  /* 0x0013902c01007387 */ /* 0x000fe80000100a00 */
[----:B------:R0:W-:Y:S02]  /*b3b00*/  STL.64 [R1+0x1398], R46 ;  /* 0x0013982e01007387 */ /* 0x0001e40000100a00 */
[----:B0-----:R-:W-:Y:S02]  /*b3b10*/  HMMA.16816.F32 R44, R28, R38, R52 ;  /* 0x000000261c2c723c */ /* 0x001fe40000001834 */
[----:B------:R-:W-:-:S15]  /*b3b20*/  STL.64 [R1+0x7680], R38 ;  /* 0x0076802601007387 */ /* 0x000fde0000100a00 */
[----:B------:R-:W-:Y:S02]  /*b3b30*/  NOP ;  /* 0x0000000000007918 */ /* 0x000fe40000000000 */
        /* <DEDUP_REMOVED lines=84> */
[C---:B---3--:R-:W-:Y:S08]  /*b4080*/  HMMA.16816.F32 R32, R28.reuse, R12, R32 ;  /* 0x0000000c1c20723c */ /* 0x048ff00000001820 */
[C---:B----4-:R-:W-:Y:S11]  /*b4090*/  HMMA.16816.F32 R16, R28.reuse, R14, R16 ;  /* 0x0000000e1c10723c */ /* 0x050ff60000001810 */
[----:B------:R-:W-:Y:S04]  /*b40a0*/  STL.64 [R1+0x1190], R32 ;  /* 0x0011902001007387 */ /* 0x000fe80000100a00 */
[----:B------:R0:W-:Y:S04]  /*b40b0*/  STL.64 [R1+0x1198], R34 ;  /* 0x0011982201007387 */ /* 0x0001e80000100a00 */
[----:B0-----:R-:W3:Y:S04]  /*b40c0*/  LDL.LU.64 R34, [R1+0x7728] ;  /* 0x0077280001227983 */ /* 0x001ee80000300a00 */
        /* <DEDUP_REMOVED lines=22> */
[----:B------:R-:W-:Y:S01]  /*b4230*/  STL.64 [R1+0x75c8], R16 ;  /* 0x0075c81001007387 */ /* 0x000fe20000100a00 */
[C---:B---3--:R-:W-:Y:S08]  /*b4240*/  HMMA.16816.F32 R12, R28.reuse, R20, R12 ;  /* 0x000000141c0c723c */ /* 0x048ff0000000180c */
[C---:B--2---:R-:W-:Y:S01]  /*b4250*/  HMMA.16816.F32 R8, R28.reuse, R22, R8 ;  /* 0x000000161c08723c */ /* 0x044fe20000001808 */
[----:B------:R-:W-:Y:S10]  /*b4260*/  STL.64 [R1+0x75e0], R22 ;  /* 0x0075e01601007387 */ /* 0x000ff40000100a00 */
[----:B------:R-:W-:Y:S04]  /*b4270*/  STL.64 [R1+0x10d0], R12 ;  /* 0x0010d00c01007387 */ /* 0x000fe80000100a00 */
[----:B------:R-:W-:Y:S04]  /*b4280*/  STL.64 [R1+0x10d8], R14 ;  /* 0x0010d80e01007387 */ /* 0x000fe80000100a00 */
[----:B------:R-:W-:Y:S04]  /*b4290*/  STL.64 [R1+0x75d8], R20 ;  /* 0x0075d81401007387 */ /* 0x000fe80000100a00 */
[----:B------:R-:W-:Y:S04]  /*b42a0*/  STL.64 [R1+0x10c0], R8 ;  /* 0x0010c00801007387 */ /* 0x000fe80000100a00 */
[----:B------:R0:W-:Y:S02]  /*b42b0*/  STL.64 [R1+0x10c8], R10 ;  /* 0x0010c80a01007387 */ /* 0x0001e40000100a00 */
[C---:B0-----:R-:W-:Y:S08]  /*b42c0*/  HMMA.16816.F32 R8, R28.reuse, R24, R4 ;  /* 0x000000181c08723c */ /* 0x041ff00000001804 */
[----:B------:R-:W-:Y:S01]  /*b42d0*/  HMMA.16816.F32 R4, R28, R26, R36 ;  /* 0x0000001a1c04723c */ /* 0x000fe20000001824 */
[----:B------:R-:W-:Y:S10]  /*b42e0*/  STL.64 [R1+0x7600], R26 ;  /* 0x0076001a01007387 */ /* 0x000ff40000100a00 */
[----:B------:R-:W-:Y:S04]  /*b42f0*/  STL.64 [R1+0x1060], R8 ;  /* 0x0010600801007387 */ /* 0x000fe80000100a00 */
[----:B------:R-:W-:Y:S04]  /*b4300*/  STL.64 [R1+0x1068], R10 ;  /* 0x0010680a01007387 */ /* 0x000fe80000100a00 */
[----:B------:R-:W-:Y:S04]  /*b4310*/  STL.64 [R1+0x75f8], R24 ;  /* 0x0075f81801007387 */ /* 0x000fe80000100a00 */
[----:B------:R0:W-:Y:S04]  /*b4320*/  STL.64 [R1+0x1020], R4 ;  /* 0x0010200401007387 */ /* 0x0001e80000100a00 */
[----:B------:R1:W-:Y:S01]  /*b4330*/  STL.64 [R1+0x1028], R6 ;  /* 0x0010280601007387 */ /* 0x0003e20000100a00 */
[----:B0-----:R-:W-:-:S02]  /*b4340*/  IMAD R5, R47, 0x100, R46 ;  /* 0x000001002f057824 */ /* 0x001fc400078e022e */
[----:B-1----:R-:W-:Y:S02]  /*b4350*/  IMAD R7, R43, 0x100, R42 ;  /* 0x000001002b077824 */ /* 0x002fe400078e022a */
[----:B------:R-:W-:Y:S02]  /*b4360*/  IMAD R6, R45, 0x100, R44 ;  /* 0x000001002d067824 */ /* 0x000fe400078e022c */
[----:B------:R-:W-:Y:S01]  /*b4370*/  IMAD R4, R57, 0x100, R56 ;  /* 0x0000010039047824 */ /* 0x000fe200078e0238 */
[----:B----4-:R-:W-:Y:S01]  /*b4380*/  HMMA.16816.F32 R8, R28, R32, R48 ;  /* 0x000000201c08723c */ /* 0x010fe20000001830 */
[----:B------:R-:W-:Y:S02]  /*b4390*/  F2FP.F16.E5M2.UNPACK_B R30, R5 ;  /* 0x00000005ff1e723e */ /* 0x000fe400020004ff */
[----:B------:R-:W-:Y:S02]  /*b43a0*/  F2FP.F16.E5M2.UNPACK_B R28, R7 ;  /* 0x00000007ff1c723e */ /* 0x000fe400020004ff */
[----:B------:R-:W-:-:S02]  /*b43b0*/  F2FP.F16.E5M2.UNPACK_B R29, R6 ;  /* 0x00000006ff1d723e */ /* 0x000fc400020004ff */
        /* <DEDUP_REMOVED lines=83> */
[C---:B----4-:R-:W-:Y:S08]  /*b48f0*/  HMMA.16816.F32 R16, R28.reuse, R32, R16 ;  /* 0x000000201c10723c */ /* 0x050ff00000001810 */
[C---:B--2---:R-:W-:Y:S08]  /*b4900*/  HMMA.16816.F32 R24, R28.reuse, R26, R52 ;  /* 0x0000001a1c18723c */ /* 0x044ff00000001834 */
[C---:B------:R-:W-:Y:S08]  /*b4910*/  HMMA.16816.F32 R56, R28.reuse, R60, R56 ;  /* 0x0000003c1c38723c */ /* 0x040ff00000001838 */
[C---:B------:R-:W-:Y:S01]  /*b4920*/  HMMA.16816.F32 R32, R28.reuse, R34, R8 ;  /* 0x000000221c20723c */ /* 0x040fe20000001808 */
[----:B------:R-:W2:Y:S04]  /*b4930*/  LDL.LU.64 R54, [R1+0x76e0] ;  /* 0x0076e00001367983 */ /* 0x000ea80000300a00 */
[----:B------:R-:W2:Y:S04]  /*b4940*/  LDL.LU.64 R52, [R1+0x76d8] ;  /* 0x0076d80001347983 */ /* 0x000ea80000300a00 */
        /* <DEDUP_REMOVED lines=62> */
[C---:B----4-:R-:W-:Y:S08]  /*b4d30*/  HMMA.16816.F32 R16, R28.reuse, R40, R16 ;  /* 0x000000281c10723c */ /* 0x050ff00000001810 */
[C---:B------:R-:W-:Y:S08]  /*b4d40*/  HMMA.16816.F32 R12, R28.reuse, R38, R12 ;  /* 0x000000261c0c723c */ /* 0x040ff0000000180c */
[C---:B------:R-:W-:Y:S08]  /*b4d50*/  HMMA.16816.F32 R8, R28.reuse, R36, R8 ;  /* 0x000000241c08723c */ /* 0x040ff00000001808 */
[C---:B------:R-:W-:Y:S01]  /*b4d60*/  HMMA.16816.F32 R4, R28.reuse, R34, R4 ;  /* 0x000000221c04723c */ /* 0x040fe20000001804 */
[----:B------:R-:W-:Y:S04]  /*b4d70*/  STL.64 [R1+0xf20], R52 ;  /* 0x000f203401007387 */ /* 0x000fe80000100a00 */
[----:B------:R-:W-:Y:S03]  /*b4d80*/  STL.64 [R1+0xf28], R54 ;  /* 0x000f283601007387 */ /* 0x000fe60000100a00 */
        /* <DEDUP_REMOVED lines=252> */
[----:B------:R-:W3:Y:S01]  /*b5d50*/  LDL.LU.64 R12, [R1+0x7598] ;  /* 0x00759800010c7983 */ /* 0x000ee20000300a00 */
[C---:B------:R-:W-:Y:S03]  /*b5d60*/  HMMA.16816.F32 R56, R28.reuse, R60, R56 ;  /* 0x0000003c1c38723c */ /* 0x040fe60000001838 */
        /* <DEDUP_REMOVED lines=9> */
[----:B------:R-:W4:Y:S04]  /*b5e00*/  LDL.LU.64 R40, [R1+0x7568] ;  /* 0x0075680001287983 */ /* 0x000f280000300a00 */
        /* <DEDUP_REMOVED lines=32> */
[C---:B------:R-:W-:Y:S08]  /*b6010*/  HMMA.16816.F32 R32, R28.reuse, R52, R32 ;  /* 0x000000341c20723c */ /* 0x040ff00000001820 */
[----:B------:R-:W-:Y:S01]  /*b6020*/  HMMA.16816.F32 R56, R28, R54, R56 ;  /* 0x000000361c38723c */ /* 0x000fe20000001838 */
        /* <DEDUP_REMOVED lines=144> */
[----:B------:R4:W-:Y:S04]  /*b6930*/  STL.64 [R1+0xbc8], R10 ;  /* 0x000bc80a01007387 */ /* 0x0009e80000100a00 */
[----:B------:R-:W-:Y:S04]  /*b6940*/  STL.64 [R1+0x7408], R12 ;  /* 0x0074080c01007387 */ /* 0x000fe80000100a00 */
[----:B------:R-:W-:Y:S04]  /*b6950*/  STL.64 [R1+0xbb0], R4 ;  /* 0x000bb00401007387 */ /* 0x000fe80000100a00 */
[----:B------:R0:W-:Y:S01]  /*b6960*/  STL.64 [R1+0xbb8], R6 ;  /* 0x000bb80601007387 */ /* 0x0001e20000100a00 */
[C---:B----4-:R-:W-:Y:S08]  /*b6970*/  HMMA.16816.F32 R8, R28.reuse, R16, R36 ;  /* 0x000000101c08723c */ /* 0x050ff00000001824 */
[C---:B0-----:R-:W-:Y:S01]  /*b6980*/  HMMA.16816.F32 R4, R28.reuse, R18, R40 ;  /* 0x000000121c04723c */ /* 0x041fe20000001828 */
        /* <DEDUP_REMOVED lines=9> */
[----:B------:R-:W-:Y:S04]  /*b6a20*/  STL.64 [R1+0xb80], R8 ;  /* 0x000b800801007387 */ /* 0x000fe80000100a00 */
[----:B------:R0:W-:Y:S04]  /*b6a30*/  STL.64 [R1+0xb88], R10 ;  /* 0x000b880a01007387 */ /* 0x0001e80000100a00 */
[----:B------:R-:W-:Y:S04]  /*b6a40*/  STL.64 [R1+0x73c8], R20 ;  /* 0x0073c81401007387 */ /* 0x000fe80000100a00 */
[----:B------:R-:W-:Y:S04]  /*b6a50*/  STL.64 [R1+0xb70], R4 ;  /* 0x000b700401007387 */ /* 0x000fe80000100a00 */
[----:B------:R1:W-:Y:S04]  /*b6a60*/  STL.64 [R1+0xb78], R6 ;  /* 0x000b780601007387 */ /* 0x0003e80000100a00 */
[----:B------:R-:W2:Y:S01]  /*b6a70*/  LDL.LU R44, [R1+0xaa0] ;  /* 0x000aa000012c7983 */ /* 0x000ea20000300800 */
[C---:B0-----:R-:W-:Y:S08]  /*b6a80*/  HMMA.16816.F32 R8, R28.reuse, R24, R52 ;  /* 0x000000181c08723c */ /* 0x041ff00000001834 */
[----:B-1----:R-:W-:Y:S11]  /*b6a90*/  HMMA.16816.F32 R4, R28, R26, R56 ;  /* 0x0000001a1c04723c */ /* 0x002ff60000001838 */
        /* <DEDUP_REMOVED lines=60> */
[----:B------:R-:W-:Y:S02]  /*b6e60*/  IMAD R20, R20, 0x100, R32 ;  /* 0x0000010014147824 */ /* 0x000fe400078e0220 */
[----:B------:R-:W-:Y:S01]  /*b6e70*/  IMAD R0, R0, 0x100, R33 ;  /* 0x0000010000007824 */ /* 0x000fe200078e0221 */
[----:B------:R-:W2:Y:S04]  /*b6e80*/  LDL.LU R32, [R1+0x74a4] ;  /* 0x0074a40001207983 */ /* 0x000ea80000300800 */
        /* <DEDUP_REMOVED lines=28> */
[----:B---3--:R-:W-:Y:S01]  /*b7050*/  HMMA.16816.F32 R32, R28, R12, R24 ;  /* 0x0000000c1c20723c */ /* 0x008fe20000001818 */
[----:B------:R-:W-:-:S07]  /*b7060*/  IMAD.MOV.U32 R0, RZ, RZ, R23 ;  /* 0x000000ffff007224 */ /* 0x000fce00078e0017 */
[C---:B------:R-:W-:Y:S01]  /*b7070*/  HMMA.16816.F32 R16, R28.reuse, R14, R16 ;  /* 0x0000000e1c10723c */ /* 0x040fe20000001810 */
[----:B------:R-:W-:Y:S02]  /*b7080*/  IMAD.MOV.U32 R24, RZ, RZ, R12 ;  /* 0x000000ffff187224 */ /* 0x000fe400078e000c */
[----:B------:R-:W-:Y:S02]  /*b7090*/  IMAD.MOV.U32 R23, RZ, RZ, R13 ;  /* 0x000000ffff177224 */ /* 0x000fe400078e000d */
[----:B------:R-:W-:Y:S02]  /*b70a0*/  IMAD.MOV.U32 R26, RZ, RZ, R14 ;  /* 0x000000ffff1a7224 */ /* 0x000fe400078e000e */
[----:B------:R-:W-:Y:S02]  /*b70b0*/  IMAD.MOV.U32 R25, RZ, RZ, R15 ;  /* 0x000000ffff197224 */ /* 0x000fe400078e000f */
[C---:B------:R-:W-:Y:S02]  /*b70c0*/  HMMA.16816.F32 R12, R28.reuse, R60, R8 ;  /* 0x0000003c1c0c723c */ /* 0x040fe40000001808 */
[----:B------:R-:W-:Y:S04]  /*b70d0*/  STL.64 [R1+0xb00], R32 ;  /* 0x000b002001007387 */ /* 0x000fe80000100a00 */
[----:B------:R-:W-:Y:S04]  /*b70e0*/  STL.64 [R1+0xb08], R34 ;  /* 0x000b082201007387 */ /* 0x000fe80000100a00 */
[----:B------:R-:W-:Y:S04]  /*b70f0*/  STL.64 [R1+0xaf0], R16 ;  /* 0x000af01001007387 */ /* 0x000fe80000100a00 */
[----:B------:R-:W-:Y:S05]  /*b7100*/  STL.64 [R1+0xaf8], R18 ;  /* 0x000af81201007387 */ /* 0x000fea0000100a00 */
[----:B------:R-:W-:Y:S04]  /*b7110*/  STL.64 [R1+0xae0], R12 ;  /* 0x000ae00c01007387 */ /* 0x000fe80000100a00 */
[----:B------:R-:W-:Y:S01]  /*b7120*/  STL.64 [R1+0xae8], R14 ;  /* 0x000ae80e01007387 */ /* 0x000fe20000100a00 */
[C---:B--2---:R-:W-:Y:S08]  /*b7130*/  HMMA.16816.F32 R8, R28.reuse, R58, R4 ;  /* 0x0000003a1c08723c */ /* 0x044ff00000001804 */
[C---:B----4-:R-:W-:Y:S01]  /*b7140*/  HMMA.16816.F32 R4, R28.reuse, R56, R36 ;  /* 0x000000381c04723c */ /* 0x050fe20000001824 */
        /* <DEDUP_REMOVED lines=8> */
[----:B------:R-:W2:Y:S10]  /*b71d0*/  LDL.LU R56, [R1+0x990] ;  /* 0x0009900001387983 */ /* 0x000eb40000300800 */
        /* <DEDUP_REMOVED lines=90> */
[----:B------:R-:W4:Y:S04]  /*b7780*/  LDL.LU.64 R36, [R1+0x7418] ;  /* 0x0074180001247983 */ /* 0x000f280000300a00 */
[----:B------:R-:W-:Y:S04]  /*b7790*/  STL.64 [R1+0x7320], R42 ;  /* 0x0073202a01007387 */ /* 0x000fe80000100a00 */
[----:B------:R0:W-:Y:S01]  /*b77a0*/  STL.64 [R1+0x7318], R40 ;  /* 0x0073182801007387 */ /* 0x0001e20000100a00 */
[C---:B---3--:R-:W-:Y:S03]  /*b77b0*/  HMMA.16816.F32 R4, R28.reuse, R34, R4 ;  /* 0x000000221c04723c */ /* 0x048fe60000001804 */
        /* <DEDUP_REMOVED lines=29> */
[----:B------:R-:W2:Y:S02]  /*b7990*/  LDL.LU R35, [R1+0x9fc] ;  /* 0x0009fc0001237983 */ /* 0x000ea40000300800 */
[C---:B--2---:R-:W-:Y:S08]  /*b79a0*/  HMMA.16816.F32 R32, R28.reuse, R2, R32 ;  /* 0x000000021c20723c */ /* 0x044ff00000001820 */
[C---:B------:R-:W-:Y:S11]  /*b79b0*/  HMMA.16816.F32 R36, R28.reuse, R4, R36 ;  /* 0x000000041c24723c */ /* 0x040ff60000001824 */
[----:B------:R-:W-:Y:S04]  /*b79c0*/  STL.64 [R1+0x9f0], R32 ;  /* 0x0009f02001007387 */ /* 0x000fe80000100a00 */
[----:B------:R3:W-:Y:S02]  /*b79d0*/  STL.64 [R1+0x9f8], R34 ;  /* 0x0009f82201007387 */ /* 0x0007e40000100a00 */
[C---:B---3--:R-:W-:Y:S02]  /*b79e0*/  HMMA.16816.F32 R32, R28.reuse, R6, R40 ;  /* 0x000000061c20723c */ /* 0x048fe40000001828 */
        /* <DEDUP_REMOVED lines=14> */
[----:B------:R0:W-:Y:S04]  /*b7ad0*/  STL.64 [R1+0x9b8], R6 ;  /* 0x0009b80601007387 */ /* 0x0001e80000100a00 */
[----:B------:R-:W2:Y:S01]  /*b7ae0*/  LDL.LU R48, [R1+0x870] ;  /* 0x0008700001307983 */ /* 0x000ea20000300800 */
[C---:B----4-:R-:W-:Y:S08]  /*b7af0*/  HMMA.16816.F32 R8, R28.reuse, R12, R52 ;  /* 0x0000000c1c08723c */ /* 0x050ff00000001834 */
        /* <DEDUP_REMOVED lines=78> */
[----:B------:R0:W-:Y:S04]  /*b7fe0*/  STL.64 [R1+0x72e0], R18 ;  /* 0x0072e01201007387 */ /* 0x0001e80000100a00 */
[----:B0-----:R-:W3:Y:S04]  /*b7ff0*/  LDL.LU R18, [R1+0x240c] ;  /* 0x00240c0001127983 */ /* 0x001ee80000300800 */
[----:B------:R-:W3:Y:S04]  /*b8000*/  LDL.LU R19, [R1+0x2428] ;  /* 0x0024280001137983 */ /* 0x000ee80000300800 */
[----:B------:R0:W-:Y:S04]  /*b8010*/  STL.64 [R1+0x72d8], R16 ;  /* 0x0072d81001007387 */ /* 0x0001e80000100a00 */
[----:B0-----:R-:W3:Y:S04]  /*b8020*/  LDL.LU R17, [R1+0x2414] ;  /* 0x0024140001117983 */ /* 0x001ee80000300800 */
[----:B------:R-:W3:Y:S01]  /*b8030*/  LDL.LU R16, [R1+0x241c] ;  /* 0x00241c0001107983 */ /* 0x000ee20000300800 */
[C---:B--2---:R-:W-:Y:S08]  /*b8040*/  HMMA.16816.F32 R48, R28.reuse, R20, R48 ;  /* 0x000000141c30723c */ /* 0x044ff00000001830 */
[C---:B----4-:R-:W-:Y:S11]  /*b8050*/  HMMA.16816.F32 R24, R28.reuse, R22, R24 ;  /* 0x000000161c18723c */ /* 0x050ff60000001818 */
        /* <DEDUP_REMOVED lines=32> */
[----:B--2---:R-:W-:-:S02]  /*b8260*/  IMAD R17, R17, 0x100, R26 ;  /* 0x0000010011117824 */ /* 0x004fc400078e021a */
        /* <DEDUP_REMOVED lines=21> */
[----:B------:R1:W-:Y:S01]  /*b83c0*/  STL.64 [R1+0x8b8], R6 ;  /* 0x0008b80601007387 */ /* 0x0003e20000100a00 */
[C---:B0-----:R-:W-:Y:S08]  /*b83d0*/  HMMA.16816.F32 R8, R28.reuse, R60, R48 ;  /* 0x0000003c1c08723c */ /* 0x041ff00000001830 */
[C---:B-1----:R-:W-:Y:S11]  /*b83e0*/  HMMA.16816.F32 R4, R28.reuse, R58, R52 ;  /* 0x0000003a1c04723c */ /* 0x042ff60000001834 */
[----:B------:R0:W-:Y:S04]  /*b83f0*/  STL.64 [R1+0x8a0], R8 ;  /* 0x0008a00801007387 */ /* 0x0001e80000100a00 */
[----:B------:R1:W-:Y:S04]  /*b8400*/  STL.64 [R1+0x8a8], R10 ;  /* 0x0008a80a01007387 */ /* 0x0003e80000100a00 */
        /* <DEDUP_REMOVED lines=120> */
[----:B------:R-:W2:Y:S02]  /*b8b90*/  LDL.LU R43, [R1+0x77c] ;  /* 0x00077c00012b7983 */ /* 0x000ea40000300800 */
[----:B--2---:R-:W-:-:S15]  /*b8ba0*/  HMMA.16816.F32 R40, R28, R38, R40 ;  /* 0x000000261c28723c */ /* 0x004fde0000001828 */
[----:B------:R-:W-:-:S04]  /*b8bb0*/  NOP ;  /* 0x0000000000007918 */ /* 0x000fc80000000000 */
[----:B------:R-:W-:Y:S04]  /*b8bc0*/  STL.64 [R1+0x7e0], R40 ;  /* 0x0007e02801007387 */ /* 0x000fe80000100a00 */
[----:B------:R4:W-:Y:S02]  /*b8bd0*/  STL.64 [R1+0x7e8], R42 ;  /* 0x0007e82a01007387 */ /* 0x0009e40000100a00 */
[C---:B----4-:R-:W-:Y:S02]  /*b8be0*/  HMMA.16816.F32 R40, R28.reuse, R36, R44 ;  /* 0x000000241c28723c */ /* 0x050fe4000000182c */
[----:B------:R-:W-:Y:S04]  /*b8bf0*/  STL.64 [R1+0x7250], R38 ;  /* 0x0072502601007387 */ /* 0x000fe80000100a00 */
[----:B------:R0:W-:Y:S02]  /*b8c00*/  STL.64 [R1+0x7248], R36 ;  /* 0x0072482401007387 */ /* 0x0001e40000100a00 */
[C---:B---3--:R-:W-:Y:S08]  /*b8c10*/  HMMA.16816.F32 R24, R28.reuse, R4, R24 ;  /* 0x000000041c18723c */ /* 0x048ff00000001818 */
[C---:B0-----:R-:W-:Y:S03]  /*b8c20*/  HMMA.16816.F32 R36, R28.reuse, R34, R52 ;  /* 0x000000221c24723c */ /* 0x041fe60000001834 */
        /* <DEDUP_REMOVED lines=61> */
[C---:B----4-:R-:W-:Y:S03]  /*b9000*/  HMMA.16816.F32 R32, R28.reuse, R12, R32 ;  /* 0x0000000c1c20723c */ /* 0x050fe60000001820 */
[----:B------:R0:W-:Y:S04]  /*b9010*/  STL.64 [R1+0x760], R56 ;  /* 0x0007603801007387 */ /* 0x0001e80000100a00 */
[----:B------:R1:W-:Y:S04]  /*b9020*/  STL.64 [R1+0x768], R58 ;  /* 0x0007683a01007387 */ /* 0x0003e80000100a00 */
[----:B0-----:R-:W2:Y:S04]  /*b9030*/  LDL.LU R56, [R1+0x5e0] ;  /* 0x0005e00001387983 */ /* 0x001ea80000300800 */
[----:B------:R-:W2:Y:S04]  /*b9040*/  LDL.LU R57, [R1+0x5e4] ;  /* 0x0005e40001397983 */ /* 0x000ea80000300800 */
[----:B-1----:R-:W2:Y:S04]  /*b9050*/  LDL.LU R58, [R1+0x5e8] ;  /* 0x0005e800013a7983 */ /* 0x002ea80000300800 */
[----:B------:R-:W2:Y:S04]  /*b9060*/  LDL.LU R59, [R1+0x5ec] ;  /* 0x0005ec00013b7983 */ /* 0x000ea80000300800 */
        /* <DEDUP_REMOVED lines=32> */
[----:B------:R-:W-:Y:S01]  /*b9270*/  STL.64 [R1+0x7218], R16 ;  /* 0x0072181001007387 */ /* 0x000fe20000100a00 */
[----:B------:R-:W-:Y:S01]  /*b9280*/  IMAD R0, R0, 0x100, R51 ;  /* 0x0000010000007824 */ /* 0x000fe200078e0233 */
[C---:B--2---:R-:W-:Y:S08]  /*b9290*/  HMMA.16816.F32 R4, R28.reuse, R24, R4 ;  /* 0x000000181c04723c */ /* 0x044ff00000001804 */
[C---:B---3--:R-:W-:Y:S08]  /*b92a0*/  HMMA.16816.F32 R12, R28.reuse, R20, R12 ;  /* 0x000000141c0c723c */ /* 0x048ff0000000180c */
[C---:B------:R-:W-:Y:S01]  /*b92b0*/  HMMA.16816.F32 R8, R28.reuse, R22, R8 ;  /* 0x000000161c08723c */ /* 0x040fe20000001808 */
[----:B------:R-:W-:Y:S10]  /*b92c0*/  STL.64 [R1+0x7230], R22 ;  /* 0x0072301601007387 */ /* 0x000ff40000100a00 */
        /* <DEDUP_REMOVED lines=17> */
[----:B-1----:R-:W-:Y:S02]  /*b93e0*/  IMAD R6, R44, 0x100, R43 ;  /* 0x000001002c067824 */ /* 0x002fe400078e022b */
[----:B------:R-:W-:Y:S01]  /*b93f0*/  IMAD R4, R50, 0x100, R47 ;  /* 0x0000010032047824 */ /* 0x000fe200078e022f */
        /* <DEDUP_REMOVED lines=18> */
[----:B------:R-:W2:Y:S04]  /*b9520*/  LDL.LU R40, [R1+0x5c0] ;  /* 0x0005c00001287983 */ /* 0x000ea80000300800 */
[----:B------:R-:W2:Y:S04]  /*b9530*/  LDL.LU R41, [R1+0x5c4] ;  /* 0x0005c40001297983 */ /* 0x000ea80000300800 */
[----:B------:R-:W2:Y:S04]  /*b9540*/  LDL.LU R42, [R1+0x5c8] ;  /* 0x0005c800012a7983 */ /* 0x000ea80000300800 */
[----:B------:R-:W2:Y:S04]  /*b9550*/  LDL.LU R43, [R1+0x5cc] ;  /* 0x0005cc00012b7983 */ /* 0x000ea80000300800 */
[----:B------:R-:W2:Y:S04]  /*b9560*/  LDL.LU.64 R32, [R1+0x10] ;  /* 0x0000100001207983 */ /* 0x000ea80000300a00 */
[----:B------:R-:W3:Y:S04]  /*b9570*/  LDL.LU.64 R50, [R1+0x8] ;  /* 0x0000080001327983 */ /* 0x000ee80000300a00 */
[----:B------:R-:W3:Y:S04]  /*b9580*/  LDL.LU R52, [R1+0x580] ;  /* 0x0005800001347983 */ /* 0x000ee80000300800 */
[----:B------:R-:W4:Y:S04]  /*b9590*/  LDL.LU R53, [R1+0x584] ;  /* 0x0005840001357983 */ /* 0x000f280000300800 */
[----:B------:R-:W4:Y:S01]  /*b95a0*/  LDL.LU R54, [R1+0x588] ;  /* 0x0005880001367983 */ /* 0x000f220000300800 */
[----:B------:R-:W-:-:S02]  /*b95b0*/  IMAD.MOV.U32 R24, RZ, RZ, R60 ;  /* 0x000000ffff187224 */ /* 0x000fc400078e003c */
[----:B------:R-:W-:Y:S01]  /*b95c0*/  IMAD.MOV.U32 R25, RZ, RZ, R61 ;  /* 0x000000ffff197224 */ /* 0x000fe200078e003d */
[----:B------:R-:W4:Y:S04]  /*b95d0*/  LDL.LU R55, [R1+0x58c] ;  /* 0x00058c0001377983 */ /* 0x000f280000300800 */
[----:B------:R-:W4:Y:S04]  /*b95e0*/  LDL.LU.64 R60, [R1] ;  /* 0x00000000013c7983 */ /* 0x000f280000300a00 */
        /* <DEDUP_REMOVED lines=24> */
[----:B------:R0:W-:Y:S01]  /*b9770*/  STL [R1+0x71e0], R24 ;  /* 0x0071e01801007387 */ /* 0x0001e20000100800 */
[C---:B--2---:R-:W-:Y:S08]  /*b9780*/  HMMA.16816.F32 R40, R28.reuse, R32, R40 ;  /* 0x000000201c28723c */ /* 0x044ff00000001828 */
[C---:B---3--:R-:W-:Y:S08]  /*b9790*/  HMMA.16816.F32 R44, R28.reuse, R50, R44 ;  /* 0x000000321c2c723c */ /* 0x048ff0000000182c */
[----:B----4-:R-:W-:Y:S01]  /*b97a0*/  HMMA.16816.F32 R52, R28, R60, R52 ;  /* 0x0000003c1c34723c */ /* 0x010fe20000001834 */
[----:B------:R-:W-:-:S02]  /*b97b0*/  IMAD.MOV.U32 R26, RZ, RZ, R32 ;  /* 0x000000ffff1a7224 */ /* 0x000fc400078e0020 */
[----:B------:R-:W-:Y:S02]  /*b97c0*/  IMAD.MOV.U32 R32, RZ, RZ, R50 ;  /* 0x000000ffff207224 */ /* 0x000fe400078e0032 */
[----:B------:R-:W-:Y:S02]  /*b97d0*/  IMAD.MOV.U32 R0, RZ, RZ, R51 ;  /* 0x000000ffff007224 */ /* 0x000fe400078e0033 */
[----:B------:R-:W-:Y:S01]  /*b97e0*/  IMAD.MOV.U32 R27, RZ, RZ, R33 ;  /* 0x000000ffff1b7224 */ /* 0x000fe200078e0021 */
[----:B------:R-:W-:Y:S04]  /*b97f0*/  STL.64 [R1+0x6b0], R40 ;  /* 0x0006b02801007387 */ /* 0x000fe80000100a00 */
[----:B------:R1:W-:Y:S01]  /*b9800*/  STL.64 [R1+0x6b8], R42 ;  /* 0x0006b82a01007387 */ /* 0x0003e20000100a00 */
[----:B0-----:R-:W-:-:S02]  /*b9810*/  IMAD.MOV.U32 R24, RZ, RZ, R60 ;  /* 0x000000ffff187224 */ /* 0x001fc400078e003c */
[----:B------:R-:W-:Y:S01]  /*b9820*/  IMAD.MOV.U32 R33, RZ, RZ, R61 ;  /* 0x000000ffff217224 */ /* 0x000fe200078e003d */
[----:B-1----:R-:W2:Y:S04]  /*b9830*/  LDL.LU.64 R42, [R1+0x72b0] ;  /* 0x0072b000012a7983 */ /* 0x002ea80000300a00 */
[----:B------:R-:W3:Y:S04]  /*b9840*/  LDL.LU.64 R40, [R1+0x72a8] ;  /* 0x0072a80001287983 */ /* 0x000ee80000300a00 */
[----:B------:R-:W-:Y:S04]  /*b9850*/  STL.64 [R1+0x6a0], R44 ;  /* 0x0006a02c01007387 */ /* 0x000fe80000100a00 */
[----:B------:R0:W-:Y:S04]  /*b9860*/  STL.64 [R1+0x6a8], R46 ;  /* 0x0006a82e01007387 */ /* 0x0001e80000100a00 */
        /* <DEDUP_REMOVED lines=110> */
[----:B------:R-:W-:-:S15]  /*b9f50*/  HMMA.16816.F32 R32, R28, R42, R32 ;  /* 0x0000002a1c20723c */ /* 0x000fde0000001820 */
[----:B------:R-:W-:-:S04]  /*b9f60*/  NOP ;  /* 0x0000000000007918 */ /* 0x000fc80000000000 */
        /* <DEDUP_REMOVED lines=9> */
[----:B------:R0:W-:Y:S01]  /*ba000*/  STL.64 [R1+0x7150], R40 ;  /* 0x0071502801007387 */ /* 0x0001e20000100a00 */
[C---:B---3--:R-:W-:Y:S03]  /*ba010*/  HMMA.16816.F32 R4, R28.reuse, R2, R4 ;  /* 0x000000021c04723c */ /* 0x048fe60000001804 */
[----:B0-----:R-:W3:Y:S04]  /*ba020*/  LDL.LU R40, [R1+0x400] ;  /* 0x0004000001287983 */ /* 0x001ee80000300800 */
[----:B------:R-:W3:Y:S04]  /*ba030*/  LDL.LU R41, [R1+0x404] ;  /* 0x0004040001297983 */ /* 0x000ee80000300800 */
[----:B------:R-:W3:Y:S04]  /*ba040*/  LDL.LU R42, [R1+0x408] ;  /* 0x00040800012a7983 */ /* 0x000ee80000300800 */
[----:B------:R-:W3:Y:S01]  /*ba050*/  LDL.LU R43, [R1+0x40c] ;  /* 0x00040c00012b7983 */ /* 0x000ee20000300800 */
[C---:B----4-:R-:W-:Y:S08]  /*ba060*/  HMMA.16816.F32 R16, R28.reuse, R34, R16 ;  /* 0x000000221c10723c */ /* 0x050ff00000001810 */
        /* <DEDUP_REMOVED lines=18> */
[----:B0-----:R-:W2:Y:S04]  /*ba190*/  LDL.LU.64 R18, [R1+0x7220] ;  /* 0x0072200001127983 */ /* 0x001ea80000300a00 */
[----:B------:R-:W2:Y:S04]  /*ba1a0*/  LDL.LU.64 R16, [R1+0x7218] ;  /* 0x0072180001107983 */ /* 0x000ea80000300a00 */
[----:B------:R-:W-:Y:S04]  /*ba1b0*/  STL [R1+0x71ac], R34 ;  /* 0x0071ac2201007387 */ /* 0x000fe80000100800 */
[----:B------:R-:W-:Y:S04]  /*ba1c0*/  STL [R1+0x71a8], R35 ;  /* 0x0071a82301007387 */ /* 0x000fe80000100800 */
[----:B------:R-:W-:Y:S04]  /*ba1d0*/  STL.64 [R1+0x590], R4 ;  /* 0x0005900401007387 */ /* 0x000fe80000100a00 */
[----:B------:R0:W-:Y:S04]  /*ba1e0*/  STL.64 [R1+0x598], R6 ;  /* 0x0005980601007387 */ /* 0x0001e80000100a00 */
[----:B0-----:R-:W2:Y:S04]  /*ba1f0*/  LDL.LU.64 R6, [R1+0x7210] ;  /* 0x0072100001067983 */ /* 0x001ea80000300a00 */
[----:B------:R-:W2:Y:S04]  /*ba200*/  LDL.LU.64 R4, [R1+0x7208] ;  /* 0x0072080001047983 */ /* 0x000ea80000300a00 */
[----:B------:R-:W-:Y:S01]  /*ba210*/  STL [R1+0x718c], R3 ;  /* 0x00718c0301007387 */ /* 0x000fe20000100800 */
[C---:B--2---:R-:W-:Y:S08]  /*ba220*/  HMMA.16816.F32 R12, R28.reuse, R4, R12 ;  /* 0x000000041c0c723c */ /* 0x044ff0000000180c */
[C---:B------:R-:W-:Y:S11]  /*ba230*/  HMMA.16816.F32 R8, R28.reuse, R6, R8 ;  /* 0x000000061c08723c */ /* 0x040ff60000001808 */
        /* <DEDUP_REMOVED lines=18> */
[C---:B0-----:R-:W-:Y:S02]  /*ba360*/  HMMA.16816.F32 R4, R28.reuse, R10, R36 ;  /* 0x0000000a1c04723c */ /* 0x041fe40000001824 */
[----:B------:R-:W-:Y:S04]  /*ba370*/  STL.64 [R1+0x7088], R10 ;  /* 0x0070880a01007387 */ /* 0x000fe80000100a00 */
[----:B------:R3:W-:Y:S02]  /*ba380*/  STL.64 [R1+0x7080], R8 ;  /* 0x0070800801007387 */ /* 0x0007e40000100a00 */
[C---:B---3--:R-:W-:Y:S11]  /*ba390*/  HMMA.16816.F32 R8, R28.reuse, R12, R40 ;  /* 0x0000000c1c08723c */ /* 0x048ff60000001828 */
[----:B------:R-:W-:Y:S04]  /*ba3a0*/  STL.64 [R1+0x550], R4 ;  /* 0x0005500401007387 */ /* 0x000fe80000100a00 */
[----:B------:R0:W-:Y:S02]  /*ba3b0*/  STL.64 [R1+0x558], R6 ;  /* 0x0005580601007387 */ /* 0x0001e40000100a00 */
[C---:B0-----:R-:W-:Y:S02]  /*ba3c0*/  HMMA.16816.F32 R4, R28.reuse, R14, R44 ;  /* 0x0000000e1c04723c */ /* 0x041fe4000000182c */
[----:B------:R-:W-:Y:S04]  /*ba3d0*/  STL.64 [R1+0x7068], R14 ;  /* 0x0070680e01007387 */ /* 0x000fe80000100a00 */
[----:B------:R-:W-:Y:S04]  /*ba3e0*/  STL.64 [R1+0x540], R8 ;  /* 0x0005400801007387 */ /* 0x000fe80000100a00 */
[----:B------:R0:W-:Y:S04]  /*ba3f0*/  STL.64 [R1+0x548], R10 ;  /* 0x0005480a01007387 */ /* 0x0001e80000100a00 */
[----:B------:R-:W-:Y:S01]  /*ba400*/  STL.64 [R1+0x7060], R12 ;  /* 0x0070600c01007387 */ /* 0x000fe20000100a00 */
[C---:B0-----:R-:W-:Y:S04]  /*ba410*/  HMMA.16816.F32 R8, R28.reuse, R16, R48 ;  /* 0x000000101c08723c */ /* 0x041fe80000001830 */
[----:B------:R-:W-:Y:S04]  /*ba420*/  STL.64 [R1+0x530], R4 ;  /* 0x0005300401007387 */ /* 0x000fe80000100a00 */
[----:B------:R0:W-:Y:S02]  /*ba430*/  STL.64 [R1+0x538], R6 ;  /* 0x0005380601007387 */ /* 0x0001e40000100a00 */
[C---:B0-----:R-:W-:Y:S02]  /*ba440*/  HMMA.16816.F32 R4, R28.reuse, R18, R52 ;  /* 0x000000121c04723c */ /* 0x041fe40000001834 */
[----:B------:R-:W-:Y:S07]  /*ba450*/  STL.64 [R1+0x7048], R18 ;  /* 0x0070481201007387 */ /* 0x000fee0000100a00 */
[----:B------:R-:W-:Y:S04]  /*ba460*/  STL.64 [R1+0x520], R8 ;  /* 0x0005200801007387 */ /* 0x000fe80000100a00 */
[----:B------:R-:W-:Y:S04]  /*ba470*/  STL.64 [R1+0x528], R10 ;  /* 0x0005280a01007387 */ /* 0x000fe80000100a00 */
[----:B------:R-:W-:Y:S04]  /*ba480*/  STL.64 [R1+0x7040], R16 ;  /* 0x0070401001007387 */ /* 0x000fe80000100a00 */
[----:B------:R-:W-:Y:S04]  /*ba490*/  STL.64 [R1+0x500], R4 ;  /* 0x0005000401007387 */ /* 0x000fe80000100a00 */
[----:B------:R0:W-:Y:S02]  /*ba4a0*/  STL.64 [R1+0x508], R6 ;  /* 0x0005080601007387 */ /* 0x0001e40000100a00 */
[----:B0-----:R-:W-:Y:S02]  /*ba4b0*/  HMMA.16816.F32 R4, R28, R20, R56 ;  /* 0x000000141c04723c */ /* 0x001fe40000001838 */
[----:B------:R-:W2:-:S15]  /*ba4c0*/  LDL.LU R56, [R1+0x3a0] ;  /* 0x0003a00001387983 */ /* 0x000e9e0000300800 */
[----:B------:R-:W-:Y:S02]  /*ba4d0*/  NOP ;  /* 0x0000000000007918 */ /* 0x000fe40000000000 */
[----:B------:R0:W-:Y:S04]  /*ba4e0*/  STL.64 [R1+0x4f0], R4 ;  /* 0x0004f00401007387 */ /* 0x0001e80000100a00 */
[----:B------:R1:W-:Y:S04]  /*ba4f0*/  STL.64 [R1+0x4f8], R6 ;  /* 0x0004f80601007387 */ /* 0x0003e80000100a00 */
[----:B------:R-:W2:Y:S04]  /*ba500*/  LDL.LU R57, [R1+0x3a4] ;  /* 0x0003a40001397983 */ /* 0x000ea80000300800 */
[----:B------:R-:W2:Y:S04]  /*ba510*/  LDL.LU R58, [R1+0x3a8] ;  /* 0x0003a800013a7983 */ /* 0x000ea80000300800 */
[----:B------:R-:W2:Y:S04]  /*ba520*/  LDL.LU R59, [R1+0x3ac] ;  /* 0x0003ac00013b7983 */ /* 0x000ea80000300800 */
[----:B0-----:R-:W3:Y:S04]  /*ba530*/  LDL.LU R4, [R1+0x250] ;  /* 0x0002500001047983 */ /* 0x001ee80000300800 */
[----:B------:R-:W3:Y:S04]  /*ba540*/  LDL.LU R5, [R1+0x254] ;  /* 0x0002540001057983 */ /* 0x000ee80000300800 */
[----:B-1----:R-:W2:Y:S04]  /*ba550*/  LDL.LU R6, [R1+0x258] ;  /* 0x0002580001067983 */ /* 0x002ea80000300800 */
[----:B------:R-:W2:Y:S04]  /*ba560*/  LDL.LU R7, [R1+0x25c] ;  /* 0x00025c0001077983 */ /* 0x000ea80000300800 */
[----:B--2---:R-:W-:Y:S04]  /*ba570*/  STL.64 [R1+0x7168], R6 ;  /* 0x0071680601007387 */ /* 0x004fe80000100a00 */
[----:B---3--:R0:W-:Y:S04]  /*ba580*/  STL.64 [R1+0x7160], R4 ;  /* 0x0071600401007387 */ /* 0x0081e80000100a00 */
        /* <DEDUP_REMOVED lines=16> */
[----:B0-----:R-:W-:Y:S03]  /*ba690*/  HMMA.16816.F32 R4, R28, R22, R56 ;  /* 0x000000161c04723c */ /* 0x001fe60000001838 */
[----:B---3--:R-:W-:Y:S04]  /*ba6a0*/  STL.64 [R1+0x71b8], R18 ;  /* 0x0071b81201007387 */ /* 0x008fe80000100a00 */
[----:B--2---:R0:W-:Y:S04]  /*ba6b0*/  STL.64 [R1+0x71b0], R16 ;  /* 0x0071b01001007387 */ /* 0x0041e80000100a00 */
[----:B------:R-:W2:Y:S04]  /*ba6c0*/  LDL.LU R36, [R1+0x240] ;  /* 0x0002400001247983 */ /* 0x000ea80000300800 */
[----:B------:R-:W2:Y:S04]  /*ba6d0*/  LDL.LU R37, [R1+0x244] ;  /* 0x0002440001257983 */ /* 0x000ea80000300800 */
[----:B------:R-:W3:Y:S04]  /*ba6e0*/  LDL.LU R38, [R1+0x248] ;  /* 0x0002480001267983 */ /* 0x000ee80000300800 */
[----:B------:R-:W3:Y:S01]  /*ba6f0*/  LDL.LU R39, [R1+0x24c] ;  /* 0x00024c0001277983 */ /* 0x000ee20000300800 */
[----:B----4-:R-:W-:-:S02]  /*ba700*/  IMAD.MOV.U32 R54, RZ, RZ, R24 ;  /* 0x000000ffff367224 */ /* 0x010fc400078e0018 */
[----:B------:R-:W-:Y:S01]  /*ba710*/  IMAD.MOV.U32 R52, RZ, RZ, R32 ;  /* 0x000000ffff347224 */ /* 0x000fe200078e0020 */
[----:B---3--:R-:W-:Y:S04]  /*ba720*/  STL.64 [R1+0x71c8], R38 ;  /* 0x0071c82601007387 */ /* 0x008fe80000100a00 */
[----:B--2---:R1:W-:Y:S04]  /*ba730*/  STL.64 [R1+0x71c0], R36 ;  /* 0x0071c02401007387 */ /* 0x0043e80000100a00 */
[----:B------:R-:W2:Y:S04]  /*ba740*/  LDL.LU R56, [R1+0x2f0] ;  /* 0x0002f00001387983 */ /* 0x000ea80000300800 */
[----:B------:R3:W-:Y:S04]  /*ba750*/  STL.64 [R1+0x4e0], R4 ;  /* 0x0004e00401007387 */ /* 0x0007e80000100a00 */
[----:B------:R4:W-:Y:S04]  /*ba760*/  STL.64 [R1+0x4e8], R6 ;  /* 0x0004e80601007387 */ /* 0x0009e80000100a00 */
        /* <DEDUP_REMOVED lines=25> */
[----:B------:R-:W-:-:S03]  /*ba900*/  IMAD.MOV.U32 R55, RZ, RZ, R33 ;  /* 0x000000ffff377224 */ /* 0x000fc600078e0021 */
[----:B------:R-:W4:Y:S01]  /*ba910*/  LDL.LU R61, [R1+0x543c] ;  /* 0x00543c00013d7983 */ /* 0x000f220000300800 */
[----:B------:R-:W-:-:S03]  /*ba920*/  IMAD.MOV.U32 R53, RZ, RZ, R0 ;  /* 0x000000ffff357224 */ /* 0x000fc600078e0000 */
[----:B------:R-:W4:Y:S04]  /*ba930*/  LDL.LU R33, [R1+0x5448] ;  /* 0x0054480001217983 */ /* 0x000f280000300800 */
[----:B------:R-:W4:Y:S04]  /*ba940*/  LDL.LU R0, [R1+0x5444] ;  /* 0x0054440001007983 */ /* 0x000f280000300800 */
[----:B------:R-:W4:Y:S04]  /*ba950*/  LDL.LU R12, [R1+0x350] ;  /* 0x00035000010c7983 */ /* 0x000f280000300800 */
[----:B------:R-:W4:Y:S04]  /*ba960*/  LDL.LU R13, [R1+0x354] ;  /* 0x00035400010d7983 */ /* 0x000f280000300800 */
[----:B------:R-:W4:Y:S04]  /*ba970*/  LDL.LU R14, [R1+0x358] ;  /* 0x00035800010e7983 */ /* 0x000f280000300800 */
[----:B------:R-:W4:Y:S01]  /*ba980*/  LDL.LU R15, [R1+0x35c] ;  /* 0x00035c00010f7983 */ /* 0x000f220000300800 */
[----:B------:R-:W-:-:S02]  /*ba990*/  IMAD.MOV.U32 R42, RZ, RZ, R26 ;  /* 0x000000ffff2a7224 */ /* 0x000fc400078e001a */
[----:B------:R-:W-:Y:S01]  /*ba9a0*/  IMAD.MOV.U32 R43, RZ, RZ, R27 ;  /* 0x000000ffff2b7224 */ /* 0x000fe200078e001b */
[----:B------:R-:W4:Y:S04]  /*ba9b0*/  LDL.LU R26, [R1+0x71dc] ;  /* 0x0071dc00011a7983 */ /* 0x000f280000300800 */
[----:B------:R-:W4:Y:S01]  /*ba9c0*/  LDL.LU R27, [R1+0x71d8] ;  /* 0x0071d800011b7983 */ /* 0x000f220000300800 */
[----:B------:R-:W-:Y:S02]  /*ba9d0*/  IMAD.MOV.U32 R41, RZ, RZ, R25 ;  /* 0x000000ffff297224 */ /* 0x000fe400078e0019 */
[----:B--2---:R-:W-:Y:S02]  /*ba9e0*/  IMAD.MOV.U32 R40, RZ, RZ, R24 ;  /* 0x000000ffff287224 */ /* 0x004fe400078e0018 */
        /* <DEDUP_REMOVED lines=10> */
[----:B------:R-:W-:Y:S04]  /*baa90*/  STL.64 [R1+0x7058], R22 ;  /* 0x0070581601007387 */ /* 0x000fe80000100a00 */
[----:B------:R0:W-:Y:S04]  /*baaa0*/  STL.64 [R1+0x7050], R20 ;  /* 0x0070501401007387 */ /* 0x0001e80000100a00 */
[----:B0-----:R-:W4:Y:S04]  /*baab0*/  LDL.LU R20, [R1+0x2c0] ;  /* 0x0002c00001147983 */ /* 0x001f280000300800 */
[----:B------:R-:W4:Y:S04]  /*baac0*/  LDL.LU R21, [R1+0x2c4] ;  /* 0x0002c40001157983 */ /* 0x000f280000300800 */
[----:B------:R-:W4:Y:S04]  /*baad0*/  LDL.LU R22, [R1+0x2c8] ;  /* 0x0002c80001167983 */ /* 0x000f280000300800 */
[----:B------:R-:W4:Y:S01]  /*baae0*/  LDL.LU R23, [R1+0x2cc] ;  /* 0x0002cc0001177983 */ /* 0x000f220000300800 */
[----:B------:R-:W-:Y:S01]  /*baaf0*/  HMMA.16816.F32 R16, R28, R26, R16 ;  /* 0x0000001a1c10723c */ /* 0x000fe20000001810 */
[----:B------:R-:W-:-:S02]  /*bab00*/  IMAD R3, R3, 0x100, R34 ;  /* 0x0000010003037824 */ /* 0x000fc400078e0222 */
[----:B------:R-:W-:Y:S02]  /*bab10*/  IMAD R60, R60, 0x100, R35 ;  /* 0x000001003c3c7824 */ /* 0x000fe400078e0223 */
[----:B------:R-:W-:Y:S02]  /*bab20*/  IMAD R61, R61, 0x100, R32 ;  /* 0x000001003d3d7824 */ /* 0x000fe400078e0220 */
[----:B------:R-:W-:Y:S01]  /*bab30*/  IMAD R0, R0, 0x100, R33 ;  /* 0x0000010000007824 */ /* 0x000fe200078e0221 */
        /* <DEDUP_REMOVED lines=38> */
[----:B------:R-:W4:Y:S04]  /*bada0*/  LDL.LU R0, [R1+0x7180] ;  /* 0x0071800001007983 */ /* 0x000f280000300800 */
[C---:B------:R-:W-:Y:S08]  /*badb0*/  HMMA.16816.F32 R8, R28.reuse, R40, R8 ;  /* 0x000000281c08723c */ /* 0x040ff00000001808 */
[C---:B---3--:R-:W-:Y:S08]  /*badc0*/  HMMA.16816.F32 R40, R28.reuse, R42, R4 ;  /* 0x0000002a1c28723c */ /* 0x048ff00000001804 */
[C---:B------:R-:W-:Y:S08]  /*badd0*/  HMMA.16816.F32 R44, R28.reuse, R52, R44 ;  /* 0x000000341c2c723c */ /* 0x040ff0000000182c */
[C---:B------:R-:W-:Y:S01]  /*bade0*/  HMMA.16816.F32 R52, R28.reuse, R54, R48 ;  /* 0x000000361c34723c */ /* 0x040fe20000001830 */
        /* <DEDUP_REMOVED lines=26> */
[----:B--2---:R-:W-:-:S15]  /*baf90*/  HMMA.16816.F32 R32, R28, R58, R32 ;  /* 0x0000003a1c20723c */ /* 0x004fde0000001820 */
[----:B------:R-:W-:-:S04]  /*bafa0*/  NOP ;  /* 0x0000000000007918 */ /* 0x000fc80000000000 */
[----:B------:R-:W-:Y:S04]  /*bafb0*/  STL.64 [R1+0x430], R32 ;  /* 0x0004302001007387 */ /* 0x000fe80000100a00 */
[----:B------:R3:W-:Y:S02]  /*bafc0*/  STL.64 [R1+0x438], R34 ;  /* 0x0004382201007387 */ /* 0x0007e40000100a00 */
[C---:B---3--:R-:W-:Y:S08]  /*bafd0*/  HMMA.16816.F32 R32, R28.reuse, R56, R24 ;  /* 0x000000381c20723c */ /* 0x048ff00000001818 */
[C---:B----4-:R-:W-:Y:S08]  /*bafe0*/  HMMA.16816.F32 R24, R28.reuse, R54, R20 ;  /* 0x000000361c18723c */ /* 0x050ff00000001814 */
[C---:B------:R-:W-:Y:S08]  /*baff0*/  HMMA.16816.F32 R20, R28.reuse, R52, R16 ;  /* 0x000000341c14723c */ /* 0x040ff00000001810 */
[C---:B------:R-:W-:Y:S08]  /*bb000*/  HMMA.16816.F32 R16, R28.reuse, R50, R12 ;  /* 0x000000321c10723c */ /* 0x040ff0000000180c */
[C---:B------:R-:W-:Y:S08]  /*bb010*/  HMMA.16816.F32 R12, R28.reuse, R48, R8 ;  /* 0x000000301c0c723c */ /* 0x040ff00000001808 */
[C---:B------:R-:W-:Y:S08]  /*bb020*/  HMMA.16816.F32 R8, R28.reuse, R46, R4 ;  /* 0x0000002e1c08723c */ /* 0x040ff00000001804 */
[----:B------:R-:W-:Y:S01]  /*bb030*/  HMMA.16816.F32 R4, R28, R44, R36 ;  /* 0x0000002c1c04723c */ /* 0x000fe20000001824 */
        /* <DEDUP_REMOVED lines=20> */
[----:B0-----:R-:W2:Y:S04]  /*bb180*/  LDL.LU R16, [R1+0xf0] ;  /* 0x0000f00001107983 */ /* 0x001ea80000300800 */
[----:B------:R-:W2:Y:S04]  /*bb190*/  LDL.LU R17, [R1+0xf4] ;  /* 0x0000f40001117983 */ /* 0x000ea80000300800 */
[----:B-1----:R-:W4:Y:S04]  /*bb1a0*/  LDL.LU R18, [R1+0xf8] ;  /* 0x0000f80001127983 */ /* 0x002f280000300800 */
[----:B------:R-:W4:Y:S04]  /*bb1b0*/  LDL.LU R19, [R1+0xfc] ;  /* 0x0000fc0001137983 */ /* 0x000f280000300800 */
[----:B----4-:R-:W-:Y:S04]  /*bb1c0*/  STL.64 [R1+0x70b8], R18 ;  /* 0x0070b81201007387 */ /* 0x010fe80000100a00 */
[----:B--2---:R-:W-:Y:S04]  /*bb1d0*/  STL.64 [R1+0x70b0], R16 ;  /* 0x0070b01001007387 */ /* 0x004fe80000100a00 */
[----:B------:R-:W2:Y:S04]  /*bb1e0*/  LDL.LU R20, [R1+0x100] ;  /* 0x0001000001147983 */ /* 0x000ea80000300800 */
[----:B------:R-:W2:Y:S04]  /*bb1f0*/  LDL.LU R21, [R1+0x104] ;  /* 0x0001040001157983 */ /* 0x000ea80000300800 */
[----:B------:R-:W4:Y:S04]  /*bb200*/  LDL.LU R22, [R1+0x108] ;  /* 0x0001080001167983 */ /* 0x000f280000300800 */
[----:B------:R-:W4:Y:S04]  /*bb210*/  LDL.LU R23, [R1+0x10c] ;  /* 0x00010c0001177983 */ /* 0x000f280000300800 */
[----:B----4-:R-:W-:Y:S04]  /*bb220*/  STL.64 [R1+0x70d8], R22 ;  /* 0x0070d81601007387 */ /* 0x010fe80000100a00 */
[----:B--2---:R-:W-:Y:S04]  /*bb230*/  STL.64 [R1+0x70d0], R20 ;  /* 0x0070d01401007387 */ /* 0x004fe80000100a00 */
[----:B------:R-:W2:Y:S04]  /*bb240*/  LDL.LU R12, [R1+0x120] ;  /* 0x00012000010c7983 */ /* 0x000ea80000300800 */
[----:B------:R-:W2:Y:S04]  /*bb250*/  LDL.LU R13, [R1+0x124] ;  /* 0x00012400010d7983 */ /* 0x000ea80000300800 */
[----:B---3--:R-:W3:Y:S04]  /*bb260*/  LDL.LU R14, [R1+0x128] ;  /* 0x00012800010e7983 */ /* 0x008ee80000300800 */
        /* <DEDUP_REMOVED lines=51> */
[----:B------:R-:W3:Y:S01]  /*bb5a0*/  LDL.LU R0, [R1+0x7108] ;  /* 0x0071080001007983 */ /* 0x000ee20000300800 */
[C---:B--2---:R-:W-:Y:S08]  /*bb5b0*/  HMMA.16816.F32 R12, R28.reuse, R42, R12 ;  /* 0x0000002a1c0c723c */ /* 0x044ff0000000180c */
[----:B----4-:R-:W-:Y:S11]  /*bb5c0*/  HMMA.16816.F32 R40, R28, R40, R36 ;  /* 0x000000281c28723c */ /* 0x010ff60000001824 */
[----:B------:R-:W-:Y:S04]  /*bb5d0*/  STL.64 [R1+0x380], R12 ;  /* 0x0003800c01007387 */ /* 0x000fe80000100a00 */
[----:B------:R0:W-:Y:S04]  /*bb5e0*/  STL.64 [R1+0x388], R14 ;  /* 0x0003880e01007387 */ /* 0x0001e80000100a00 */
[----:B0-----:R-:W2:Y:S04]  /*bb5f0*/  LDL.LU.64 R14, [R1+0x7100] ;  /* 0x00710000010e7983 */ /* 0x001ea80000300a00 */
[----:B------:R-:W2:Y:S04]  /*bb600*/  LDL.LU.64 R12, [R1+0x70f8] ;  /* 0x0070f800010c7983 */ /* 0x000ea80000300a00 */
[----:B------:R-:W4:Y:S04]  /*bb610*/  LDL.LU.64 R38, [R1+0x70f0] ;  /* 0x0070f00001267983 */ /* 0x000f280000300a00 */
[----:B------:R-:W2:Y:S04]  /*bb620*/  LDL.LU.64 R36, [R1+0x70e8] ;  /* 0x0070e80001247983 */ /* 0x000ea80000300a00 */
[----:B------:R0:W-:Y:S04]  /*bb630*/  STL.64 [R1+0x370], R40 ;  /* 0x0003702801007387 */ /* 0x0001e80000100a00 */
[----:B------:R1:W-:Y:S04]  /*bb640*/  STL.64 [R1+0x378], R42 ;  /* 0x0003782a01007387 */ /* 0x0003e80000100a00 */
[----:B0-----:R-:W2:Y:S04]  /*bb650*/  LDL.LU R40, [R1+0x60] ;  /* 0x0000600001287983 */ /* 0x001ea80000300800 */
[----:B------:R-:W2:Y:S04]  /*bb660*/  LDL.LU R41, [R1+0x64] ;  /* 0x0000640001297983 */ /* 0x000ea80000300800 */
[----:B-1----:R-:W2:Y:S01]  /*bb670*/  LDL.LU R42, [R1+0x68] ;  /* 0x00006800012a7983 */ /* 0x002ea20000300800 */
[----:B---3--:R-:W-:-:S03]  /*bb680*/  IMAD.MOV.U32 R43, RZ, RZ, R0 ;  /* 0x000000ffff2b7224 */ /* 0x008fc600078e0000 */
[----:B------:R-:W3:Y:S01]  /*bb690*/  LDL.LU R0, [R1+0x70e0] ;  /* 0x0070e00001007983 */ /* 0x000ee20000300800 */
[C---:B----4-:R-:W-:Y:S08]  /*bb6a0*/  HMMA.16816.F32 R20, R28.reuse, R38, R20 ;  /* 0x000000261c14723c */ /* 0x050ff00000001814 */
[C---:B--2---:R-:W-:Y:S11]  /*bb6b0*/  HMMA.16816.F32 R36, R28.reuse, R36, R32 ;  /* 0x000000241c24723c */ /* 0x044ff60000001820 */
[----:B------:R-:W-:Y:S04]  /*bb6c0*/  STL.64 [R1+0x350], R20 ;  /* 0x0003501401007387 */ /* 0x000fe80000100a00 */
[----:B------:R0:W-:Y:S04]  /*bb6d0*/  STL.64 [R1+0x358], R22 ;  /* 0x0003581601007387 */ /* 0x0001e80000100a00 */
[----:B0-----:R-:W2:Y:S04]  /*bb6e0*/  LDL.LU.64 R22, [R1+0x70d8] ;  /* 0x0070d80001167983 */ /* 0x001ea80000300a00 */
[----:B------:R-:W2:Y:S04]  /*bb6f0*/  LDL.LU.64 R20, [R1+0x70d0] ;  /* 0x0070d00001147983 */ /* 0x000ea80000300a00 */
[----:B------:R-:W4:Y:S01]  /*bb700*/  LDL.LU.64 R34, [R1+0x70c8] ;  /* 0x0070c80001227983 */ /* 0x000f220000300a00 */
[C---:B------:R-:W-:Y:S03]  /*bb710*/  HMMA.16816.F32 R4, R28.reuse, R2, R4 ;  /* 0x000000021c04723c */ /* 0x040fe60000001804 */
[----:B------:R-:W2:Y:S04]  /*bb720*/  LDL.LU.64 R32, [R1+0x70c0] ;  /* 0x0070c00001207983 */ /* 0x000ea80000300a00 */
[----:B------:R0:W-:Y:S04]  /*bb730*/  STL.64 [R1+0x340], R36 ;  /* 0x0003402401007387 */ /* 0x0001e80000100a00 */
[----:B------:R1:W-:Y:S04]  /*bb740*/  STL.64 [R1+0x348], R38 ;  /* 0x0003482601007387 */ /* 0x0003e80000100a00 */
        /* <DEDUP_REMOVED lines=33> */
[----:B------:R-:W4:Y:S04]  /*bb960*/  LDL.LU.64 R14, [R1+0x7068] ;  /* 0x00706800010e7983 */ /* 0x000f280000300a00 */
[----:B------:R-:W2:Y:S01]  /*bb970*/  LDL.LU.64 R12, [R1+0x7060] ;  /* 0x00706000010c7983 */ /* 0x000ea20000300a00 */
[----:B---3--:R-:W-:-:S03]  /*bb980*/  IMAD.MOV.U32 R7, RZ, RZ, R0 ;  /* 0x000000ffff077224 */ /* 0x008fc600078e0000 */
        /* <DEDUP_REMOVED lines=9> */
[C---:B----4-:R-:W-:Y:S11]  /*bba20*/  HMMA.16816.F32 R12, R28.reuse, R14, R16 ;  /* 0x0000000e1c0c723c */ /* 0x050ff60000001810 */
[----:B------:R-:W-:Y:S04]  /*bba30*/  STL.64 [R1+0x250], R20 ;  /* 0x0002501401007387 */ /* 0x000fe80000100a00 */
[----:B------:R1:W-:Y:S04]  /*bba40*/  STL.64 [R1+0x258], R22 ;  /* 0x0002581601007387 */ /* 0x0003e80000100a00 */
[----:B0-----:R-:W-:Y:S01]  /*bba50*/  IMAD.MOV.U32 R0, RZ, RZ, R15 ;  /* 0x000000ffff007224 */ /* 0x001fe200078e000f */
[----:B-1----:R-:W2:Y:S04]  /*bba60*/  LDL.LU.64 R22, [R1+0x7058] ;  /* 0x0070580001167983 */ /* 0x002ea80000300a00 */
[----:B------:R-:W4:Y:S04]  /*bba70*/  LDL.LU.64 R20, [R1+0x7050] ;  /* 0x0070500001147983 */ /* 0x000f280000300a00 */
        /* <DEDUP_REMOVED lines=17> */
[C---:B----4-:R-:W-:Y:S08]  /*bbb90*/  HMMA.16816.F32 R8, R28.reuse, R20, R4 ;  /* 0x000000141c08723c */ /* 0x050ff00000001804 */
        /* <DEDUP_REMOVED lines=13> */
[----:B0-----:R-:W-:Y:S02]  /*bbc70*/  HMMA.16816.F32 R8, R28, R32, R56 ;  /* 0x000000201c08723c */ /* 0x001fe40000001838 */
        /* <DEDUP_REMOVED lines=60> */
[----:B------:R-:W4:Y:S01]  /*bc040*/  LDL.LU R53, [R1+0x1d44] ;  /* 0x001d440001357983 */ /* 0x000f220000300800 */
[----:B--2---:R-:W-:Y:S02]  /*bc050*/  F2FP.F16.E5M2.UNPACK_B R22, R22.H1 ;  /* 0x00000016ff16723e */ /* 0x004fe400030004ff */
[----:B---3--:R-:W-:Y:S02]  /*bc060*/  F2FP.F16.E5M2.UNPACK_B R23, R23.H1 ;  /* 0x00000017ff17723e */ /* 0x008fe400030004ff */
[----:B----4-:R-:W-:Y:S02]  /*bc070*/  F2FP.F16.E5M2.UNPACK_B R2, R20.H1 ;  /* 0x00000014ff02723e */ /* 0x010fe400030004ff */
[----:B------:R-:W-:-:S03]  /*bc080*/  F2FP.F16.E5M2.UNPACK_B R3, R21.H1 ;  /* 0x00000015ff03723e */ /* 0x000fc600030004ff */
[C---:B------:R-:W-:Y:S08]  /*bc090*/  HMMA.16816.F32 R24, R28.reuse, R22, R24 ;  /* 0x000000161c18723c */ /* 0x040ff00000001818 */
[----:B------:R-:W-:Y:S01]  /*bc0a0*/  HMMA.16816.F32 R16, R28, R2, R16 ;  /* 0x000000021c10723c */ /* 0x000fe20000001810 */
[----:B------:R-:W-:Y:S01]  /*bc0b0*/  STL.64 [R1+0x18], R22 ;  /* 0x0000181601007387 */ /* 0x000fe20000100a00 */
[----:B------:R-:W-:-:S02]  /*bc0c0*/  F2FP.F16.E5M2.UNPACK_B R4, R6.H1 ;  /* 0x00000006ff04723e */ /* 0x000fc400030004ff */
[----:B------:R-:W-:-:S07]  /*bc0d0*/  F2FP.F16.E5M2.UNPACK_B R5, R7.H1 ;  /* 0x00000007ff05723e */ /* 0x000fce00030004ff */
        /* <DEDUP_REMOVED lines=2572> */
[----:B------:R0:W-:Y:S02]  /*c61a0*/  STL.64 [R1+0x10b8], R6 ;  /* 0x0010b80601007387 */ /* 0x0001e40000100a00 */
[----:B0-----:R-:W-:-:S15]  /*c61b0*/  HMMA.16816.F32 R4, R28, R16, R44 ;  /* 0x000000101c04723c */ /* 0x001fde000000182c */
[----:B------:R-:W-:-:S04]  /*c61c0*/  NOP ;  /* 0x0000000000007918 */ /* 0x000fc80000000000 */
[----:B------:R-:W-:Y:S01]  /*c61d0*/  IMAD.MOV.U32 R0, RZ, RZ, R7 ;  /* 0x000000ffff007224 */ /* 0x000fe200078e0007 */
[C---:B--2---:R-:W-:Y:S08]  /*c61e0*/  HMMA.16816.F32 R36, R28.reuse, R12, R36 ;  /* 0x0000000c1c24723c */ /* 0x044ff00000001824 */
[C---:B------:R-:W-:Y:S11]  /*c61f0*/  HMMA.16816.F32 R8, R28.reuse, R14, R40 ;  /* 0x0000000e1c08723c */ /* 0x040ff60000001828 */
[----:B------:R-:W-:Y:S04]  /*c6200*/  STL.64 [R1+0x10a0], R36 ;  /* 0x0010a02401007387 */ /* 0x000fe80000100a00 */
[----:B------:R-:W-:Y:S04]  /*c6210*/  STL.64 [R1+0x10a8], R38 ;  /* 0x0010a82601007387 */ /* 0x000fe80000100a00 */
[----:B------:R-:W-:Y:S04]  /*c6220*/  STL.64 [R1+0x1080], R4 ;  /* 0x0010800401007387 */ /* 0x000fe80000100a00 */
[----:B------:R-:W-:Y:S04]  /*c6230*/  STL.64 [R1+0x1090], R8 ;  /* 0x0010900801007387 */ /* 0x000fe80000100a00 */
[----:B------:R-:W-:Y:S04]  /*c6240*/  STL.64 [R1+0x1098], R10 ;  /* 0x0010980a01007387 */ /* 0x000fe80000100a00 */
[----:B------:R0:W-:Y:S02]  /*c6250*/  STL [R1+0x1088], R6 ;  /* 0x0010880601007387 */ /* 0x0001e40000100800 */
[C---:B0-----:R-:W-:Y:S08]  /*c6260*/  HMMA.16816.F32 R4, R28.reuse, R20, R52 ;  /* 0x000000141c04723c */ /* 0x041ff00000001834 */
[----:B------:R-:W-:Y:S01]  /*c6270*/  HMMA.16816.F32 R8, R28, R18, R48 ;  /* 0x000000121c08723c */ /* 0x000fe20000001830 */
[----:B------:R0:W-:Y:S10]  /*c6280*/  STL [R1+0x6040], R0 ;  /* 0x0060400001007387 */ /* 0x0001f40000100800 */
[----:B------:R-:W-:Y:S08]  /*c6290*/  STL.64 [R1+0x1060], R4 ;  /* 0x0010600401007387 */ /* 0x000ff00000100a00 */
[----:B------:R-:W-:Y:S04]  /*c62a0*/  STL.64 [R1+0x1070], R8 ;  /* 0x0010700801007387 */ /* 0x000fe80000100a00 */
[----:B------:R-:W-:Y:S04]  /*c62b0*/  STL.64 [R1+0x1078], R10 ;  /* 0x0010780a01007387 */ /* 0x000fe80000100a00 */
[----:B------:R1:W-:Y:S01]  /*c62c0*/  STL [R1+0x1068], R6 ;  /* 0x0010680601007387 */ /* 0x0003e20000100800 */
[----:B0-----:R-:W-:-:S02]  /*c62d0*/  IMAD.MOV.U32 R0, RZ, RZ, R7 ;  /* 0x000000ffff007224 */ /* 0x001fc400078e0007 */
[----:B-1----:R-:W-:Y:S03]  /*c62e0*/  HMMA.16816.F32 R4, R28, R22, R56 ;  /* 0x000000161c04723c */ /* 0x002fe60000001838 */
        /* <DEDUP_REMOVED lines=2536> */
[----:B------:R-:W-:Y:S04]  /*d0170*/  STL.64 [R1+0x160], R4 ;  /* 0x0001600401007387 */ /* 0x000fe80000100a00 */
[----:B------:R-:W-:Y:S04]  /*d0180*/  STL.64 [R1+0x168], R6 ;  /* 0x0001680601007387 */ /* 0x000fe80000100a00 */
[----:B------:R-:W4:Y:S04]  /*d0190*/  LDL.LU R45, [R1+0x44] ;  /* 0x00004400012d7983 */ /* 0x000f280000300800 */
[----:B------:R-:W2:Y:S04]  /*d01a0*/  LDL.LU R46, [R1+0x48] ;  /* 0x00004800012e7983 */ /* 0x000ea80000300800 */
[----:B------:R-:W2:Y:S04]  /*d01b0*/  LDL.LU R47, [R1+0x4c] ;  /* 0x00004c00012f7983 */ /* 0x000ea80000300800 */
[----:B--2---:R-:W-:Y:S04]  /*d01c0*/  STL.64 [R1+0x6060], R46 ;  /* 0x0060602e01007387 */ /* 0x004fe80000100a00 */
[----:B----4-:R2:W-:Y:S04]  /*d01d0*/  STL.64 [R1+0x6058], R44 ;  /* 0x0060582c01007387 */ /* 0x0105e80000100a00 */
[----:B0-----:R-:W4:Y:S04]  /*d01e0*/  LDL.LU R16, [R1+0x1090] ;  /* 0x0010900001107983 */ /* 0x001f280000300800 */
[----:B------:R-:W4:Y:S04]  /*d01f0*/  LDL.LU R17, [R1+0x1094] ;  /* 0x0010940001117983 */ /* 0x000f280000300800 */
[----:B-1----:R-:W2:Y:S04]  /*d0200*/  LDL.LU R18, [R1+0x1098] ;  /* 0x0010980001127983 */ /* 0x002ea80000300800 */
        /* <DEDUP_REMOVED lines=107> */
[----:B------:R-:W-:Y:S11]  /*d08c0*/  HMMA.16816.F32 R4, R28, R6, R8 ;  /* 0x000000061c04723c */ /* 0x000ff60000001808 */
        /* <DEDUP_REMOVED lines=8> */
[----:B0-----:R-:W4:Y:S04]  /*d0950*/  LDL.LU R4, [R1+0x1060] ;  /* 0x0010600001047983 */ /* 0x001f280000300800 */
[----:B------:R-:W4:Y:S04]  /*d0960*/  LDL.LU R5, [R1+0x1064] ;  /* 0x0010640001057983 */ /* 0x000f280000300800 */
[----:B-1----:R-:W4:Y:S01]  /*d0970*/  LDL.LU R6, [R1+0x1068] ;  /* 0x0010680001067983 */ /* 0x002f220000300800 */
[----:B---3--:R-:W-:-:S03]  /*d0980*/  IMAD.MOV.U32 R7, RZ, RZ, R0 ;  /* 0x000000ffff077224 */ /* 0x008fc600078e0000 */
[----:B------:R-:W3:Y:S01]  /*d0990*/  LDL.LU R0, [R1+0x6040] ;  /* 0x0060400001007983 */ /* 0x000ee20000300800 */
[C---:B--2---:R-:W-:Y:S08]  /*d09a0*/  HMMA.16816.F32 R24, R28.reuse, R8, R24 ;  /* 0x000000081c18723c */ /* 0x044ff00000001818 */
[C---:B------:R-:W-:Y:S11]  /*d09b0*/  HMMA.16816.F32 R8, R28.reuse, R10, R12 ;  /* 0x0000000a1c08723c */ /* 0x040ff6000000180c */
        /* <DEDUP_REMOVED lines=8> */
[----:B0-----:R-:W3:Y:S04]  /*d0a40*/  LDL.LU R8, [R1+0x1070] ;  /* 0x0010700001087983 */ /* 0x001ee80000300800 */
[----:B------:R-:W3:Y:S04]  /*d0a50*/  LDL.LU R9, [R1+0x1074] ;  /* 0x0010740001097983 */ /* 0x000ee80000300800 */
[----:B-1----:R-:W3:Y:S04]  /*d0a60*/  LDL.LU R10, [R1+0x1078] ;  /* 0x00107800010a7983 */ /* 0x002ee80000300800 */
[----:B------:R-:W3:Y:S01]  /*d0a70*/  LDL.LU R11, [R1+0x107c] ;  /* 0x00107c00010b7983 */ /* 0x000ee20000300800 */
[C---:B--2---:R-:W-:Y:S08]  /*d0a80*/  HMMA.16816.F32 R20, R28.reuse, R12, R20 ;  /* 0x0000000c1c14723c */ /* 0x044ff00000001814 */
[----:B----4-:R-:W-:Y:S11]  /*d0a90*/  HMMA.16816.F32 R12, R28, R14, R16 ;  /* 0x0000000e1c0c723c */ /* 0x010ff60000001810 */
[----:B------:R-:W-:Y:S04]  /*d0aa0*/  STL.64 [R1+0xb0], R20 ;  /* 0x0000b01401007387 */ /* 0x000fe80000100a00 */
[----:B------:R0:W-:Y:S04]  /*d0ab0*/  STL.64 [R1+0xb8], R22 ;  /* 0x0000b81601007387 */ /* 0x0001e80000100a00 */
[----:B0-----:R-:W2:Y:S04]  /*d0ac0*/  LDL.LU.64 R22, [R1+0x6018] ;  /* 0x0060180001167983 */ /* 0x001ea80000300a00 */
[----:B------:R-:W4:Y:S04]  /*d0ad0*/  LDL.LU.64 R20, [R1+0x6010] ;  /* 0x0060100001147983 */ /* 0x000f280000300a00 */
[----:B------:R-:W2:Y:S04]  /*d0ae0*/  LDL.LU.64 R18, [R1+0x6008] ;  /* 0x0060080001127983 */ /* 0x000ea80000300a00 */
[----:B------:R-:W2:Y:S04]  /*d0af0*/  LDL.LU.64 R16, [R1+0x6000] ;  /* 0x0060000001107983 */ /* 0x000ea80000300a00 */
[----:B------:R0:W-:Y:S04]  /*d0b00*/  STL.64 [R1+0xa0], R12 ;  /* 0x0000a00c01007387 */ /* 0x0001e80000100a00 */
[----:B------:R1:W-:Y:S04]  /*d0b10*/  STL.64 [R1+0xa8], R14 ;  /* 0x0000a80e01007387 */ /* 0x0003e80000100a00 */
[----:B0-----:R-:W2:Y:S04]  /*d0b20*/  LDL.LU R12, [R1+0x1080] ;  /* 0x00108000010c7983 */ /* 0x001ea80000300800 */
[----:B------:R-:W2:Y:S04]  /*d0b30*/  LDL.LU R13, [R1+0x1084] ;  /* 0x00108400010d7983 */ /* 0x000ea80000300800 */
[----:B-1----:R-:W2:Y:S01]  /*d0b40*/  LDL.LU R14, [R1+0x1088] ;  /* 0x00108800010e7983 */ /* 0x002ea20000300800 */
[----:B---3--:R-:W-:-:S02]  /*d0b50*/  IMAD.MOV.U32 R15, RZ, RZ, R0 ;  /* 0x000000ffff0f7224 */ /* 0x008fc400078e0000 */
[----:B------:R-:W-:Y:S02]  /*d0b60*/  IMAD R2, R49, 0x100, R48 ;  /* 0x0000010031027824 */ /* 0x000fe400078e0230 */
[----:B------:R-:W-:Y:S01]  /*d0b70*/  IMAD R3, R51, 0x100, R50 ;  /* 0x0000010033037824 */ /* 0x000fe200078e0232 */
[C---:B----4-:R-:W-:Y:S08]  /*d0b80*/  HMMA.16816.F32 R4, R28.reuse, R20, R4 ;  /* 0x000000141c04723c */ /* 0x050ff00000001804 */
[C---:B--2---:R-:W-:Y:S08]  /*d0b90*/  HMMA.16816.F32 R8, R28.reuse, R18, R8 ;  /* 0x000000121c08723c */ /* 0x044ff00000001808 */
[----:B------:R-:W-:-:S15]  /*d0ba0*/  HMMA.16816.F32 R12, R28, R16, R12 ;  /* 0x000000101c0c723c */ /* 0x000fde000000180c */
[----:B------:R-:W-:-:S04]  /*d0bb0*/  NOP ;  /* 0x0000000000007918 */ /* 0x000fc80000000000 */
[----:B------:R-:W-:Y:S01]  /*d0bc0*/  IMAD.MOV.U32 R0, RZ, RZ, R15 ;  /* 0x000000ffff007224 */ /* 0x000fe200078e000f */
[----:B------:R-:W-:Y:S04]  /*d0bd0*/  STL.64 [R1+0x90], R12 ;  /* 0x0000900c01007387 */ /* 0x000fe80000100a00 */
[----:B------:R-:W-:Y:S04]  /*d0be0*/  STL [R1+0x98], R14 ;  /* 0x0000980e01007387 */ /* 0x000fe80000100800 */
[----:B------:R0:W-:Y:S04]  /*d0bf0*/  STL [R1+0x5798], R0 ;  /* 0x0057980001007387 */ /* 0x0001e80000100800 */
[----:B------:R-:W-:Y:S04]  /*d0c00*/  STL.64 [R1+0x70], R4 ;  /* 0x0000700401007387 */ /* 0x000fe80000100a00 */
[----:B------:R-:W-:Y:S04]  /*d0c10*/  STL.64 [R1+0x80], R8 ;  /* 0x0000800801007387 */ /* 0x000fe80000100a00 */
[----:B------:R-:W-:Y:S04]  /*d0c20*/  STL.64 [R1+0x88], R10 ;  /* 0x0000880a01007387 */ /* 0x000fe80000100a00 */
[----:B------:R1:W-:Y:S01]  /*d0c30*/  STL [R1+0x78], R6 ;  /* 0x0000780601007387 */ /* 0x0003e20000100800 */
[----:B0-----:R-:W-:-:S02]  /*d0c40*/  IMAD.MOV.U32 R0, RZ, RZ, R7 ;  /* 0x000000ffff007224 */ /* 0x001fc400078e0007 */
[C---:B-1----:R-:W-:Y:S08]  /*d0c50*/  HMMA.16816.F32 R4, R28.reuse, R24, R40 ;  /* 0x000000181c04723c */ /* 0x042ff00000001828 */
[----:B------:R-:W-:Y:S01]  /*d0c60*/  HMMA.16816.F32 R8, R28, R22, R36 ;  /* 0x000000161c08723c */ /* 0x000fe20000001824 */
[----:B------:R0:W-:Y:S10]  /*d0c70*/  STL [R1+0x57f8], R0 ;  /* 0x0057f80001007387 */ /* 0x0001f40000100800 */
[----:B------:R-:W-:Y:S08]  /*d0c80*/  STL.64 [R1+0x50], R4 ;  /* 0x0000500401007387 */ /* 0x000ff00000100a00 */
[----:B------:R-:W-:Y:S04]  /*d0c90*/  STL.64 [R1+0x60], R8 ;  /* 0x0000600801007387 */ /* 0x000fe80000100a00 */
[----:B------:R-:W-:Y:S04]  /*d0ca0*/  STL.64 [R1+0x68], R10 ;  /* 0x0000680a01007387 */ /* 0x000fe80000100a00 */
[----:B------:R1:W-:Y:S01]  /*d0cb0*/  STL [R1+0x58], R6 ;  /* 0x0000580601007387 */ /* 0x0003e20000100800 */
[----:B0-----:R-:W-:-:S02]  /*d0cc0*/  IMAD.MOV.U32 R0, RZ, RZ, R7 ;  /* 0x000000ffff007224 */ /* 0x001fc400078e0007 */
[C---:B-1----:R-:W-:Y:S08]  /*d0cd0*/  HMMA.16816.F32 R4, R28.reuse, R26, R44 ;  /* 0x0000001a1c04723c */ /* 0x042ff0000000182c */
[----:B------:R-:W-:Y:S01]  /*d0ce0*/  HMMA.16816.F32 R8, R28, R32, R56 ;  /* 0x000000201c08723c */ /* 0x000fe20000001838 */
[----:B------:R0:W-:Y:S01]  /*d0cf0*/  STL [R1+0x5820], R0 ;  /* 0x0058200001007387 */ /* 0x0001e20000100800 */
[----:B------:R-:W-:-:S02]  /*d0d00*/  F2FP.F16.E5M2.UNPACK_B R18, R60.H1 ;  /* 0x0000003cff12723e */ /* 0x000fc400030004ff */
[----:B------:R-:W-:-:S07]  /*d0d10*/  F2FP.F16.E5M2.UNPACK_B R19, R61.H1 ;  /* 0x0000003dff13723e */ /* 0x000fce00030004ff */
[----:B------:R-:W-:Y:S08]  /*d0d20*/  STL.64 [R1+0x40], R4 ;  /* 0x0000400401007387 */ /* 0x000ff00000100a00 */
[----:B0-----:R-:W-:Y:S01]  /*d0d30*/  IMAD.MOV.U32 R0, RZ, RZ, R11 ;  /* 0x000000ffff007224 */ /* 0x001fe200078e000b */
[----:B------:R-:W-:Y:S04]  /*d0d40*/  STL.64 [R1+0x48], R6 ;  /* 0x0000480601007387 */ /* 0x000fe80000100a00 */
[----:B------:R0:W-:Y:S04]  /*d0d50*/  STL.64 [R1+0x30], R8 ;  /* 0x0000300801007387 */ /* 0x0001e80000100a00 */
[----:B------:R1:W-:Y:S04]  /*d0d60*/  STL [R1+0x38], R10 ;  /* 0x0000380a01007387 */ /* 0x0003e80000100800 */
[----:B------:R-:W-:Y:S04]  /*d0d70*/  STL [R1+0x5898], R0 ;  /* 0x0058980001007387 */ /* 0x000fe80000100800 */
        /* <DEDUP_REMOVED lines=44> */
[----:B------:R-:W4:Y:S01]  /*d1040*/  LDL.LU R55, [R1+0x1d3c] ;  /* 0x001d3c0001377983 */ /* 0x000f220000300800 */
[----:B------:R-:W-:-:S03]  /*d1050*/  IMAD R4, R53, 0x100, R52 ;  /* 0x0000010035047824 */ /* 0x000fc600078e0234 */
[----:B------:R-:W4:Y:S04]  /*d1060*/  LDL.LU R52, [R1+0x1d48] ;  /* 0x001d480001347983 */ /* 0x000f280000300800 */
[----:B------:R-:W4:Y:S04]  /*d1070*/  LDL.LU R48, [R1+0xfb0] ;  /* 0x000fb00001307983 */ /* 0x000f280000300800 */
[----:B------:R-:W4:Y:S04]  /*d1080*/  LDL.LU R49, [R1+0xfb4] ;  /* 0x000fb40001317983 */ /* 0x000f280000300800 */
[----:B------:R-:W4:Y:S04]  /*d1090*/  LDL.LU R50, [R1+0xfb8] ;  /* 0x000fb80001327983 */ /* 0x000f280000300800 */
[----:B------:R-:W4:Y:S01]  /*d10a0*/  LDL.LU R51, [R1+0xfbc] ;  /* 0x000fbc0001337983 */ /* 0x000f220000300800 */
[----:B------:R-:W-:-:S02]  /*d10b0*/  F2FP.F16.E5M2.UNPACK_B R28, R2 ;  /* 0x00000002ff1c723e */ /* 0x000fc400020004ff */
[----:B------:R-:W-:Y:S02]  /*d10c0*/  F2FP.F16.E5M2.UNPACK_B R29, R3 ;  /* 0x00000003ff1d723e */ /* 0x000fe400020004ff */
[----:B------:R-:W-:Y:S02]  /*d10d0*/  F2FP.F16.E5M2.UNPACK_B R30, R4 ;  /* 0x00000004ff1e723e */ /* 0x000fe400020004ff */
[----:B------:R-:W-:Y:S01]  /*d10e0*/  F2FP.F16.E5M2.UNPACK_B R31, R5 ;  /* 0x00000005ff1f723e */ /* 0x000fe200020004ff */
[----:B------:R-:W4:Y:S06]  /*d10f0*/  LDL.LU R53, [R1+0x1d4c] ;  /* 0x001d4c0001357983 */ /* 0x000f2c0000300800 */
[----:B--2---:R-:W-:Y:S01]  /*d1100*/  HMMA.16816.F32 R24, R28, R18, R24 ;  /* 0x000000121c18723c */ /* 0x004fe20000001818 */
[----:B---3--:R-:W-:-:S02]  /*d1110*/  F2FP.F16.E5M2.UNPACK_B R16, R16.H1 ;  /* 0x00000010ff10723e */ /* 0x008fc400030004ff */
        /* <DEDUP_REMOVED lines=27> */
[----:B------:R-:W-:Y:S01]  /*d12d0*/  STL [R1+0x5fe8], R61 ;  /* 0x005fe83d01007387 */ /* 0x000fe20000100800 */
[----:B------:R-:W-:-:S15]  /*d12e0*/  F2FP.F16.E5M2.UNPACK_B R56, R56.H1 ;  /* 0x00000038ff38723e */ /* 0x000fde00030004ff */
[----:B------:R-:W-:Y:S01]  /*d12f0*/  NOP ;  /* 0x0000000000007918 */ /* 0x000fe20000000000 */
        /* <DEDUP_REMOVED lines=8> */
[----:B0-----:R-:W-:Y:S02]  /*d1380*/  HMMA.16816.F32 R4, R28, R56, R44 ;  /* 0x000000381c04723c */ /* 0x001fe4000000182c */
        /* <DEDUP_REMOVED lines=2287> */
[----:B------:R0:W-:Y:S07]  /*da280*/  STL.64 [R1+0x5788], R24 ;  /* 0x0057881801007387 */ /* 0x0001ee0000100a00 */
[----:B------:R1:W-:Y:S04]  /*da290*/  STL.64 [R1+0x1050], R4 ;  /* 0x0010500401007387 */ /* 0x0003e80000100a00 */
[----:B------:R-:W-:Y:S04]  /*da2a0*/  STL.64 [R1+0x1058], R6 ;  /* 0x0010580601007387 */ /* 0x000fe80000100a00 */
[----:B------:R-:W2:Y:S04]  /*da2b0*/  LDL.LU R20, [R1+0x1b0] ;  /* 0x0001b00001147983 */ /* 0x000ea80000300800 */
[----:B------:R-:W-:Y:S04]  /*da2c0*/  STL.64 [R1+0x1040], R8 ;  /* 0x0010400801007387 */ /* 0x000fe80000100a00 */
[----:B------:R-:W-:Y:S04]  /*da2d0*/  STL.64 [R1+0x1048], R10 ;  /* 0x0010480a01007387 */ /* 0x000fe80000100a00 */
[----:B------:R-:W2:Y:S04]  /*da2e0*/  LDL.LU R21, [R1+0x1b4] ;  /* 0x0001b40001157983 */ /* 0x000ea80000300800 */
[----:B------:R-:W3:Y:S04]  /*da2f0*/  LDL.LU R22, [R1+0x1b8] ;  /* 0x0001b80001167983 */ /* 0x000ee80000300800 */
[----:B------:R-:W3:Y:S04]  /*da300*/  LDL.LU R23, [R1+0x1bc] ;  /* 0x0001bc0001177983 */ /* 0x000ee80000300800 */
[----:B---3--:R-:W-:Y:S04]  /*da310*/  STL.64 [R1+0x5880], R22 ;  /* 0x0058801601007387 */ /* 0x008fe80000100a00 */
[----:B--2---:R2:W-:Y:S04]  /*da320*/  STL.64 [R1+0x5878], R20 ;  /* 0x0058781401007387 */ /* 0x0045e80000100a00 */
[----:B0-----:R-:W3:Y:S04]  /*da330*/  LDL.LU R24, [R1+0x1c0] ;  /* 0x0001c00001187983 */ /* 0x001ee80000300800 */
[----:B------:R-:W3:Y:S04]  /*da340*/  LDL.LU R25, [R1+0x1c4] ;  /* 0x0001c40001197983 */ /* 0x000ee80000300800 */
[----:B------:R-:W4:Y:S04]  /*da350*/  LDL.LU R26, [R1+0x1c8] ;  /* 0x0001c800011a7983 */ /* 0x000f280000300800 */
[----:B------:R-:W4:Y:S01]  /*da360*/  LDL.LU R27, [R1+0x1cc] ;  /* 0x0001cc00011b7983 */ /* 0x000f220000300800 */
[----:B------:R-:W-:-:S02]  /*da370*/  IMAD R61, R61, 0x100, R54 ;  /* 0x000001003d3d7824 */ /* 0x000fc400078e0236 */
[----:B------:R-:W-:Y:S02]  /*da380*/  IMAD R0, R0, 0x100, R55 ;  /* 0x0000010000007824 */ /* 0x000fe400078e0237 */
[----:B-1----:R-:W-:Y:S02]  /*da390*/  IMAD R5, R51, 0x100, R50 ;  /* 0x0000010033057824 */ /* 0x002fe400078e0232 */
[----:B------:R-:W-:-:S03]  /*da3a0*/  IMAD R4, R53, 0x100, R52 ;  /* 0x0000010035047824 */ /* 0x000fc600078e0234 */
[----:B------:R-:W-:Y:S02]  /*da3b0*/  F2FP.F16.E5M2.UNPACK_B R28, R5 ;  /* 0x00000005ff1c723e */ /* 0x000fe400020004ff */
[----:B------:R-:W-:Y:S02]  /*da3c0*/  F2FP.F16.E5M2.UNPACK_B R29, R4 ;  /* 0x00000004ff1d723e */ /* 0x000fe400020004ff */
[----:B------:R-:W-:Y:S01]  /*da3d0*/  F2FP.F16.E5M2.UNPACK_B R30, R61 ;  /* 0x0000003dff1e723e */ /* 0x000fe200020004ff */
[----:B----4-:R-:W-:Y:S04]  /*da3e0*/  STL.64 [R1+0x5890], R26 ;  /* 0x0058901a01007387 */ /* 0x010fe80000100a00 */
[----:B---3--:R0:W-:Y:S04]  /*da3f0*/  STL.64 [R1+0x5888], R24 ;  /* 0x0058881801007387 */ /* 0x0081e80000100a00 */
[----:B------:R-:W3:Y:S04]  /*da400*/  LDL.LU R16, [R1+0x1a0] ;  /* 0x0001a00001107983 */ /* 0x000ee80000300800 */
[----:B------:R-:W3:Y:S04]  /*da410*/  LDL.LU R17, [R1+0x1a4] ;  /* 0x0001a40001117983 */ /* 0x000ee80000300800 */
[----:B------:R-:W3:Y:S04]  /*da420*/  LDL.LU R18, [R1+0x1a8] ;  /* 0x0001a80001127983 */ /* 0x000ee80000300800 */
[----:B------:R-:W3:Y:S04]  /*da430*/  LDL.LU R19, [R1+0x1ac] ;  /* 0x0001ac0001137983 */ /* 0x000ee80000300800 */
[----:B------:R-:W4:Y:S04]  /*da440*/  LDL.LU R54, [R1] ;  /* 0x0000000001367983 */ /* 0x000f280000300800 */
[----:B------:R-:W4:Y:S04]  /*da450*/  LDL.LU R55, [R1+0x4] ;  /* 0x0000040001377983 */ /* 0x000f280000300800 */
        /* <DEDUP_REMOVED lines=12> */
[----:B--2---:R-:W4:Y:S04]  /*da520*/  LDL.LU R20, [R1+0x210] ;  /* 0x0002100001147983 */ /* 0x004f280000300800 */
[----:B------:R-:W4:Y:S04]  /*da530*/  LDL.LU R21, [R1+0x214] ;  /* 0x0002140001157983 */ /* 0x000f280000300800 */
[----:B------:R-:W4:Y:S04]  /*da540*/  LDL.LU R22, [R1+0x218] ;  /* 0x0002180001167983 */ /* 0x000f280000300800 */
[----:B------:R-:W4:Y:S04]  /*da550*/  LDL.LU R23, [R1+0x21c] ;  /* 0x00021c0001177983 */ /* 0x000f280000300800 */
[----:B------:R-:W2:Y:S04]  /*da560*/  LDL.LU R40, [R1+0x18] ;  /* 0x0000180001287983 */ /* 0x000ea80000300800 */
[----:B------:R-:W2:Y:S04]  /*da570*/  LDL.LU R41, [R1+0x1c] ;  /* 0x00001c0001297983 */ /* 0x000ea80000300800 */
[----:B0-----:R-:W2:Y:S04]  /*da580*/  LDL.LU R24, [R1+0x220] ;  /* 0x0002200001187983 */ /* 0x001ea80000300800 */
[----:B------:R-:W2:Y:S04]  /*da590*/  LDL.LU R25, [R1+0x224] ;  /* 0x0002240001197983 */ /* 0x000ea80000300800 */
[----:B------:R-:W2:Y:S04]  /*da5a0*/  LDL.LU R26, [R1+0x228] ;  /* 0x00022800011a7983 */ /* 0x000ea80000300800 */
[----:B------:R-:W2:Y:S04]  /*da5b0*/  LDL.LU R27, [R1+0x22c] ;  /* 0x00022c00011b7983 */ /* 0x000ea80000300800 */
        /* <DEDUP_REMOVED lines=27> */
[----:B------:R-:W-:-:S03]  /*da770*/  F2FP.F16.E5M2.UNPACK_B R31, R0 ;  /* 0x00000000ff1f723e */ /* 0x000fc600020004ff */
[----:B------:R-:W4:Y:S04]  /*da780*/  LDL.LU R0, [R1+0x5898] ;  /* 0x0058980001007983 */ /* 0x000f280000300800 */
[C---:B---3--:R-:W-:Y:S08]  /*da790*/  HMMA.16816.F32 R44, R28.reuse, R52, R44 ;  /* 0x000000341c2c723c */ /* 0x048ff0000000182c */
[C---:B--2---:R-:W-:Y:S08]  /*da7a0*/  HMMA.16816.F32 R24, R28.reuse, R40, R24 ;  /* 0x000000281c18723c */ /* 0x044ff00000001818 */
[C---:B----4-:R-:W-:Y:S08]  /*da7b0*/  HMMA.16816.F32 R40, R28.reuse, R42, R20 ;  /* 0x0000002a1c28723c */ /* 0x050ff00000001814 */
[C---:B------:R-:W-:Y:S03]  /*da7c0*/  HMMA.16816.F32 R52, R28.reuse, R54, R48 ;  /* 0x000000361c34723c */ /* 0x040fe60000001830 */
        /* <DEDUP_REMOVED lines=23> */
[----:B0-----:R-:W2:Y:S04]  /*da940*/  LDL.LU.64 R58, [R1+0x5830] ;  /* 0x00583000013a7983 */ /* 0x001ea80000300a00 */
[----:B------:R-:W4:Y:S01]  /*da950*/  LDL.LU.64 R56, [R1+0x5828] ;  /* 0x0058280001387983 */ /* 0x000f220000300a00 */
[C---:B---3--:R-:W-:Y:S08]  /*da960*/  HMMA.16816.F32 R20, R28.reuse, R54, R20 ;  /* 0x000000361c14723c */ /* 0x048ff00000001814 */
[C---:B--2---:R-:W-:Y:S08]  /*da970*/  HMMA.16816.F32 R32, R28.reuse, R58, R32 ;  /* 0x0000003a1c20723c */ /* 0x044ff00000001820 */
[C---:B----4-:R-:W-:Y:S11]  /*da980*/  HMMA.16816.F32 R24, R28.reuse, R56, R24 ;  /* 0x000000381c18723c */ /* 0x050ff60000001818 */
[----:B------:R-:W-:Y:S04]  /*da990*/  STL.64 [R1+0xec0], R32 ;  /* 0x000ec02001007387 */ /* 0x000fe80000100a00 */
[----:B------:R-:W-:Y:S04]  /*da9a0*/  STL.64 [R1+0xec8], R34 ;  /* 0x000ec82201007387 */ /* 0x000fe80000100a00 */
[----:B------:R-:W-:Y:S04]  /*da9b0*/  STL.64 [R1+0xeb0], R24 ;  /* 0x000eb01801007387 */ /* 0x000fe80000100a00 */
[----:B------:R-:W-:Y:S04]  /*da9c0*/  STL.64 [R1+0xeb8], R26 ;  /* 0x000eb81a01007387 */ /* 0x000fe80000100a00 */
[----:B------:R-:W2:Y:S04]  /*da9d0*/  LDL.LU R54, [R1+0x1ef4] ;  /* 0x001ef40001367983 */ /* 0x000ea80000300800 */
[----:B------:R-:W-:Y:S04]  /*da9e0*/  STL.64 [R1+0xea0], R20 ;  /* 0x000ea01401007387 */ /* 0x000fe80000100a00 */
[----:B------:R-:W-:Y:S04]  /*da9f0*/  STL.64 [R1+0xea8], R22 ;  /* 0x000ea81601007387 */ /* 0x000fe80000100a00 */
[----:B------:R-:W2:Y:S01]  /*daa00*/  LDL.LU R55, [R1+0x1ef8] ;  /* 0x001ef80001377983 */ /* 0x000ea20000300800 */
[----:B------:R-:W-:-:S15]  /*daa10*/  HMMA.16816.F32 R16, R28, R52, R16 ;  /* 0x000000341c10723c */ /* 0x000fde0000001810 */
[----:B------:R-:W-:-:S04]  /*daa20*/  NOP ;  /* 0x0000000000007918 */ /* 0x000fc80000000000 */
[----:B------:R-:W-:Y:S04]  /*daa30*/  STL.64 [R1+0xe80], R16 ;  /* 0x000e801001007387 */ /* 0x000fe80000100a00 */
[----:B------:R-:W-:Y:S04]  /*daa40*/  STL.64 [R1+0xe88], R18 ;  /* 0x000e881201007387 */ /* 0x000fe80000100a00 */
[----:B--2---:R-:W-:Y:S04]  /*daa50*/  STL.64 [R1+0x57b0], R54 ;  /* 0x0057b03601007387 */ /* 0x004fe80000100a00 */
[----:B------:R-:W2:Y:S04]  /*daa60*/  LDL.LU R56, [R1+0x1efc] ;  /* 0x001efc0001387983 */ /* 0x000ea80000300800 */
[----:B------:R-:W2:Y:S04]  /*daa70*/  LDL.LU R57, [R1+0x1f00] ;  /* 0x001f000001397983 */ /* 0x000ea80000300800 */
[----:B------:R-:W3:Y:S04]  /*daa80*/  LDL.LU R60, [R1+0x2c7c] ;  /* 0x002c7c00013c7983 */ /* 0x000ee80000300800 */
[----:B------:R-:W4:Y:S01]  /*daa90*/  LDL.LU R58, [R1+0x2c74] ;  /* 0x002c7400013a7983 */ /* 0x000f220000300800 */
[C---:B------:R-:W-:Y:S08]  /*daaa0*/  HMMA.16816.F32 R12, R28.reuse, R50, R12 ;  /* 0x000000321c0c723c */ /* 0x040ff0000000180c */
[C---:B------:R-:W-:Y:S01]  /*daab0*/  HMMA.16816.F32 R8, R28.reuse, R48, R8 ;  /* 0x000000301c08723c */ /* 0x040fe20000001808 */
[----:B----4-:R-:W-:Y:S10]  /*daac0*/  STL [R1+0x57d0], R58 ;  /* 0x0057d03a01007387 */ /* 0x010ff40000100800 */
[----:B------:R-:W-:Y:S04]  /*daad0*/  STL.64 [R1+0xe70], R12 ;  /* 0x000e700c01007387 */ /* 0x000fe80000100a00 */
[----:B------:R-:W-:Y:S04]  /*daae0*/  STL.64 [R1+0xe78], R14 ;  /* 0x000e780e01007387 */ /* 0x000fe80000100a00 */
[----:B--2---:R-:W-:Y:S04]  /*daaf0*/  STL.64 [R1+0x57c8], R56 ;  /* 0x0057c83801007387 */ /* 0x004fe80000100a00 */
[----:B------:R-:W2:Y:S04]  /*dab00*/  LDL.LU R61, [R1+0x2c6c] ;  /* 0x002c6c00013d7983 */ /* 0x000ea80000300800 */
[----:B------:R-:W4:Y:S04]  /*dab10*/  LDL.LU R48, [R1+0x30] ;  /* 0x0000300001307983 */ /* 0x000f280000300800 */
[----:B------:R-:W-:Y:S04]  /*dab20*/  STL.64 [R1+0xe60], R8 ;  /* 0x000e600801007387 */ /* 0x000fe80000100a00 */
[----:B------:R0:W-:Y:S04]  /*dab30*/  STL.64 [R1+0xe68], R10 ;  /* 0x000e680a01007387 */ /* 0x0001e80000100a00 */
[----:B------:R-:W4:Y:S04]  /*dab40*/  LDL.LU R49, [R1+0x34] ;  /* 0x0000340001317983 */ /* 0x000f280000300800 */
[----:B------:R-:W2:Y:S01]  /*dab50*/  LDL.LU R50, [R1+0x38] ;  /* 0x0000380001327983 */ /* 0x000ea20000300800 */
[C---:B0-----:R-:W-:Y:S08]  /*dab60*/  HMMA.16816.F32 R8, R28.reuse, R46, R4 ;  /* 0x0000002e1c08723c */ /* 0x041ff00000001804 */
[----:B------:R-:W-:Y:S01]  /*dab70*/  HMMA.16816.F32 R4, R28, R44, R36 ;  /* 0x0000002c1c04723c */ /* 0x000fe20000001824 */
[----:B------:R-:W-:-:S02]  /*dab80*/  IMAD.MOV.U32 R51, RZ, RZ, R0 ;  /* 0x000000ffff337224 */ /* 0x000fc400078e0000 */
[----:B------:R-:W3:Y:S04]  /*dab90*/  LDL.LU R0, [R1+0x5820] ;  /* 0x0058200001007983 */ /* 0x000ee80000300800 */
[----:B--2---:R-:W-:Y:S04]  /*daba0*/  STL.64 [R1+0x57f0], R50 ;  /* 0x0057f03201007387 */ /* 0x004fe80000100a00 */
[----:B----4-:R-:W-:Y:S04]  /*dabb0*/  STL.64 [R1+0x57e8], R48 ;  /* 0x0057e83001007387 */ /* 0x010fe80000100a00 */
[----:B------:R-:W2:Y:S04]  /*dabc0*/  LDL.LU R16, [R1+0xa0] ;  /* 0x0000a00001107983 */ /* 0x000ea80000300800 */
        /* <DEDUP_REMOVED lines=9> */
[----:B0-----:R-:W3:Y:S04]  /*dac60*/  LDL.LU R8, [R1+0xe0] ;  /* 0x0000e00001087983 */ /* 0x001ee80000300800 */
[----:B------:R-:W3:Y:S04]  /*dac70*/  LDL.LU R9, [R1+0xe4] ;  /* 0x0000e40001097983 */ /* 0x000ee80000300800 */
[----:B-1----:R-:W3:Y:S04]  /*dac80*/  LDL.LU R10, [R1+0xe8] ;  /* 0x0000e800010a7983 */ /* 0x002ee80000300800 */
[----:B------:R-:W3:Y:S04]  /*dac90*/  LDL.LU R11, [R1+0xec] ;  /* 0x0000ec00010b7983 */ /* 0x000ee80000300800 */
        /* <DEDUP_REMOVED lines=50> */
[----:B------:R-:W4:Y:S04]  /*dafc0*/  LDL.LU.64 R38, [R1+0x5808] ;  /* 0x0058080001267983 */ /* 0x000f280000300a00 */
[----:B------:R-:W3:Y:S04]  /*dafd0*/  LDL.LU.64 R36, [R1+0x5800] ;  /* 0x0058000001247983 */ /* 0x000ee80000300a00 */
[----:B------:R0:W-:Y:S04]  /*dafe0*/  STL.64 [R1+0xe10], R40 ;  /* 0x000e102801007387 */ /* 0x0001e80000100a00 */
[----:B------:R1:W-:Y:S04]  /*daff0*/  STL.64 [R1+0xe18], R42 ;  /* 0x000e182a01007387 */ /* 0x0003e80000100a00 */
[----:B0-----:R-:W2:Y:S04]  /*db000*/  LDL.LU R40, [R1+0x50] ;  /* 0x0000500001287983 */ /* 0x001ea80000300800 */
[----:B------:R-:W2:Y:S04]  /*db010*/  LDL.LU R41, [R1+0x54] ;  /* 0x0000540001297983 */ /* 0x000ea80000300800 */
[----:B-1----:R-:W2:Y:S01]  /*db020*/  LDL.LU R42, [R1+0x58] ;  /* 0x00005800012a7983 */ /* 0x002ea20000300800 */
[----:B------:R-:W-:-:S03]  /*db030*/  IMAD.MOV.U32 R43, RZ, RZ, R0 ;  /* 0x000000ffff2b7224 */ /* 0x000fc600078e0000 */
[----:B------:R-:W2:Y:S01]  /*db040*/  LDL.LU R0, [R1+0x57f8] ;  /* 0x0057f80001007983 */ /* 0x000ea20000300800 */
[C---:B----4-:R-:W-:Y:S08]  /*db050*/  HMMA.16816.F32 R48, R28.reuse, R38, R48 ;  /* 0x000000261c30723c */ /* 0x050ff00000001830 */
[C---:B---3--:R-:W-:Y:S11]  /*db060*/  HMMA.16816.F32 R36, R28.reuse, R36, R32 ;  /* 0x000000241c24723c */ /* 0x048ff60000001820 */
[----:B------:R-:W-:Y:S04]  /*db070*/  STL.64 [R1+0xe00], R48 ;  /* 0x000e003001007387 */ /* 0x000fe80000100a00 */
[----:B------:R0:W-:Y:S04]  /*db080*/  STL.64 [R1+0xe08], R50 ;  /* 0x000e083201007387 */ /* 0x0001e80000100a00 */
[----:B0-----:R-:W3:Y:S04]  /*db090*/  LDL.LU.64 R50, [R1+0x57f0] ;  /* 0x0057f00001327983 */ /* 0x001ee80000300a00 */
[----:B------:R-:W3:Y:S04]  /*db0a0*/  LDL.LU.64 R48, [R1+0x57e8] ;  /* 0x0057e80001307983 */ /* 0x000ee80000300a00 */
[----:B------:R-:W4:Y:S01]  /*db0b0*/  LDL.LU.64 R34, [R1+0x57e0] ;  /* 0x0057e00001227983 */ /* 0x000f220000300a00 */
[C---:B------:R-:W-:Y:S03]  /*db0c0*/  HMMA.16816.F32 R4, R28.reuse, R2, R4 ;  /* 0x000000021c04723c */ /* 0x040fe60000001804 */
[----:B------:R-:W3:Y:S04]  /*db0d0*/  LDL.LU.64 R32, [R1+0x57d8] ;  /* 0x0057d80001207983 */ /* 0x000ee80000300a00 */
        /* <DEDUP_REMOVED lines=10> */
[----:B0-----:R-:W4:Y:S04]  /*db180*/  LDL.LU R58, [R1+0x57d0] ;  /* 0x0057d000013a7983 */ /* 0x001f280000300800 */
[----:B------:R-:W2:Y:S04]  /*db190*/  LDL.LU.64 R56, [R1+0x57c8] ;  /* 0x0057c80001387983 */ /* 0x000ea80000300a00 */
        /* <DEDUP_REMOVED lines=11> */
[----:B------:R0:W-:Y:S04]  /*db250*/  STL.64 [R1+0xd90], R4 ;  /* 0x000d900401007387 */ /* 0x0001e80000100a00 */
[----:B------:R1:W-:Y:S04]  /*db260*/  STL.64 [R1+0xd98], R6 ;  /* 0x000d980601007387 */ /* 0x0003e80000100a00 */
[----:B0-----:R-:W3:Y:S04]  /*db270*/  LDL.LU R4, [R1+0x70] ;  /* 0x0000700001047983 */ /* 0x001ee80000300800 */
[----:B------:R-:W3:Y:S04]  /*db280*/  LDL.LU R5, [R1+0x74] ;  /* 0x0000740001057983 */ /* 0x000ee80000300800 */
[----:B-1----:R-:W3:Y:S01]  /*db290*/  LDL.LU R6, [R1+0x78] ;  /* 0x0000780001067983 */ /* 0x002ee20000300800 */
[----:B------:R-:W-:-:S03]  /*db2a0*/  IMAD.MOV.U32 R7, RZ, RZ, R0 ;  /* 0x000000ffff077224 */ /* 0x000fc600078e0000 */
        /* <DEDUP_REMOVED lines=26> */
[----:B0-----:R-:W2:Y:S04]  /*db450*/  LDL.LU R12, [R1+0x90] ;  /* 0x00009000010c7983 */ /* 0x001ea80000300800 */
[----:B------:R-:W2:Y:S04]  /*db460*/  LDL.LU R13, [R1+0x94] ;  /* 0x00009400010d7983 */ /* 0x000ea80000300800 */
[----:B-1----:R-:W2:Y:S01]  /*db470*/  LDL.LU R14, [R1+0x98] ;  /* 0x00009800010e7983 */ /* 0x002ea20000300800 */
[----:B---3--:R-:W-:-:S03]  /*db480*/  IMAD.MOV.U32 R15, RZ, RZ, R0 ;  /* 0x000000ffff0f7224 */ /* 0x008fc600078e0000 */
[----:B------:R1:W5:Y:S01]  /*db490*/  LDL.LU R0, [R1+0x5750] ;  /* 0x0057500001007983 */ /* 0x0003620000300800 */
[----:B------:R-:W-:Y:S02]  /*db4a0*/  IADD3 R54, P3, PT, R54, UR76, RZ ;  /* 0x0000004c36367c10 */ /* 0x000fe4000ff7e0ff */
[----:B------:R-:W-:Y:S02]  /*db4b0*/  IADD3 R55, P4, PT, R55, UR76, RZ ;  /* 0x0000004c37377c10 */ /* 0x000fe4000ff9e0ff */
[----:B------:R-:W-:Y:S02]  /*db4c0*/  IADD3 R60, P0, PT, R60, UR76, RZ ;  /* 0x0000004c3c3c7c10 */ /* 0x000fe4000ff1e0ff */
[----:B------:R-:W-:Y:S02]  /*db4d0*/  IADD3 R56, P5, PT, R56, UR76, RZ ;  /* 0x0000004c38387c10 */ /* 0x000fe4000ffbe0ff */
[----:B------:R-:W-:Y:S02]  /*db4e0*/  IADD3 R57, P6, PT, R57, UR76, RZ ;  /* 0x0000004c39397c10 */ /* 0x000fe4000ffde0ff */
[----:B----4-:R-:W-:-:S02]  /*db4f0*/  IADD3 R58, P1, PT, R58, UR76, RZ ;  /* 0x0000004c3a3a7c10 */ /* 0x010fc4000ff3e0ff */
[----:B------:R-:W-:Y:S01]  /*db500*/  IADD3 R61, P2, PT, R61, UR76, RZ ;  /* 0x0000004c3d3d7c10 */ /* 0x000fe2000ff5e0ff */
[----:B--2---:R-:W-:-:S15]  /*db510*/  HMMA.16816.F32 R12, R28, R16, R12 ;  /* 0x000000101c0c723c */ /* 0x004fde000000180c */
[----:B------:R-:W-:-:S04]  /*db520*/  NOP ;  /* 0x0000000000007918 */ /* 0x000fc80000000000 */
[----:B------:R-:W-:Y:S04]  /*db530*/  STL.64 [R1+0xd30], R12 ;  /* 0x000d300c01007387 */ /* 0x000fe80000100a00 */
[----:B------:R0:W-:Y:S02]  /*db540*/  STL.64 [R1+0xd38], R14 ;  /* 0x000d380e01007387 */ /* 0x0001e40000100a00 */
[C---:B0-----:R-:W-:Y:S08]  /*db550*/  HMMA.16816.F32 R12, R28.reuse, R18, R8 ;  /* 0x000000121c0c723c */ /* 0x041ff00000001808 */
[C---:B------:R-:W-:Y:S08]  /*db560*/  HMMA.16816.F32 R8, R28.reuse, R20, R4 ;  /* 0x000000141c08723c */ /* 0x040ff00000001804 */
[C---:B------:R-:W-:Y:S03]  /*db570*/  HMMA.16816.F32 R4, R28.reuse, R22, R36 ;  /* 0x000000161c04723c */ /* 0x040fe60000001824 */
[----:B------:R-:W-:Y:S04]  /*db580*/  STL.64 [R1+0xd20], R12 ;  /* 0x000d200c01007387 */ /* 0x000fe80000100a00 */
[----:B------:R0:W-:Y:S04]  /*db590*/  STL.64 [R1+0xd28], R14 ;  /* 0x000d280e01007387 */ /* 0x0001e80000100a00 */
[----:B------:R-:W-:Y:S04]  /*db5a0*/  STL.64 [R1+0xd10], R8 ;  /* 0x000d100801007387 */ /* 0x000fe80000100a00 */
[----:B------:R2:W-:Y:S04]  /*db5b0*/  STL.64 [R1+0xd18], R10 ;  /* 0x000d180a01007387 */ /* 0x0005e80000100a00 */
[----:B------:R-:W-:Y:S04]  /*db5c0*/  STL.64 [R1+0xd00], R4 ;  /* 0x000d000401007387 */ /* 0x000fe80000100a00 */
[----:B------:R3:W-:Y:S01]  /*db5d0*/  STL.64 [R1+0xd08], R6 ;  /* 0x000d080601007387 */ /* 0x0007e20000100a00 */
[C---:B0-----:R-:W-:Y:S08]  /*db5e0*/  HMMA.16816.F32 R12, R28.reuse, R24, R40 ;  /* 0x000000181c0c723c */ /* 0x041ff00000001828 */
[C---:B--2---:R-:W-:Y:S08]  /*db5f0*/  HMMA.16816.F32 R8, R28.reuse, R26, R44 ;  /* 0x0000001a1c08723c */ /* 0x044ff0000000182c */
[----:B---3--:R-:W-:Y:S03]  /*db600*/  HMMA.16816.F32 R4, R28, R32, R48 ;  /* 0x000000201c04723c */ /* 0x008fe60000001830 */
[----:B------:R-:W-:Y:S04]  /*db610*/  STL.64 [R1+0xcf0], R12 ;  /* 0x000cf00c01007387 */ /* 0x000fe80000100a00 */
[----:B------:R-:W-:Y:S04]  /*db620*/  STL.64 [R1+0xcf8], R14 ;  /* 0x000cf80e01007387 */ /* 0x000fe80000100a00 */
[----:B------:R-:W-:Y:S04]  /*db630*/  STL.64 [R1+0xce0], R8 ;  /* 0x000ce00801007387 */ /* 0x000fe80000100a00 */
[----:B------:R-:W-:Y:S04]  /*db640*/  STL.64 [R1+0xce8], R10 ;  /* 0x000ce80a01007387 */ /* 0x000fe80000100a00 */
[----:B------:R-:W-:Y:S04]  /*db650*/  STL.64 [R1+0xcd0], R4 ;  /* 0x000cd00401007387 */ /* 0x000fe80000100a00 */
[----:B------:R-:W-:Y:S04]  /*db660*/  STL.64 [R1+0xcd8], R6 ;  /* 0x000cd80601007387 */ /* 0x000fe80000100a00 */
[----:B------:R-:W-:Y:S04]  /*db670*/  STL [R1+0x1ef4], R54 ;  /* 0x001ef43601007387 */ /* 0x000fe80000100800 */
[----:B------:R-:W-:Y:S04]  /*db680*/  STL [R1+0x1ef8], R55 ;  /* 0x001ef83701007387 */ /* 0x000fe80000100800 */
[----:B------:R0:W-:Y:S04]  /*db690*/  STL [R1+0x2c7c], R60 ;  /* 0x002c7c3c01007387 */ /* 0x0001e80000100800 */
[----:B------:R-:W-:Y:S04]  /*db6a0*/  STL [R1+0x1efc], R56 ;  /* 0x001efc3801007387 */ /* 0x000fe80000100800 */
[----:B0-----:R-:W2:Y:S04]  /*db6b0*/  LDL.LU R60, [R1+0x2c64] ;  /* 0x002c6400013c7983 */ /* 0x001ea80000300800 */
[----:B------:R-:W-:Y:S04]  /*db6c0*/  STL [R1+0x1f00], R57 ;  /* 0x001f003901007387 */ /* 0x000fe80000100800 */
[----:B------:R-:W3:Y:S04]  /*db6d0*/  LDL.LU R3, [R1+0x1eec] ;  /* 0x001eec0001037983 */ /* 0x000ee80000300800 */
[----:B------:R-:W4:Y:S04]  /*db6e0*/  LDL.LU R34, [R1+0x2c5c] ;  /* 0x002c5c0001227983 */ /* 0x000f280000300800 */
[----:B------:R-:W-:Y:S04]  /*db6f0*/  STL [R1+0x2c74], R58 ;  /* 0x002c743a01007387 */ /* 0x000fe80000100800 */
        /* <DEDUP_REMOVED lines=9> */
[----:B0-----:R-:W4:Y:S01]  /*db790*/  LDL.LU R61, [R1+0x2c68] ;  /* 0x002c6800013d7983 */ /* 0x001f220000300800 */
[----:B------:R-:W-:-:S03]  /*db7a0*/  IADD3.X R59, PT, PT, R59, UR9, RZ, P3, !PT ;  /* 0x000000093b3b7c10 */ /* 0x000fc60009ffe4ff */
[----:B------:R-:W4:Y:S04]  /*db7b0*/  LDL.LU R43, [R1+0x2c34] ;  /* 0x002c3400012b7983 */ /* 0x000f280000300800 */
[----:B------:R-:W4:Y:S04]  /*db7c0*/  LDL.LU R44, [R1+0x2c60] ;  /* 0x002c6000012c7983 */ /* 0x000f280000300800 */
        /* <DEDUP_REMOVED lines=15> */
[----:B------:R-:W4:Y:S01]  /*db8c0*/  LDL.LU R58, [R1+0x2bf4] ;  /* 0x002bf400013a7983 */ /* 0x000f220000300800 */
[----:B--2---:R-:W-:-:S02]  /*db8d0*/  IADD3 R60, P3, PT, R60, UR76, RZ ;  /* 0x0000004c3c3c7c10 */ /* 0x004fc4000ff7e0ff */
[----:B---3--:R-:W-:Y:S02]  /*db8e0*/  IADD3.X R3, PT, PT, R3, UR9, RZ, P4, !PT ;  /* 0x0000000903037c10 */ /* 0x008fe4000a7fe4ff */
[----:B----4-:R-:W-:Y:S01]  /*db8f0*/  IADD3 R34, P4, PT, R34, UR76, RZ ;  /* 0x0000004c22227c10 */ /* 0x010fe2000ff9e0ff */
[----:B------:R0:W-:Y:S01]  /*db900*/  STL [R1+0x2c64], R60 ;  /* 0x002c643c01007387 */ /* 0x0001e20000100800 */
[----:B------:R-:W-:Y:S02]  /*db910*/  IADD3.X R35, PT, PT, R35, UR9, RZ, P5, !PT ;  /* 0x0000000923237c10 */ /* 0x000fe4000affe4ff */
[----:B------:R-:W-:Y:S02]  /*db920*/  IADD3 R36, P5, PT, R36, UR76, RZ ;  /* 0x0000004c24247c10 */ /* 0x000fe4000ffbe0ff */
[----:B------:R-:W-:Y:S02]  /*db930*/  IADD3.X R37, PT, PT, R37, UR9, RZ, P6, !PT ;  /* 0x0000000925257c10 */ /* 0x000fe4000b7fe4ff */
[----:B------:R-:W-:Y:S01]  /*db940*/  IADD3 R38, P6, PT, R38, UR76, RZ ;  /* 0x0000004c26267c10 */ /* 0x000fe2000ffde0ff */
[----:B0-----:R-:W2:Y:S04]  /*db950*/  LDL.LU R60, [R1+0x2c20] ;  /* 0x002c2000013c7983 */ /* 0x001ea80000300800 */
[----:B------:R-:W-:Y:S04]  /*db960*/  STL [R1+0x1eec], R3 ;  /* 0x001eec0301007387 */ /* 0x000fe80000100800 */
[----:B------:R-:W-:Y:S01]  /*db970*/  STL [R1+0x2c5c], R34 ;  /* 0x002c5c2201007387 */ /* 0x000fe20000100800 */
[----:B------:R-:W-:-:S03]  /*db980*/  IADD3.X R39, PT, PT, R39, UR9, RZ, P0, !PT ;  /* 0x0000000927277c10 */ /* 0x000fc600087fe4ff */
[----:B------:R-:W-:Y:S01]  /*db990*/  STL [R1+0x1ee8], R35 ;  /* 0x001ee82301007387 */ /* 0x000fe20000100800 */
[----:B------:R-:W-:-:S03]  /*db9a0*/  IADD3 R40, P0, PT, R40, UR76, RZ ;  /* 0x0000004c28287c10 */ /* 0x000fc6000ff1e0ff */
[----:B------:R-:W-:Y:S01]  /*db9b0*/  STL [R1+0x2c54], R36 ;  /* 0x002c542401007387 */ /* 0x000fe20000100800 */
[----:B------:R-:W-:-:S03]  /*db9c0*/  IADD3.X R61, PT, PT, R61, UR9, RZ, P2, !PT ;  /* 0x000000093d3d7c10 */ /* 0x000fc600097fe4ff */
[----:B------:R-:W-:Y:S01]  /*db9d0*/  STL [R1+0x1ee4], R37 ;  /* 0x001ee42501007387 */ /* 0x000fe20000100800 */
[----:B------:R-:W-:-:S03]  /*db9e0*/  IADD3.X R41, PT, PT, R41, UR9, RZ, P1, !PT ;  /* 0x0000000929297c10 */ /* 0x000fc60008ffe4ff */
[----:B------:R-:W-:Y:S04]  /*db9f0*/  STL [R1+0x2c4c], R38 ;  /* 0x002c4c2601007387 */ /* 0x000fe80000100800 */
[----:B------:R-:W-:Y:S04]  /*dba00*/  STL [R1+0x2c78], R39 ;  /* 0x002c782701007387 */ /* 0x000fe80000100800 */
[----:B------:R-:W-:Y:S04]  /*dba10*/  STL [R1+0x2c44], R40 ;  /* 0x002c442801007387 */ /* 0x000fe80000100800 */
[----:B------:R0:W-:Y:S04]  /*dba20*/  STL [R1+0x2c68], R61 ;  /* 0x002c683d01007387 */ /* 0x0001e80000100800 */
[----:B------:R-:W-:Y:S04]  /*dba30*/  STL [R1+0x2c70], R41 ;  /* 0x002c702901007387 */ /* 0x000fe80000100800 */
[----:B0-----:R-:W3:Y:S01]  /*dba40*/  LDL.LU R61, [R1+0x2bec] ;  /* 0x002bec00013d7983 */ /* 0x001ee20000300800 */
[----:B------:R-:W-:-:S02]  /*dba50*/  IADD3 R42, P1, PT, R42, UR76, RZ ;  /* 0x0000004c2a2a7c10 */ /* 0x000fc4000ff3e0ff */
[----:B------:R-:W-:Y:S02]  /*dba60*/  IADD3 R43, P2, PT, R43, UR76, RZ ;  /* 0x0000004c2b2b7c10 */ /* 0x000fe4000ff5e0ff */
[----:B------:R-:W-:Y:S02]  /*dba70*/  IADD3.X R44, PT, PT, R44, UR9, RZ, P3, !PT ;  /* 0x000000092c2c7c10 */ /* 0x000fe40009ffe4ff */
[----:B------:R-:W-:Y:S02]  /*dba80*/  IADD3 R45, P3, PT, R45, UR76, RZ ;  /* 0x0000004c2d2d7c10 */ /* 0x000fe4000ff7e0ff */
[----:B------:R-:W-:Y:S01]  /*dba90*/  IADD3.X R46, PT, PT, R46, UR9, RZ, P4, !PT ;  /* 0x000000092e2e7c10 */ /* 0x000fe2000a7fe4ff */
[----:B------:R-:W-:Y:S01]  /*dbaa0*/  STL [R1+0x2c3c], R42 ;  /* 0x002c3c2a01007387 */ /* 0x000fe20000100800 */
[----:B------:R-:W-:-:S03]  /*dbab0*/  IADD3 R47, P4, PT, R47, UR76, RZ ;  /* 0x0000004c2f2f7c10 */ /* 0x000fc6000ff9e0ff */
[----:B------:R-:W-:Y:S01]  /*dbac0*/  STL [R1+0x2c34], R43 ;  /* 0x002c342b01007387 */ /* 0x000fe20000100800 */
[----:B------:R-:W-:-:S03]  /*dbad0*/  IADD3.X R48, PT, PT, R48, UR9, RZ, P5, !PT ;  /* 0x0000000930307c10 */ /* 0x000fc6000affe4ff */
        /* <DEDUP_REMOVED lines=23> */
[----:B0-----:R-:W4:Y:S01]  /*dbc50*/  LDL.LU R59, [R1+0x2c18] ;  /* 0x002c1800013b7983 */ /* 0x001f220000300800 */
[----:B------:R-:W-:-:S02]  /*dbc60*/  IADD3 R57, P2, PT, R57, UR76, RZ ;  /* 0x0000004c39397c10 */ /* 0x000fc4000ff5e0ff */
[----:B------:R-:W-:-:S03]  /*dbc70*/  IADD3 R58, P3, PT, R58, UR76, RZ ;  /* 0x0000004c3a3a7c10 */ /* 0x000fc6000ff7e0ff */
[----:B------:R-:W-:Y:S04]  /*dbc80*/  STL [R1+0x2bfc], R57 ;  /* 0x002bfc3901007387 */ /* 0x000fe80000100800 */
[----:B------:R-:W4:Y:S04]  /*dbc90*/  LDL.LU R3, [R1+0x2be4] ;  /* 0x002be40001037983 */ /* 0x000f280000300800 */
[----:B------:R-:W4:Y:S04]  /*dbca0*/  LDL.LU R34, [R1+0x2c10] ;  /* 0x002c100001227983 */ /* 0x000f280000300800 */
[----:B------:R-:W-:Y:S04]  /*dbcb0*/  STL [R1+0x2bf4], R58 ;  /* 0x002bf43a01007387 */ /* 0x000fe80000100800 */
[----:B------:R-:W4:Y:S01]  /*dbcc0*/  LDL.LU R35, [R1+0x2bdc] ;  /* 0x002bdc0001237983 */ /* 0x000f220000300800 */
[----:B--2---:R-:W-:-:S05]  /*dbcd0*/  IADD3.X R60, PT, PT, R60, UR9, RZ, P4, !PT ;  /* 0x000000093c3c7c10 */ /* 0x004fca000a7fe4ff */
        /* <DEDUP_REMOVED lines=10> */
[----:B------:R-:W2:Y:S04]  /*dbd80*/  LDL.LU R44, [R1+0x2bb4] ;  /* 0x002bb400012c7983 */ /* 0x000ea80000300800 */
[----:B------:R-:W2:Y:S01]  /*dbd90*/  LDL.LU R45, [R1+0x2be0] ;  /* 0x002be000012d7983 */ /* 0x000ea20000300800 */
[----:B---3--:R-:W-:-:S05]  /*dbda0*/  IADD3 R61, P4, PT, R61, UR76, RZ ;  /* 0x0000004c3d3d7c10 */ /* 0x008fca000ff9e0ff */
[----:B------:R0:W-:Y:S04]  /*dbdb0*/  STL [R1+0x2bec], R61 ;  /* 0x002bec3d01007387 */ /* 0x0001e80000100800 */
        /* <DEDUP_REMOVED lines=13> */
[----:B------:R-:W3:Y:S01]  /*dbe90*/  LDL.LU R58, [R1+0x2ba8] ;  /* 0x002ba800013a7983 */ /* 0x000ee20000300800 */
[----:B----4-:R-:W-:-:S05]  /*dbea0*/  IADD3.X R59, PT, PT, R59, UR9, RZ, P5, !PT ;  /* 0x000000093b3b7c10 */ /* 0x010fca000affe4ff */
[----:B------:R0:W-:Y:S04]  /*dbeb0*/  STL [R1+0x2c18], R59 ;  /* 0x002c183b01007387 */ /* 0x0001e80000100800 */
[----:B0-----:R-:W4:Y:S01]  /*dbec0*/  LDL.LU R59, [R1+0x2b74] ;  /* 0x002b7400013b7983 */ /* 0x001f220000300800 */
[----:B------:R-:W-:Y:S02]  /*dbed0*/  IADD3 R3, P5, PT, R3, UR76, RZ ;  /* 0x0000004c03037c10 */ /* 0x000fe4000ffbe0ff */
[----:B------:R-:W-:Y:S02]  /*dbee0*/  IADD3.X R34, PT, PT, R34, UR9, RZ, P6, !PT ;  /* 0x0000000922227c10 */ /* 0x000fe4000b7fe4ff */
[----:B------:R-:W-:Y:S01]  /*dbef0*/  IADD3 R35, P6, PT, R35, UR76, RZ ;  /* 0x0000004c23237c10 */ /* 0x000fe2000ffde0ff */
[----:B------:R-:W-:Y:S04]  /*dbf00*/  STL [R1+0x2be4], R3 ;  /* 0x002be40301007387 */ /* 0x000fe80000100800 */
[----:B------:R-:W-:Y:S04]  /*dbf10*/  STL [R1+0x2c10], R34 ;  /* 0x002c102201007387 */ /* 0x000fe80000100800 */
[----:B------:R-:W-:Y:S01]  /*dbf20*/  STL [R1+0x2bdc], R35 ;  /* 0x002bdc2301007387 */ /* 0x000fe20000100800 */
[----:B--2---:R-:W-:-:S02]  /*dbf30*/  IADD3.X R36, PT, PT, R36, UR9, RZ, P0, !PT ;  /* 0x0000000924247c10 */ /* 0x004fc400087fe4ff */
[----:B------:R-:W-:Y:S02]  /*dbf40*/  IADD3 R37, P0, PT, R37, UR76, RZ ;  /* 0x0000004c25257c10 */ /* 0x000fe4000ff1e0ff */
[----:B------:R-:W-:Y:S02]  /*dbf50*/  IADD3.X R38, PT, PT, R38, UR9, RZ, P1, !PT ;  /* 0x0000000926267c10 */ /* 0x000fe40008ffe4ff */
[----:B------:R-:W-:Y:S02]  /*dbf60*/  IADD3 R39, P1, PT, R39, UR76, RZ ;  /* 0x0000004c27277c10 */ /* 0x000fe4000ff3e0ff */
[----:B------:R-:W-:Y:S01]  /*dbf70*/  IADD3.X R40, PT, PT, R40, UR9, RZ, P2, !PT ;  /* 0x0000000928287c10 */ /* 0x000fe200097fe4ff */
[----:B------:R-:W-:Y:S01]  /*dbf80*/  STL [R1+0x2c08], R36 ;  /* 0x002c082401007387 */ /* 0x000fe20000100800 */
[----:B------:R-:W-:-:S03]  /*dbf90*/  IADD3.X R42, PT, PT, R42, UR9, RZ, P3, !PT ;  /* 0x000000092a2a7c10 */ /* 0x000fc60009ffe4ff */
[----:B------:R-:W-:Y:S01]  /*dbfa0*/  STL [R1+0x2bd4], R37 ;  /* 0x002bd42501007387 */ /* 0x000fe20000100800 */
[----:B------:R-:W-:Y:S02]  /*dbfb0*/  IADD3 R41, P2, PT, R41, UR76, RZ ;  /* 0x0000004c29297c10 */ /* 0x000fe4000ff5e0ff */
[----:B------:R-:W-:Y:S01]  /*dbfc0*/  IADD3 R60, P3, PT, R60, UR76, RZ ;  /* 0x0000004c3c3c7c10 */ /* 0x000fe2000ff7e0ff */
[----:B------:R-:W-:Y:S04]  /*dbfd0*/  STL [R1+0x2c00], R38 ;  /* 0x002c002601007387 */ /* 0x000fe80000100800 */
[----:B------:R-:W-:Y:S04]  /*dbfe0*/  STL [R1+0x2bcc], R39 ;  /* 0x002bcc2701007387 */ /* 0x000fe80000100800 */
[----:B------:R-:W-:Y:S04]  /*dbff0*/  STL [R1+0x2bf8], R40 ;  /* 0x002bf82801007387 */ /* 0x000fe80000100800 */
[----:B------:R0:W-:Y:S04]  /*dc000*/  STL [R1+0x2bbc], R60 ;  /* 0x002bbc3c01007387 */ /* 0x0001e80000100800 */
[----:B------:R-:W-:Y:S01]  /*dc010*/  STL [R1+0x2bc4], R41 ;  /* 0x002bc42901007387 */ /* 0x000fe20000100800 */
[----:B------:R-:W-:-:S02]  /*dc020*/  IADD3.X R43, PT, PT, R43, UR9, RZ, P4, !PT ;  /* 0x000000092b2b7c10 */ /* 0x000fc4000a7fe4ff */
[----:B------:R-:W-:Y:S02]  /*dc030*/  IADD3 R44, P4, PT, R44, UR76, RZ ;  /* 0x0000004c2c2c7c10 */ /* 0x000fe4000ff9e0ff */
[----:B------:R-:W-:Y:S01]  /*dc040*/  IADD3.X R45, PT, PT, R45, UR9, RZ, P5, !PT ;  /* 0x000000092d2d7c10 */ /* 0x000fe2000affe4ff */
[----:B0-----:R-:W2:Y:S01]  /*dc050*/  LDL.LU R60, [R1+0x2ba0] ;  /* 0x002ba000013c7983 */ /* 0x001ea20000300800 */
[----:B---3--:R-:W-:-:S03]  /*dc060*/  IADD3 R46, P5, PT, R46, UR76, RZ ;  /* 0x0000004c2e2e7c10 */ /* 0x008fc6000ffbe0ff */
        /* <DEDUP_REMOVED lines=17> */
[----:B------:R-:W-:Y:S02]  /*dc180*/  IADD3.X R55, PT, PT, R55, UR9, RZ, P3, !PT ;  /* 0x0000000937377c10 */ /* 0x000fe40009ffe4ff */
[----:B------:R-:W-:Y:S01]  /*dc190*/  IADD3.X R57, PT, PT, R57, UR9, RZ, P4, !PT ;  /* 0x0000000939397c10 */ /* 0x000fe2000a7fe4ff */
[----:B------:R-:W-:Y:S01]  /*dc1a0*/  STL [R1+0x2bc8], R51 ;  /* 0x002bc83301007387 */ /* 0x000fe20000100800 */
[----:B------:R-:W-:-:S03]  /*dc1b0*/  IADD3 R61, P4, PT, R61, UR76, RZ ;  /* 0x0000004c3d3d7c10 */ /* 0x000fc6000ff9e0ff */
[----:B------:R-:W-:Y:S01]  /*dc1c0*/  STL [R1+0x2b94], R52 ;  /* 0x002b943401007387 */ /* 0x000fe20000100800 */
[----:B------:R-:W-:-:S03]  /*dc1d0*/  IADD3 R56, P3, PT, R56, UR76, RZ ;  /* 0x0000004c38387c10 */ /* 0x000fc6000ff7e0ff */
[----:B------:R-:W-:Y:S04]  /*dc1e0*/  STL [R1+0x2bc0], R53 ;  /* 0x002bc03501007387 */ /* 0x000fe80000100800 */
[----:B------:R-:W-:Y:S04]  /*dc1f0*/  STL [R1+0x2b8c], R54 ;  /* 0x002b8c3601007387 */ /* 0x000fe80000100800 */
[----:B------:R-:W-:Y:S04]  /*dc200*/  STL [R1+0x2bb8], R55 ;  /* 0x002bb83701007387 */ /* 0x000fe80000100800 */
[----:B------:R0:W-:Y:S04]  /*dc210*/  STL [R1+0x2b7c], R61 ;  /* 0x002b7c3d01007387 */ /* 0x0001e80000100800 */
[----:B------:R-:W-:Y:S04]  /*dc220*/  STL [R1+0x2b84], R56 ;  /* 0x002b843801007387 */ /* 0x000fe80000100800 */
[----:B0-----:R-:W3:Y:S01]  /*dc230*/  LDL.LU R61, [R1+0x2b6c] ;  /* 0x002b6c00013d7983 */ /* 0x001ee20000300800 */
[----:B------:R-:W-:-:S03]  /*dc240*/  IADD3.X R58, PT, PT, R58, UR9, RZ, P5, !PT ;  /* 0x000000093a3a7c10 */ /* 0x000fc6000affe4ff */
[----:B------:R-:W-:Y:S04]  /*dc250*/  STL [R1+0x2bb0], R57 ;  /* 0x002bb03901007387 */ /* 0x000fe80000100800 */
[----:B------:R-:W3:Y:S04]  /*dc260*/  LDL.LU R3, [R1+0x2b98] ;  /* 0x002b980001037983 */ /* 0x000ee80000300800 */
[----:B------:R-:W3:Y:S04]  /*dc270*/  LDL.LU R34, [R1+0x2b64] ;  /* 0x002b640001227983 */ /* 0x000ee80000300800 */
[----:B------:R-:W-:Y:S04]  /*dc280*/  STL [R1+0x2ba8], R58 ;  /* 0x002ba83a01007387 */ /* 0x000fe80000100800 */
[----:B------:R-:W3:Y:S01]  /*dc290*/  LDL.LU R35, [R1+0x2b90] ;  /* 0x002b900001237983 */ /* 0x000ee20000300800 */
[----:B----4-:R-:W-:-:S05]  /*dc2a0*/  IADD3 R59, P5, PT, R59, UR76, RZ ;  /* 0x0000004c3b3b7c10 */ /* 0x010fca000ffbe0ff */
        /* <DEDUP_REMOVED lines=10> */
[----:B------:R-:W4:Y:S04]  /*dc350*/  LDL.LU R44, [R1+0x2b68] ;  /* 0x002b6800012c7983 */ /* 0x000f280000300800 */
        /* <DEDUP_REMOVED lines=16> */
[----:B------:R-:W2:Y:S01]  /*dc460*/  LDL.LU R58, [R1+0x2afc] ;  /* 0x002afc00013a7983 */ /* 0x000ea20000300800 */
[----:B---3--:R-:W-:-:S05]  /*dc470*/  IADD3 R61, P6, PT, R61, UR76, RZ ;  /* 0x0000004c3d3d7c10 */ /* 0x008fca000ffde0ff */
[----:B------:R0:W-:Y:S04]  /*dc480*/  STL [R1+0x2b6c], R61 ;  /* 0x002b6c3d01007387 */ /* 0x0001e80000100800 */
[----:B0-----:R-:W3:Y:S01]  /*dc490*/  LDL.LU R61, [R1+0x2b28] ;  /* 0x002b2800013d7983 */ /* 0x001ee20000300800 */
[----:B------:R-:W-:Y:S02]  /*dc4a0*/  IADD3.X R3, PT, PT, R3, UR9, RZ, P0, !PT ;  /* 0x0000000903037c10 */ /* 0x000fe400087fe4ff */
[----:B------:R-:W-:Y:S02]  /*dc4b0*/  IADD3 R34, P0, PT, R34, UR76, RZ ;  /* 0x0000004c22227c10 */ /* 0x000fe4000ff1e0ff */
[----:B------:R-:W-:Y:S02]  /*dc4c0*/  IADD3.X R35, PT, PT, R35, UR9, RZ, P1, !PT ;  /* 0x0000000923237c10 */ /* 0x000fe40008ffe4ff */
[----:B----4-:R-:W-:-:S02]  /*dc4d0*/  IADD3 R36, P1, PT, R36, UR76, RZ ;  /* 0x0000004c24247c10 */ /* 0x010fc4000ff3e0ff */
        /* <DEDUP_REMOVED lines=18> */
[----:B------:R-:W-:Y:S02]  /*dc600*/  IADD3 R43, P5, PT, R43, UR76, RZ ;  /* 0x0000004c2b2b7c10 */ /* 0x000fe4000ffbe0ff */
[----:B------:R-:W-:Y:S02]  /*dc610*/  IADD3.X R44, PT, PT, R44, UR9, RZ, P6, !PT ;  /* 0x000000092c2c7c10 */ /* 0x000fe4000b7fe4ff */
[----:B------:R-:W-:Y:S01]  /*dc620*/  IADD3 R45, P6, PT, R45, UR76, RZ ;  /* 0x0000004c2d2d7c10 */ /* 0x000fe2000ffde0ff */
[----:B------:R-:W-:Y:S04]  /*dc630*/  STL [R1+0x2b44], R42 ;  /* 0x002b442a01007387 */ /* 0x000fe80000100800 */
        /* <DEDUP_REMOVED lines=22> */
[----:B------:R-:W-:Y:S01]  /*dc7a0*/  STL [R1+0x2b14], R53 ;  /* 0x002b143501007387 */ /* 0x000fe20000100800 */
[----:B------:R-:W-:-:S03]  /*dc7b0*/  IADD3 R57, P5, PT, R57, UR76, RZ ;  /* 0x0000004c39397c10 */ /* 0x000fc6000ffbe0ff */
[----:B------:R-:W-:Y:S04]  /*dc7c0*/  STL [R1+0x2b40], R54 ;  /* 0x002b403601007387 */ /* 0x000fe80000100800 */
[----:B------:R-:W-:Y:S04]  /*dc7d0*/  STL [R1+0x2b0c], R55 ;  /* 0x002b0c3701007387 */ /* 0x000fe80000100800 */
[----:B------:R0:W-:Y:S04]  /*dc7e0*/  STL [R1+0x2b30], R60 ;  /* 0x002b303c01007387 */ /* 0x0001e80000100800 */
[----:B------:R-:W-:Y:S01]  /*dc7f0*/  STL [R1+0x2b38], R56 ;  /* 0x002b383801007387 */ /* 0x000fe20000100800 */
[----:B------:R-:W-:-:S03]  /*dc800*/  IADD3 R58, P6, PT, R58, UR76, RZ ;  /* 0x0000004c3a3a7c10 */ /* 0x000fc6000ffde0ff */
[----:B0-----:R-:W2:Y:S04]  /*dc810*/  LDL.LU R60, [R1+0x2b20] ;  /* 0x002b2000013c7983 */ /* 0x001ea80000300800 */
[----:B------:R-:W-:Y:S04]  /*dc820*/  STL [R1+0x2b04], R57 ;  /* 0x002b043901007387 */ /* 0x000fe80000100800 */
[----:B------:R-:W2:Y:S04]  /*dc830*/  LDL.LU R3, [R1+0x2aec] ;  /* 0x002aec0001037983 */ /* 0x000ea80000300800 */
[----:B------:R-:W2:Y:S04]  /*dc840*/  LDL.LU R34, [R1+0x2b18] ;  /* 0x002b180001227983 */ /* 0x000ea80000300800 */
[----:B------:R-:W-:Y:S04]  /*dc850*/  STL [R1+0x2afc], R58 ;  /* 0x002afc3a01007387 */ /* 0x000fe80000100800 */
[----:B------:R-:W2:Y:S01]  /*dc860*/  LDL.LU R35, [R1+0x2ae4] ;  /* 0x002ae40001237983 */ /* 0x000ea20000300800 */
[----:B---3--:R-:W-:-:S05]  /*dc870*/  IADD3.X R61, PT, PT, R61, UR9, RZ, P0, !PT ;  /* 0x000000093d3d7c10 */ /* 0x008fca00087fe4ff */
        /* <DEDUP_REMOVED lines=10> */
[----:B------:R-:W3:Y:S04]  /*dc920*/  LDL.LU R44, [R1+0x2abc] ;  /* 0x002abc00012c7983 */ /* 0x000ee80000300800 */
        /* <DEDUP_REMOVED lines=17> */
[----:B--2---:R-:W-:-:S02]  /*dca40*/  IADD3.X R60, PT, PT, R60, UR9, RZ, P1, !PT ;  /* 0x000000093c3c7c10 */ /* 0x004fc40008ffe4ff */
[----:B------:R-:W-:Y:S02]  /*dca50*/  IADD3 R3, P1, PT, R3, UR76, RZ ;  /* 0x0000004c03037c10 */ /* 0x000fe4000ff3e0ff */
[----:B------:R-:W-:Y:S01]  /*dca60*/  IADD3.X R34, PT, PT, R34, UR9, RZ, P2, !PT ;  /* 0x0000000922227c10 */ /* 0x000fe200097fe4ff */
[----:B------:R0:W-:Y:S01]  /*dca70*/  STL [R1+0x2b20], R60 ;  /* 0x002b203c01007387 */ /* 0x0001e20000100800 */
[----:B------:R-:W-:-:S03]  /*dca80*/  IADD3 R35, P2, PT, R35, UR76, RZ ;  /* 0x0000004c23237c10 */ /* 0x000fc6000ff5e0ff */
[----:B0-----:R-:W2:Y:S04]  /*dca90*/  LDL.LU R60, [R1+0x2a7c] ;  /* 0x002a7c00013c7983 */ /* 0x001ea80000300800 */
[----:B------:R-:W-:Y:S04]  /*dcaa0*/  STL [R1+0x2aec], R3 ;  /* 0x002aec0301007387 */ /* 0x000fe80000100800 */
[----:B------:R-:W-:Y:S01]  /*dcab0*/  STL [R1+0x2b18], R34 ;  /* 0x002b182201007387 */ /* 0x000fe20000100800 */
[----:B---3--:R-:W-:Y:S02]  /*dcac0*/  IADD3.X R36, PT, PT, R36, UR9, RZ, P3, !PT ;  /* 0x0000000924247c10 */ /* 0x008fe40009ffe4ff */
[----:B------:R-:W-:-:S02]  /*dcad0*/  IADD3 R37, P3, PT, R37, UR76, RZ ;  /* 0x0000004c25257c10 */ /* 0x000fc4000ff7e0ff */
[----:B------:R-:W-:Y:S02]  /*dcae0*/  IADD3.X R38, PT, PT, R38, UR9, RZ, P4, !PT ;  /* 0x0000000926267c10 */ /* 0x000fe4000a7fe4ff */
[----:B------:R-:W-:Y:S01]  /*dcaf0*/  IADD3 R39, P4, PT, R39, UR76, RZ ;  /* 0x0000004c27277c10 */ /* 0x000fe2000ff9e0ff */
[----:B------:R-:W-:Y:S01]  /*dcb00*/  STL [R1+0x2ae4], R35 ;  /* 0x002ae42301007387 */ /* 0x000fe20000100800 */
[----:B------:R-:W-:Y:S02]  /*dcb10*/  IADD3.X R40, PT, PT, R40, UR9, RZ, P5, !PT ;  /* 0x0000000928287c10 */ /* 0x000fe4000affe4ff */
[----:B------:R-:W-:Y:S01]  /*dcb20*/  IADD3.X R42, PT, PT, R42, UR9, RZ, P6, !PT ;  /* 0x000000092a2a7c10 */ /* 0x000fe2000b7fe4ff */
[----:B------:R-:W-:Y:S04]  /*dcb30*/  STL [R1+0x2b10], R36 ;  /* 0x002b102401007387 */ /* 0x000fe80000100800 */
[----:B------:R-:W-:Y:S01]  /*dcb40*/  STL [R1+0x2adc], R37 ;  /* 0x002adc2501007387 */ /* 0x000fe20000100800 */
[----:B------:R-:W-:-:S02]  /*dcb50*/  IADD3 R61, P6, PT, R61, UR76, RZ ;  /* 0x0000004c3d3d7c10 */ /* 0x000fc4000ffde0ff */
[----:B------:R-:W-:Y:S01]  /*dcb60*/  IADD3 R41, P5, PT, R41, UR76, RZ ;  /* 0x0000004c29297c10 */ /* 0x000fe2000ffbe0ff */
[----:B------:R-:W-:Y:S04]  /*dcb70*/  STL [R1+0x2b08], R38 ;  /* 0x002b082601007387 */ /* 0x000fe80000100800 */
[----:B------:R-:W-:Y:S04]  /*dcb80*/  STL [R1+0x2ad4], R39 ;  /* 0x002ad42701007387 */ /* 0x000fe80000100800 */
[----:B------:R-:W-:Y:S04]  /*dcb90*/  STL [R1+0x2b00], R40 ;  /* 0x002b002801007387 */ /* 0x000fe80000100800 */
[----:B------:R0:W-:Y:S04]  /*dcba0*/  STL [R1+0x2ac4], R61 ;  /* 0x002ac43d01007387 */ /* 0x0001e80000100800 */
[----:B------:R-:W-:Y:S04]  /*dcbb0*/  STL [R1+0x2acc], R41 ;  /* 0x002acc2901007387 */ /* 0x000fe80000100800 */
[----:B0-----:R-:W3:Y:S01]  /*dcbc0*/  LDL.LU R61, [R1+0x2aa8] ;  /* 0x002aa800013d7983 */ /* 0x001ee20000300800 */
[----:B------:R-:W-:-:S02]  /*dcbd0*/  IADD3.X R43, PT, PT, R43, UR9, RZ, P0, !PT ;  /* 0x000000092b2b7c10 */ /* 0x000fc400087fe4ff */
[----:B------:R-:W-:Y:S02]  /*dcbe0*/  IADD3 R44, P0, PT, R44, UR76, RZ ;  /* 0x0000004c2c2c7c10 */ /* 0x000fe4000ff1e0ff */
[----:B------:R-:W-:Y:S01]  /*dcbf0*/  IADD3.X R45, PT, PT, R45, UR9, RZ, P1, !PT ;  /* 0x000000092d2d7c10 */ /* 0x000fe20008ffe4ff */
[----:B------:R-:W-:Y:S01]  /*dcc00*/  STL [R1+0x2af8], R42 ;  /* 0x002af82a01007387 */ /* 0x000fe20000100800 */
[----:B----4-:R-:W-:Y:S02]  /*dcc10*/  IADD3 R46, P1, PT, R46, UR76, RZ ;  /* 0x0000004c2e2e7c10 */ /* 0x010fe4000ff3e0ff */
        /* <DEDUP_REMOVED lines=27> */
[----:B0-----:R-:W4:Y:S01]  /*dcdd0*/  LDL.LU R59, [R1+0x2a74] ;  /* 0x002a7400013b7983 */ /* 0x001f220000300800 */
[----:B------:R-:W-:-:S03]  /*dcde0*/  IADD3.X R58, PT, PT, R58, UR9, RZ, P1, !PT ;  /* 0x000000093a3a7c10 */ /* 0x000fc60008ffe4ff */
[----:B------:R-:W-:Y:S04]  /*dcdf0*/  STL [R1+0x2ab8], R57 ;  /* 0x002ab83901007387 */ /* 0x000fe80000100800 */
[----:B------:R-:W4:Y:S04]  /*dce00*/  LDL.LU R3, [R1+0x2aa0] ;  /* 0x002aa00001037983 */ /* 0x000f280000300800 */
[----:B------:R-:W4:Y:S04]  /*dce10*/  LDL.LU R34, [R1+0x2a6c] ;  /* 0x002a6c0001227983 */ /* 0x000f280000300800 */
[----:B------:R-:W-:Y:S04]  /*dce20*/  STL [R1+0x2ab0], R58 ;  /* 0x002ab03a01007387 */ /* 0x000fe80000100800 */
[----:B------:R-:W4:Y:S01]  /*dce30*/  LDL.LU R35, [R1+0x2a98] ;  /* 0x002a980001237983 */ /* 0x000f220000300800 */
[----:B--2---:R-:W-:-:S05]  /*dce40*/  IADD3 R60, P1, PT, R60, UR76, RZ ;  /* 0x0000004c3c3c7c10 */ /* 0x004fca000ff3e0ff */
        /* <DEDUP_REMOVED lines=28> */
[----:B----4-:R-:W-:-:S05]  /*dd010*/  IADD3 R59, P2, PT, R59, UR76, RZ ;  /* 0x0000004c3b3b7c10 */ /* 0x010fca000ff5e0ff */
[----:B------:R0:W-:Y:S04]  /*dd020*/  STL [R1+0x2a74], R59 ;  /* 0x002a743b01007387 */ /* 0x0001e80000100800 */
[----:B0-----:R-:W4:Y:S01]  /*dd030*/  LDL.LU R59, [R1+0x2a30] ;  /* 0x002a3000013b7983 */ /* 0x001f220000300800 */
[----:B------:R-:W-:Y:S02]  /*dd040*/  IADD3.X R3, PT, PT, R3, UR9, RZ, P3, !PT ;  /* 0x0000000903037c10 */ /* 0x000fe40009ffe4ff */
[----:B------:R-:W-:Y:S02]  /*dd050*/  IADD3 R34, P3, PT, R34, UR76, RZ ;  /* 0x0000004c22227c10 */ /* 0x000fe4000ff7e0ff */
[----:B------:R-:W-:Y:S01]  /*dd060*/  IADD3.X R35, PT, PT, R35, UR9, RZ, P4, !PT ;  /* 0x0000000923237c10 */ /* 0x000fe2000a7fe4ff */
[----:B------:R-:W-:Y:S04]  /*dd070*/  STL [R1+0x2aa0], R3 ;  /* 0x002aa00301007387 */ /* 0x000fe80000100800 */
[----:B------:R-:W-:Y:S04]  /*dd080*/  STL [R1+0x2a6c], R34 ;  /* 0x002a6c2201007387 */ /* 0x000fe80000100800 */
[----:B------:R-:W-:Y:S01]  /*dd090*/  STL [R1+0x2a98], R35 ;  /* 0x002a982301007387 */ /* 0x000fe20000100800 */
[----:B--2---:R-:W-:-:S02]  /*dd0a0*/  IADD3 R36, P4, PT, R36, UR76, RZ ;  /* 0x0000004c24247c10 */ /* 0x004fc4000ff9e0ff */
[----:B------:R-:W-:Y:S02]  /*dd0b0*/  IADD3.X R37, PT, PT, R37, UR9, RZ, P5, !PT ;  /* 0x0000000925257c10 */ /* 0x000fe4000affe4ff */
[----:B------:R-:W-:Y:S02]  /*dd0c0*/  IADD3 R38, P5, PT, R38, UR76, RZ ;  /* 0x0000004c26267c10 */ /* 0x000fe4000ffbe0ff */
[----:B------:R-:W-:Y:S02]  /*dd0d0*/  IADD3.X R39, PT, PT, R39, UR9, RZ, P6, !PT ;  /* 0x0000000927277c10 */ /* 0x000fe4000b7fe4ff */
[----:B------:R-:W-:Y:S01]  /*dd0e0*/  IADD3 R40, P6, PT, R40, UR76, RZ ;  /* 0x0000004c28287c10 */ /* 0x000fe2000ffde0ff */
[----:B------:R-:W-:Y:S04]  /*dd0f0*/  STL [R1+0x2a64], R36 ;  /* 0x002a642401007387 */ /* 0x000fe80000100800 */
[----:B------:R-:W-:Y:S01]  /*dd100*/  STL [R1+0x2a90], R37 ;  /* 0x002a902501007387 */ /* 0x000fe20000100800 */
[----:B------:R-:W-:-:S02]  /*dd110*/  IADD3.X R41, PT, PT, R41, UR9, RZ, P0, !PT ;  /* 0x0000000929297c10 */ /* 0x000fc400087fe4ff */
[----:B------:R-:W-:Y:S01]  /*dd120*/  IADD3.X R60, PT, PT, R60, UR9, RZ, P1, !PT ;  /* 0x000000093c3c7c10 */ /* 0x000fe20008ffe4ff */
[----:B------:R-:W-:Y:S04]  /*dd130*/  STL [R1+0x2a5c], R38 ;  /* 0x002a5c2601007387 */ /* 0x000fe80000100800 */
[----:B------:R-:W-:Y:S04]  /*dd140*/  STL [R1+0x2a88], R39 ;  /* 0x002a882701007387 */ /* 0x000fe80000100800 */
[----:B------:R-:W-:Y:S01]  /*dd150*/  STL [R1+0x2a54], R40 ;  /* 0x002a542801007387 */ /* 0x000fe20000100800 */
[----:B------:R-:W-:-:S03]  /*dd160*/  IADD3 R42, P0, PT, R42, UR76, RZ ;  /* 0x0000004c2a2a7c10 */ /* 0x000fc6000ff1e0ff */
[----:B------:R0:W-:Y:S04]  /*dd170*/  STL [R1+0x2a78], R60 ;  /* 0x002a783c01007387 */ /* 0x0001e80000100800 */
[----:B------:R-:W-:Y:S01]  /*dd180*/  STL [R1+0x2a80], R41 ;  /* 0x002a802901007387 */ /* 0x000fe20000100800 */
[----:B------:R-:W-:Y:S02]  /*dd190*/  IADD3 R43, P1, PT, R43, UR76, RZ ;  /* 0x0000004c2b2b7c10 */ /* 0x000fe4000ff3e0ff */
[----:B------:R-:W-:Y:S02]  /*dd1a0*/  IADD3.X R44, PT, PT, R44, UR9, RZ, P2, !PT ;  /* 0x000000092c2c7c10 */ /* 0x000fe400097fe4ff */
[----:B------:R-:W-:Y:S01]  /*dd1b0*/  IADD3 R45, P2, PT, R45, UR76, RZ ;  /* 0x0000004c2d2d7c10 */ /* 0x000fe2000ff5e0ff */
[----:B0-----:R-:W2:Y:S04]  /*dd1c0*/  LDL.LU R60, [R1+0x29fc] ;  /* 0x0029fc00013c7983 */ /* 0x001ea80000300800 */
[----:B------:R-:W-:Y:S04]  /*dd1d0*/  STL [R1+0x2a4c], R42 ;  /* 0x002a4c2a01007387 */ /* 0x000fe80000100800 */
[----:B------:R-:W-:Y:S01]  /*dd1e0*/  STL [R1+0x2a44], R43 ;  /* 0x002a442b01007387 */ /* 0x000fe20000100800 */
[----:B---3--:R-:W-:-:S02]  /*dd1f0*/  IADD3.X R46, PT, PT, R46, UR9, RZ, P3, !PT ;  /* 0x000000092e2e7c10 */ /* 0x008fc40009ffe4ff */
        /* <DEDUP_REMOVED lines=27> */
[----:B------:R-:W-:-:S03]  /*dd3b0*/  IADD3 R58, P2, PT, R58, UR76, RZ ;  /* 0x0000004c3a3a7c10 */ /* 0x000fc6000ff5e0ff */
[----:B------:R-:W-:Y:S04]  /*dd3c0*/  STL [R1+0x2a0c], R57 ;  /* 0x002a0c3901007387 */ /* 0x000fe80000100800 */
[----:B------:R-:W3:Y:S04]  /*dd3d0*/  LDL.LU R3, [R1+0x29f4] ;  /* 0x0029f40001037983 */ /* 0x000ee80000300800 */
[----:B------:R-:W3:Y:S04]  /*dd3e0*/  LDL.LU R34, [R1+0x2a20] ;  /* 0x002a200001227983 */ /* 0x000ee80000300800 */
[----:B------:R-:W-:Y:S04]  /*dd3f0*/  STL [R1+0x2a04], R58 ;  /* 0x002a043a01007387 */ /* 0x000fe80000100800 */
[----:B------:R-:W3:Y:S01]  /*dd400*/  LDL.LU R35, [R1+0x29ec] ;  /* 0x0029ec0001237983 */ /* 0x000ee20000300800 */
[----:B----4-:R-:W-:-:S05]  /*dd410*/  IADD3.X R59, PT, PT, R59, UR9, RZ, P3, !PT ;  /* 0x000000093b3b7c10 */ /* 0x010fca0009ffe4ff */
        /* <DEDUP_REMOVED lines=28> */
[----:B---3--:R-:W-:-:S05]  /*dd5e0*/  IADD3.X R61, PT, PT, R61, UR9, RZ, P4, !PT ;  /* 0x000000093d3d7c10 */ /* 0x008fca000a7fe4ff */
[----:B------:R0:W-:Y:S04]  /*dd5f0*/  STL [R1+0x2a28], R61 ;  /* 0x002a283d01007387 */ /* 0x0001e80000100800 */
[----:B0-----:R-:W3:Y:S01]  /*dd600*/  LDL.LU R61, [R1+0x2984] ;  /* 0x00298400013d7983 */ /* 0x001ee20000300800 */
[----:B------:R-:W-:Y:S02]  /*dd610*/  IADD3 R3, P4, PT, R3, UR76, RZ ;  /* 0x0000004c03037c10 */ /* 0x000fe4000ff9e0ff */
[----:B------:R-:W-:Y:S02]  /*dd620*/  IADD3.X R34, PT, PT, R34, UR9, RZ, P5, !PT ;  /* 0x0000000922227c10 */ /* 0x000fe4000affe4ff */
[----:B------:R-:W-:Y:S02]  /*dd630*/  IADD3 R35, P5, PT, R35, UR76, RZ ;  /* 0x0000004c23237c10 */ /* 0x000fe4000ffbe0ff */
[----:B----4-:R-:W-:-:S02]  /*dd640*/  IADD3.X R36, PT, PT, R36, UR9, RZ, P6, !PT ;  /* 0x0000000924247c10 */ /* 0x010fc4000b7fe4ff */
[----:B------:R-:W-:Y:S01]  /*dd650*/  IADD3 R37, P6, PT, R37, UR76, RZ ;  /* 0x0000004c25257c10 */ /* 0x000fe2000ffde0ff */
        /* <DEDUP_REMOVED lines=17> */
[----:B------:R-:W-:-:S02]  /*dd770*/  IADD3.X R43, PT, PT, R43, UR9, RZ, P3, !PT ;  /* 0x000000092b2b7c10 */ /* 0x000fc40009ffe4ff */
[----:B------:R-:W-:Y:S02]  /*dd780*/  IADD3 R44, P3, PT, R44, UR76, RZ ;  /* 0x0000004c2c2c7c10 */ /* 0x000fe4000ff7e0ff */
[----:B------:R-:W-:Y:S01]  /*dd790*/  IADD3.X R45, PT, PT, R45, UR9, RZ, P4, !PT ;  /* 0x000000092d2d7c10 */ /* 0x000fe2000a7fe4ff */
[----:B------:R-:W-:Y:S04]  /*dd7a0*/  STL [R1+0x2a00], R42 ;  /* 0x002a002a01007387 */ /* 0x000fe80000100800 */
        /* <DEDUP_REMOVED lines=27> */
[----:B------:R-:W-:Y:S01]  /*dd960*/  STL [R1+0x2994], R56 ;  /* 0x0029943801007387 */ /* 0x000fe20000100800 */
[----:B------:R-:W-:-:S03]  /*dd970*/  IADD3.X R58, PT, PT, R58, UR9, RZ, P4, !PT ;  /* 0x000000093a3a7c10 */ /* 0x000fc6000a7fe4ff */
[----:B0-----:R-:W2:Y:S04]  /*dd980*/  LDL.LU R60, [R1+0x297c] ;  /* 0x00297c00013c7983 */ /* 0x001ea80000300800 */
[----:B------:R-:W-:Y:S04]  /*dd990*/  STL [R1+0x29c0], R57 ;  /* 0x0029c03901007387 */ /* 0x000fe80000100800 */
[----:B------:R-:W2:Y:S04]  /*dd9a0*/  LDL.LU R3, [R1+0x29a8] ;  /* 0x0029a80001037983 */ /* 0x000ea80000300800 */
[----:B------:R-:W2:Y:S04]  /*dd9b0*/  LDL.LU R34, [R1+0x2974] ;  /* 0x0029740001227983 */ /* 0x000ea80000300800 */
[----:B------:R-:W-:Y:S04]  /*dd9c0*/  STL [R1+0x29b8], R58 ;  /* 0x0029b83a01007387 */ /* 0x000fe80000100800 */
        /* <DEDUP_REMOVED lines=31> */
[----:B------:R-:W-:Y:S02]  /*ddbc0*/  IADD3.X R3, PT, PT, R3, UR9, RZ, P6, !PT ;  /* 0x0000000903037c10 */ /* 0x000fe4000b7fe4ff */
[----:B------:R-:W-:Y:S01]  /*ddbd0*/  IADD3 R34, P6, PT, R34, UR76, RZ ;  /* 0x0000004c22227c10 */ /* 0x000fe2000ffde0ff */
[----:B------:R0:W-:Y:S01]  /*ddbe0*/  STL [R1+0x297c], R60 ;  /* 0x00297c3c01007387 */ /* 0x0001e20000100800 */
[----:B------:R-:W-:-:S03]  /*ddbf0*/  IADD3.X R35, PT, PT, R35, UR9, RZ, P0, !PT ;  /* 0x0000000923237c10 */ /* 0x000fc600087fe4ff */
[----:B0-----:R-:W2:Y:S04]  /*ddc00*/  LDL.LU R60, [R1+0x2938] ;  /* 0x00293800013c7983 */ /* 0x001ea80000300800 */
[----:B------:R-:W-:Y:S04]  /*ddc10*/  STL [R1+0x29a8], R3 ;  /* 0x0029a80301007387 */ /* 0x000fe80000100800 */
[----:B------:R-:W-:Y:S01]  /*ddc20*/  STL [R1+0x2974], R34 ;  /* 0x0029742201007387 */ /* 0x000fe20000100800 */
[----:B---3--:R-:W-:Y:S02]  /*ddc30*/  IADD3 R36, P0, PT, R36, UR76, RZ ;  /* 0x0000004c24247c10 */ /* 0x008fe4000ff1e0ff */
[----:B------:R-:W-:-:S02]  /*ddc40*/  IADD3.X R37, PT, PT, R37, UR9, RZ, P1, !PT ;  /* 0x0000000925257c10 */ /* 0x000fc40008ffe4ff */
[----:B------:R-:W-:Y:S02]  /*ddc50*/  IADD3 R38, P1, PT, R38, UR76, RZ ;  /* 0x0000004c26267c10 */ /* 0x000fe4000ff3e0ff */
[----:B------:R-:W-:Y:S01]  /*ddc60*/  IADD3.X R39, PT, PT, R39, UR9, RZ, P2, !PT ;  /* 0x0000000927277c10 */ /* 0x000fe200097fe4ff */
[----:B------:R-:W-:Y:S01]  /*ddc70*/  STL [R1+0x29a0], R35 ;  /* 0x0029a02301007387 */ /* 0x000fe20000100800 */
[----:B------:R-:W-:-:S03]  /*ddc80*/  IADD3 R40, P2, PT, R40, UR76, RZ ;  /* 0x0000004c28287c10 */ /* 0x000fc6000ff5e0ff */
[----:B------:R-:W-:Y:S04]  /*ddc90*/  STL [R1+0x296c], R36 ;  /* 0x00296c2401007387 */ /* 0x000fe80000100800 */
[----:B------:R-:W-:Y:S01]  /*ddca0*/  STL [R1+0x2998], R37 ;  /* 0x0029982501007387 */ /* 0x000fe20000100800 */
[----:B------:R-:W-:Y:S02]  /*ddcb0*/  IADD3.X R41, PT, PT, R41, UR9, RZ, P3, !PT ;  /* 0x0000000929297c10 */ /* 0x000fe40009ffe4ff */
[----:B------:R-:W-:Y:S01]  /*ddcc0*/  IADD3.X R61, PT, PT, R61, UR9, RZ, P4, !PT ;  /* 0x000000093d3d7c10 */ /* 0x000fe2000a7fe4ff */
        /* <DEDUP_REMOVED lines=9> */
[----:B------:R-:W-:Y:S01]  /*ddd60*/  IADD3 R45, P5, PT, R45, UR76, RZ ;  /* 0x0000004c2d2d7c10 */ /* 0x000fe2000ffbe0ff */
[----:B------:R-:W-:Y:S04]  /*ddd70*/  STL [R1+0x2954], R42 ;  /* 0x0029542a01007387 */ /* 0x000fe80000100800 */
[----:B------:R-:W-:Y:S01]  /*ddd80*/  STL [R1+0x294c], R43 ;  /* 0x00294c2b01007387 */ /* 0x000fe20000100800 */
[----:B----4-:R-:W-:-:S02]  /*ddd90*/  IADD3.X R46, PT, PT, R46, UR9, RZ, P6, !PT ;  /* 0x000000092e2e7c10 */ /* 0x010fc4000b7fe4ff */
        /* <DEDUP_REMOVED lines=89> */
[----:B0-----:R-:W2:Y:S04]  /*de330*/  LDL.LU R60, [R1+0x28b8] ;  /* 0x0028b800013c7983 */ /* 0x001ea80000300800 */
[----:B------:R-:W-:Y:S04]  /*de340*/  STL [R1+0x2908], R42 ;  /* 0x0029082a01007387 */ /* 0x000fe80000100800 */
[----:B------:R-:W-:Y:S04]  /*de350*/  STL [R1+0x2900], R43 ;  /* 0x0029002b01007387 */ /* 0x000fe80000100800 */
[----:B------:R-:W-:Y:S01]  /*de360*/  STL [R1+0x28cc], R44 ;  /* 0x0028cc2c01007387 */ /* 0x000fe20000100800 */
[----:B---3--:R-:W-:-:S02]  /*de370*/  IADD3 R46, P0, PT, R46, UR76, RZ ;  /* 0x0000004c2e2e7c10 */ /* 0x008fc4000ff1e0ff */
        /* <DEDUP_REMOVED lines=66> */
[----:B------:R-:W-:Y:S01]  /*de7a0*/  IADD3.X R35, PT, PT, R35, UR9, RZ, P3, !PT ;  /* 0x0000000923237c10 */ /* 0x000fe20009ffe4ff */
[----:B------:R-:W-:Y:S01]  /*de7b0*/  STL [R1+0x28b0], R3 ;  /* 0x0028b00301007387 */ /* 0x000fe20000100800 */
[----:B----4-:R-:W-:-:S02]  /*de7c0*/  IADD3 R36, P3, PT, R36, UR76, RZ ;  /* 0x0000004c24247c10 */ /* 0x010fc4000ff7e0ff */
[----:B------:R-:W-:Y:S02]  /*de7d0*/  IADD3.X R37, PT, PT, R37, UR9, RZ, P4, !PT ;  /* 0x0000000925257c10 */ /* 0x000fe4000a7fe4ff */
[----:B------:R-:W-:Y:S01]  /*de7e0*/  IADD3 R38, P4, PT, R38, UR76, RZ ;  /* 0x0000004c26267c10 */ /* 0x000fe2000ff9e0ff */
[----:B------:R-:W-:Y:S01]  /*de7f0*/  STL [R1+0x287c], R34 ;  /* 0x00287c2201007387 */ /* 0x000fe20000100800 */
[----:B------:R-:W-:-:S03]  /*de800*/  IADD3.X R39, PT, PT, R39, UR9, RZ, P5, !PT ;  /* 0x0000000927277c10 */ /* 0x000fc6000affe4ff */
        /* <DEDUP_REMOVED lines=88> */
[----:B------:R-:W-:Y:S04]  /*ded90*/  STL [R1+0x2830], R34 ;  /* 0x0028302201007387 */ /* 0x000fe80000100800 */
[----:B------:R-:W-:Y:S01]  /*deda0*/  STL [R1+0x27fc], R35 ;  /* 0x0027fc2301007387 */ /* 0x000fe20000100800 */
[----:B---3--:R-:W-:-:S02]  /*dedb0*/  IADD3.X R36, PT, PT, R36, UR9, RZ, P5, !PT ;  /* 0x0000000924247c10 */ /* 0x008fc4000affe4ff */
        /* <DEDUP_REMOVED lines=18> */
[----:B------:R-:W-:Y:S04]  /*deee0*/  STL [R1+0x2810], R42 ;  /* 0x0028102a01007387 */ /* 0x000fe80000100800 */
[----:B------:R-:W-:Y:S04]  /*deef0*/  STL [R1+0x2808], R43 ;  /* 0x0028082b01007387 */ /* 0x000fe80000100800 */
[----:B------:R-:W-:Y:S01]  /*def00*/  STL [R1+0x27d4], R44 ;  /* 0x0027d42c01007387 */ /* 0x000fe20000100800 */
[----:B----4-:R-:W-:-:S02]  /*def10*/  IADD3 R46, P3, PT, R46, UR76, RZ ;  /* 0x0000004c2e2e7c10 */ /* 0x010fc4000ff7e0ff */
        /* <DEDUP_REMOVED lines=90> */
[----:B------:R-:W-:Y:S04]  /*df4c0*/  STL [R1+0x275c], R43 ;  /* 0x00275c2b01007387 */ /* 0x000fe80000100800 */
[----:B------:R-:W-:Y:S01]  /*df4d0*/  STL [R1+0x2788], R44 ;  /* 0x0027882c01007387 */ /* 0x000fe20000100800 */
[----:B---3--:R-:W-:-:S02]  /*df4e0*/  IADD3.X R46, PT, PT, R46, UR9, RZ, P5, !PT ;  /* 0x000000092e2e7c10 */ /* 0x008fc4000affe4ff */
        /* <DEDUP_REMOVED lines=66> */
[----:B------:R-:W-:Y:S01]  /*df910*/  IADD3 R35, P0, PT, R35, UR76, RZ ;  /* 0x0000004c23237c10 */ /* 0x000fe2000ff1e0ff */
[----:B------:R-:W-:Y:S04]  /*df920*/  STL [R1+0x270c], R3 ;  /* 0x00270c0301007387 */ /* 0x000fe80000100800 */
[----:B------:R-:W-:Y:S01]  /*df930*/  STL [R1+0x2738], R34 ;  /* 0x0027382201007387 */ /* 0x000fe20000100800 */
[----:B----4-:R-:W-:-:S02]  /*df940*/  IADD3.X R36, PT, PT, R36, UR9, RZ, P1, !PT ;  /* 0x0000000924247c10 */ /* 0x010fc40008ffe4ff */
[----:B------:R-:W-:Y:S02]  /*df950*/  IADD3 R37, P1, PT, R37, UR76, RZ ;  /* 0x0000004c25257c10 */ /* 0x000fe4000ff3e0ff */
        /* <DEDUP_REMOVED lines=90> */
[----:B------:R-:W-:Y:S04]  /*dff00*/  STL [R1+0x268c], R34 ;  /* 0x00268c2201007387 */ /* 0x000fe80000100800 */
[----:B------:R-:W-:Y:S01]  /*dff10*/  STL [R1+0x26b8], R35 ;  /* 0x0026b82301007387 */ /* 0x000fe20000100800 */
[----:B---3--:R-:W-:-:S02]  /*dff20*/  IADD3 R36, P2, PT, R36, UR76, RZ ;  /* 0x0000004c24247c10 */ /* 0x008fc4000ff5e0ff */
        /* <DEDUP_REMOVED lines=462> */
[----:B------:R-:W-:Y:S04]  /*e1c10*/  STL [R1+0x2458], R34 ;  /* 0x0024582201007387 */ /* 0x000fe80000100800 */
[----:B------:R-:W-:Y:S01]  /*e1c20*/  STL [R1+0x5408], R35 ;  /* 0x0054082301007387 */ /* 0x000fe20000100800 */
[----:B----4-:R-:W-:-:S02]  /*e1c30*/  IADD3.X R36, PT, PT, R36, UR9, RZ, P3, !PT ;  /* 0x0000000924247c10 */ /* 0x010fc40009ffe4ff */
        /* <DEDUP_REMOVED lines=1313> */
[----:B------:R-:W-:Y:S01]  /*e6e50*/  STL [R1+0x4d5c], R40 ;  /* 0x004d5c2801007387 */ /* 0x000fe20000100800 */
[----:B------:R-:W-:-:S03]  /*e6e60*/  IADD3.X R43, PT, PT, R43, UR9, RZ, P0, !PT ;  /* 0x000000092b2b7c10 */ /* 0x000fc600087fe4ff */
[----:B------:R0:W-:Y:S01]  /*e6e70*/  STL [R1+0x4d20], R60 ;  /* 0x004d203c01007387 */ /* 0x0001e20000100800 */
[----:B------:R-:W-:-:S03]  /*e6e80*/  IADD3 R44, P0, PT, R44, UR76, RZ ;  /* 0x0000004c2c2c7c10 */ /* 0x000fc6000ff1e0ff */
[----:B------:R-:W-:Y:S01]  /*e6e90*/  STL [R1+0x4d28], R41 ;  /* 0x004d282901007387 */ /* 0x000fe20000100800 */
        /* <DEDUP_REMOVED lines=30> */
[----:B------:R3:W-:Y:S04]  /*e7080*/  STL [R1+0x4ce8], R56 ;  /* 0x004ce83801007387 */ /* 0x0007e80000100800 */
[----:B0-----:R-:W3:Y:S01]  /*e7090*/  LDL.LU R61, [R1+0x4cd0] ;  /* 0x004cd000013d7983 */ /* 0x001ee20000300800 */
[----:B------:R-:W-:-:S03]  /*e70a0*/  IADD3.X R58, PT, PT, R58, UR9, RZ, P1, !PT ;  /* 0x000000093a3a7c10 */ /* 0x000fc60008ffe4ff */
[----:B------:R0:W-:Y:S04]  /*e70b0*/  STL [R1+0x4d14], R57 ;  /* 0x004d143901007387 */ /* 0x0001e80000100800 */
[----:B------:R-:W3:Y:S04]  /*e70c0*/  LDL.LU R3, [R1+0x4cfc] ;  /* 0x004cfc0001037983 */ /* 0x000ee80000300800 */
[----:B------:R-:W3:Y:S04]  /*e70d0*/  LDL.LU R34, [R1+0x4cc8] ;  /* 0x004cc80001227983 */ /* 0x000ee80000300800 */
[----:B------:R0:W-:Y:S04]  /*e70e0*/  STL [R1+0x4d0c], R58 ;  /* 0x004d0c3a01007387 */ /* 0x0001e80000100800 */
[----:B------:R-:W3:Y:S01]  /*e70f0*/  LDL.LU R35, [R1+0x4cf4] ;  /* 0x004cf40001237983 */ /* 0x000ee20000300800 */
[----:B----4-:R-:W-:-:S05]  /*e7100*/  IADD3 R59, P1, PT, R59, UR76, RZ ;  /* 0x0000004c3b3b7c10 */ /* 0x010fca000ff3e0ff */
        /* <DEDUP_REMOVED lines=12> */
[----:B--2---:R-:W-:-:S05]  /*e71d0*/  IADD3.X R60, PT, PT, R60, UR9, RZ, P2, !PT ;  /* 0x000000093c3c7c10 */ /* 0x004fca00097fe4ff */
        /* <DEDUP_REMOVED lines=10> */
[----:B---3--:R-:W3:Y:S04]  /*e7280*/  LDL.LU R56, [R1+0x2cbc] ;  /* 0x002cbc0001387983 */ /* 0x008ee80000300800 */
[----:B0-----:R-:W3:Y:S04]  /*e7290*/  LDL.LU R57, [R1+0x4c9c] ;  /* 0x004c9c0001397983 */ /* 0x001ee80000300800 */
[----:B------:R-:W3:Y:S04]  /*e72a0*/  LDL.LU R58, [R1+0x44e0] ;  /* 0x0044e000013a7983 */ /* 0x000ee80000300800 */
[----:B----4-:R-:W4:Y:S04]  /*e72b0*/  LDL.LU R59, [R1+0x4c94] ;  /* 0x004c9400013b7983 */ /* 0x010f280000300800 */
[----:B--2---:R-:W2:Y:S01]  /*e72c0*/  LDL.LU R60, [R1+0x44dc] ;  /* 0x0044dc00013c7983 */ /* 0x004ea20000300800 */
[----:B------:R-:W-:-:S05]  /*e72d0*/  IADD3 R61, P2, PT, R61, UR76, RZ ;  /* 0x0000004c3d3d7c10 */ /* 0x000fca000ff5e0ff */
[----:B------:R0:W-:Y:S04]  /*e72e0*/  STL [R1+0x4cd0], R61 ;  /* 0x004cd03d01007387 */ /* 0x0001e80000100800 */
[----:B0-----:R-:W2:Y:S01]  /*e72f0*/  LDL.LU R61, [R1+0x4c8c] ;  /* 0x004c8c00013d7983 */ /* 0x001ea20000300800 */
[----:B------:R-:W-:Y:S02]  /*e7300*/  IADD3.X R3, PT, PT, R3, UR9, RZ, P3, !PT ;  /* 0x0000000903037c10 */ /* 0x000fe40009ffe4ff */
[----:B------:R-:W-:Y:S02]  /*e7310*/  IADD3 R34, P3, PT, R34, UR76, RZ ;  /* 0x0000004c22227c10 */ /* 0x000fe4000ff7e0ff */
[----:B------:R-:W-:Y:S01]  /*e7320*/  IADD3.X R35, PT, PT, R35, UR9, RZ, P4, !PT ;  /* 0x0000000923237c10 */ /* 0x000fe2000a7fe4ff */
[----:B------:R-:W-:Y:S04]  /*e7330*/  STL [R1+0x4cfc], R3 ;  /* 0x004cfc0301007387 */ /* 0x000fe80000100800 */
[----:B------:R-:W-:Y:S01]  /*e7340*/  STL [R1+0x4cc8], R34 ;  /* 0x004cc82201007387 */ /* 0x000fe20000100800 */
[----:B------:R-:W-:-:S02]  /*e7350*/  IADD3 R36, P4, PT, R36, UR76, RZ ;  /* 0x0000004c24247c10 */ /* 0x000fc4000ff9e0ff */
[----:B------:R-:W-:Y:S02]  /*e7360*/  IADD3.X R37, PT, PT, R37, UR9, RZ, P5, !PT ;  /* 0x0000000925257c10 */ /* 0x000fe4000affe4ff */
[----:B------:R-:W-:Y:S02]  /*e7370*/  IADD3 R38, P5, PT, R38, UR76, RZ ;  /* 0x0000004c26267c10 */ /* 0x000fe4000ffbe0ff */
[----:B------:R-:W-:Y:S01]  /*e7380*/  IADD3.X R39, PT, PT, R39, UR9, RZ, P6, !PT ;  /* 0x0000000927277c10 */ /* 0x000fe2000b7fe4ff */
[----:B------:R-:W-:Y:S01]  /*e7390*/  STL [R1+0x4cf4], R35 ;  /* 0x004cf42301007387 */ /* 0x000fe20000100800 */
[----:B------:R-:W-:-:S03]  /*e73a0*/  IADD3 R40, P6, PT, R40, UR76, RZ ;  /* 0x0000004c28287c10 */ /* 0x000fc6000ffde0ff */
[----:B------:R-:W-:Y:S01]  /*e73b0*/  STL [R1+0x4cc0], R36 ;  /* 0x004cc02401007387 */ /* 0x000fe20000100800 */
[----:B------:R-:W-:-:S03]  /*e73c0*/  IADD3.X R46, PT, PT, R46, UR9, RZ, P1, !PT ;  /* 0x000000092e2e7c10 */ /* 0x000fc60008ffe4ff */
[----:B------:R-:W-:Y:S04]  /*e73d0*/  STL [R1+0x4cec], R37 ;  /* 0x004cec2501007387 */ /* 0x000fe80000100800 */
[----:B------:R-:W-:Y:S04]  /*e73e0*/  STL [R1+0x4cb8], R38 ;  /* 0x004cb82601007387 */ /* 0x000fe80000100800 */
[----:B------:R-:W-:Y:S04]  /*e73f0*/  STL [R1+0x4ce4], R39 ;  /* 0x004ce42701007387 */ /* 0x000fe80000100800 */
[----:B------:R-:W-:Y:S04]  /*e7400*/  STL [R1+0x4cb0], R40 ;  /* 0x004cb02801007387 */ /* 0x000fe80000100800 */
[----:B------:R0:W-:Y:S02]  /*e7410*/  STL [R1+0x4cd4], R46 ;  /* 0x004cd42e01007387 */ /* 0x0001e40000100800 */
[----:B0-----:R-:W0:Y:S01]  /*e7420*/  LDC R46, c[0x0][0x3ac] ;  /* 0x0000eb00ff2e7b82 */ /* 0x001e220000000800 */
[----:B------:R-:W-:-:S02]  /*e7430*/  IADD3.X R41, PT, PT, R41, UR9, RZ, P0, !PT ;  /* 0x0000000929297c10 */ /* 0x000fc400087fe4ff */
[----:B------:R-:W-:Y:S02]  /*e7440*/  IADD3 R42, P0, PT, R42, UR76, RZ ;  /* 0x0000004c2a2a7c10 */ /* 0x000fe4000ff1e0ff */
[----:B------:R-:W-:Y:S02]  /*e7450*/  IADD3 R43, P1, PT, R43, UR76, RZ ;  /* 0x0000004c2b2b7c10 */ /* 0x000fe4000ff3e0ff */
[----:B------:R-:W-:Y:S02]  /*e7460*/  IADD3.X R44, PT, PT, R44, UR9, RZ, P2, !PT ;  /* 0x000000092c2c7c10 */ /* 0x000fe400097fe4ff */
[----:B------:R-:W-:Y:S01]  /*e7470*/  IADD3 R45, P2, PT, R45, UR76, RZ ;  /* 0x0000004c2d2d7c10 */ /* 0x000fe2000ff5e0ff */
[----:B------:R0:W-:Y:S04]  /*e7480*/  STL [R1+0x4cdc], R41 ;  /* 0x004cdc2901007387 */ /* 0x0001e80000100800 */
[----:B------:R0:W-:Y:S04]  /*e7490*/  STL [R1+0x4ca8], R42 ;  /* 0x004ca82a01007387 */ /* 0x0001e80000100800 */
[----:B------:R0:W-:Y:S04]  /*e74a0*/  STL [R1+0x4ca0], R43 ;  /* 0x004ca02b01007387 */ /* 0x0001e80000100800 */
[----:B------:R0:W-:Y:S04]  /*e74b0*/  STL [R1+0x4ccc], R44 ;  /* 0x004ccc2c01007387 */ /* 0x0001e80000100800 */
[----:B------:R0:W-:Y:S02]  /*e74c0*/  STL [R1+0x4c98], R45 ;  /* 0x004c982d01007387 */ /* 0x0001e40000100800 */
[----:B0-----:R-:W-:Y:S01]  /*e74d0*/  IMAD.SHL.U32 R3, R46, 0x80, RZ ;  /* 0x000000802e037824 */ /* 0x001fe200078e00ff */
[----:B------:R-:W-:-:S02]  /*e74e0*/  IADD3.X R47, PT, PT, R47, UR9, RZ, P3, !PT ;  /* 0x000000092f2f7c10 */ /* 0x000fc40009ffe4ff */
[----:B------:R-:W-:Y:S02]  /*e74f0*/  IADD3 R48, P3, PT, R48, UR76, RZ ;  /* 0x0000004c30307c10 */ /* 0x000fe4000ff7e0ff */
[----:B------:R-:W-:Y:S02]  /*e7500*/  IADD3.X R49, PT, PT, R49, UR9, RZ, P4, !PT ;  /* 0x0000000931317c10 */ /* 0x000fe4000a7fe4ff */
[----:B------:R-:W-:Y:S02]  /*e7510*/  IADD3 R50, P4, PT, R3, R50, RZ ;  /* 0x0000003203327210 */ /* 0x000fe40007f9e0ff */
[----:B------:R-:W-:Y:S01]  /*e7520*/  IADD3.X R51, PT, PT, R51, UR9, RZ, P5, !PT ;  /* 0x0000000933337c10 */ /* 0x000fe2000affe4ff */
[----:B------:R0:W-:Y:S01]  /*e7530*/  STL [R1+0x4cc4], R47 ;  /* 0x004cc42f01007387 */ /* 0x0001e20000100800 */
[----:B------:R-:W-:-:S03]  /*e7540*/  IADD3 R52, P5, PT, R3, R52, RZ ;  /* 0x0000003403347210 */ /* 0x000fc60007fbe0ff */
[----:B------:R0:W-:Y:S01]  /*e7550*/  STL [R1+0x4c90], R48 ;  /* 0x004c903001007387 */ /* 0x0001e20000100800 */
[----:B------:R-:W-:-:S03]  /*e7560*/  IADD3.X R53, PT, PT, R53, UR9, RZ, P6, !PT ;  /* 0x0000000935357c10 */ /* 0x000fc6000b7fe4ff */
[----:B------:R0:W-:Y:S01]  /*e7570*/  STL [R1+0x4cbc], R49 ;  /* 0x004cbc3101007387 */ /* 0x0001e20000100800 */
[----:B------:R-:W-:-:S03]  /*e7580*/  IADD3 R54, P6, PT, R3, R54, RZ ;  /* 0x0000003603367210 */ /* 0x000fc60007fde0ff */
[----:B------:R0:W-:Y:S01]  /*e7590*/  STL [R1+0x2c9c], R50 ;  /* 0x002c9c3201007387 */ /* 0x0001e20000100800 */
[----:B------:R-:W-:-:S03]  /*e75a0*/  IADD3.X R55, PT, PT, R55, UR9, RZ, P0, !PT ;  /* 0x0000000937377c10 */ /* 0x000fc600087fe4ff */
[----:B------:R0:W-:Y:S01]  /*e75b0*/  STL [R1+0x4cb4], R51 ;  /* 0x004cb43301007387 */ /* 0x0001e20000100800 */
[----:B---3--:R-:W-:-:S03]  /*e75c0*/  IADD3 R56, P0, PT, R3, R56, RZ ;  /* 0x0000003803387210 */ /* 0x008fc60007f1e0ff */
[----:B------:R3:W-:Y:S01]  /*e75d0*/  STL [R1+0x2cac], R52 ;  /* 0x002cac3401007387 */ /* 0x0007e20000100800 */
[----:B------:R-:W-:-:S03]  /*e75e0*/  IADD3.X R57, PT, PT, R57, UR9, RZ, P1, !PT ;  /* 0x0000000939397c10 */ /* 0x000fc60008ffe4ff */
[----:B------:R0:W-:Y:S01]  /*e75f0*/  STL [R1+0x4cac], R53 ;  /* 0x004cac3501007387 */ /* 0x0001e20000100800 */
[----:B------:R-:W-:-:S03]  /*e7600*/  IADD3 R58, P1, PT, R3, R58, RZ ;  /* 0x0000003a033a7210 */ /* 0x000fc60007f3e0ff */
[----:B------:R0:W-:Y:S01]  /*e7610*/  STL [R1+0x2cb4], R54 ;  /* 0x002cb43601007387 */ /* 0x0001e20000100800 */
[----:B----4-:R-:W-:-:S03]  /*e7620*/  IADD3.X R59, PT, PT, R59, UR9, RZ, P2, !PT ;  /* 0x000000093b3b7c10 */ /* 0x010fc600097fe4ff */
[----:B------:R4:W-:Y:S04]  /*e7630*/  STL [R1+0x4ca4], R55 ;  /* 0x004ca43701007387 */ /* 0x0009e80000100800 */
[----:B------:R0:W-:Y:S04]  /*e7640*/  STL [R1+0x2cbc], R56 ;  /* 0x002cbc3801007387 */ /* 0x0001e80000100800 */
[----:B------:R0:W-:Y:S01]  /*e7650*/  STL [R1+0x4c9c], R57 ;  /* 0x004c9c3901007387 */ /* 0x0001e20000100800 */
[----:B--2---:R-:W-:-:S03]  /*e7660*/  IADD3 R60, P2, PT, R3, R60, RZ ;  /* 0x0000003c033c7210 */ /* 0x004fc60007f5e0ff */
[----:B------:R2:W-:Y:S04]  /*e7670*/  STL [R1+0x44e0], R58 ;  /* 0x0044e03a01007387 */ /* 0x0005e80000100800 */
[----:B------:R0:W-:Y:S04]  /*e7680*/  STL [R1+0x4c94], R59 ;  /* 0x004c943b01007387 */ /* 0x0001e80000100800 */
[----:B------:R-:W2:Y:S04]  /*e7690*/  LDL.LU R7, [R1+0x44d8] ;  /* 0x0044d80001077983 */ /* 0x000ea80000300800 */
[----:B------:R-:W2:Y:S04]  /*e76a0*/  LDL.LU R4, [R1+0x244c] ;  /* 0x00244c0001047983 */ /* 0x000ea80000300800 */
[----:B------:R0:W-:Y:S04]  /*e76b0*/  STL [R1+0x44dc], R60 ;  /* 0x0044dc3c01007387 */ /* 0x0001e80000100800 */
[----:B------:R-:W2:Y:S01]  /*e76c0*/  LDL.LU R5, [R1+0x44d4] ;  /* 0x0044d40001057983 */ /* 0x000ea20000300800 */
[----:B------:R-:W-:-:S05]  /*e76d0*/  IADD3.X R61, PT, PT, R61, UR9, RZ, P3, !PT ;  /* 0x000000093d3d7c10 */ /* 0x000fca0009ffe4ff */
        /* <DEDUP_REMOVED lines=18> */
[----:B------:R-:W2:Y:S04]  /*e7800*/  LDL.LU R51, [R1+0x4494] ;  /* 0x0044940001337983 */ /* 0x000ea80000300800 */
[----:B---3--:R-:W3:Y:S04]  /*e7810*/  LDL.LU R52, [R1+0x44c0] ;  /* 0x0044c00001347983 */ /* 0x008ee80000300800 */
[----:B------:R-:W3:Y:S04]  /*e7820*/  LDL.LU R53, [R1+0x448c] ;  /* 0x00448c0001357983 */ /* 0x000ee80000300800 */
[----:B------:R-:W3:Y:S04]  /*e7830*/  LDL.LU R54, [R1+0x44b8] ;  /* 0x0044b80001367983 */ /* 0x000ee80000300800 */
[----:B----4-:R-:W4:Y:S04]  /*e7840*/  LDL.LU R55, [R1+0x4484] ;  /* 0x0044840001377983 */ /* 0x010f280000300800 */
[----:B------:R-:W4:Y:S04]  /*e7850*/  LDL.LU R56, [R1+0x44b0] ;  /* 0x0044b00001387983 */ /* 0x000f280000300800 */
[----:B------:R-:W4:Y:S04]  /*e7860*/  LDL.LU R57, [R1+0x447c] ;  /* 0x00447c0001397983 */ /* 0x000f280000300800 */
[----:B--2---:R-:W2:Y:S04]  /*e7870*/  LDL.LU R58, [R1+0x44a8] ;  /* 0x0044a800013a7983 */ /* 0x004ea80000300800 */
[----:B------:R-:W2:Y:S04]  /*e7880*/  LDL.LU R59, [R1+0x4474] ;  /* 0x00447400013b7983 */ /* 0x000ea80000300800 */
[----:B------:R-:W2:Y:S04]  /*e7890*/  LDL.LU R60, [R1+0x44a0] ;  /* 0x0044a000013c7983 */ /* 0x000ea80000300800 */
[----:B------:R-:W2:Y:S01]  /*e78a0*/  LDL.LU R61, [R1+0x446c] ;  /* 0x00446c00013d7983 */ /* 0x000ea20000300800 */
[----:B------:R-:W-:-:S02]  /*e78b0*/  SHF.R.S32.HI R2, RZ, 0x1f, R3 ;  /* 0x0000001fff027819 */ /* 0x000fc40000011403 */
[----:B------:R-:W-:-:S03]  /*e78c0*/  IADD3 R7, P3, PT, R3, R7, RZ ;  /* 0x0000000703077210 */ /* 0x000fc60007f7e0ff */
[C---:B------:R-:W-:Y:S01]  /*e78d0*/  IMAD.X R4, R2.reuse, 0x1, R4, P4 ;  /* 0x0000000102047824 */ /* 0x040fe200020e0604 */
[C---:B------:R-:W-:Y:S01]  /*e78e0*/  IADD3 R5, P4, PT, R3.reuse, R5, RZ ;  /* 0x0000000503057210 */ /* 0x040fe20007f9e0ff */
[----:B------:R0:W-:Y:S04]  /*e78f0*/  STL [R1+0x44d8], R7 ;  /* 0x0044d80701007387 */ /* 0x0001e80000100800 */
[----:B------:R0:W-:Y:S04]  /*e7900*/  STL [R1+0x244c], R4 ;  /* 0x00244c0401007387 */ /* 0x0001e80000100800 */
[----:B------:R0:W-:Y:S01]  /*e7910*/  STL [R1+0x44d4], R5 ;  /* 0x0044d40501007387 */ /* 0x0001e20000100800 */
[C---:B------:R-:W-:Y:S01]  /*e7920*/  IMAD.X R34, R2.reuse, 0x1, R34, P5 ;  /* 0x0000000102227824 */ /* 0x040fe200028e0622 */
[C---:B------:R-:W-:Y:S01]  /*e7930*/  IADD3 R35, P5, PT, R3.reuse, R35, RZ ;  /* 0x0000002303237210 */ /* 0x040fe20007fbe0ff */
[C---:B------:R-:W-:Y:S01]  /*e7940*/  IMAD.X R36, R2.reuse, 0x1, R36, P6 ;  /* 0x0000000102247824 */ /* 0x040fe200030e0624 */
[C---:B------:R-:W-:Y:S01]  /*e7950*/  IADD3 R37, P6, PT, R3.reuse, R37, RZ ;  /* 0x0000002503257210 */ /* 0x040fe20007fde0ff */
[----:B------:R-:W-:Y:S01]  /*e7960*/  IMAD.X R38, R2, 0x1, R38, P0 ;  /* 0x0000000102267824 */ /* 0x000fe200000e0626 */
[----:B------:R0:W-:Y:S01]  /*e7970*/  STL [R1+0x2c80], R34 ;  /* 0x002c802201007387 */ /* 0x0001e20000100800 */
[----:B------:R-:W-:-:S03]  /*e7980*/  IADD3 R39, P0, PT, R3, R39, RZ ;  /* 0x0000002703277210 */ /* 0x000fc60007f1e0ff */
[----:B------:R0:W-:Y:S01]  /*e7990*/  STL [R1+0x44d0], R35 ;  /* 0x0044d02301007387 */ /* 0x0001e20000100800 */
[----:B------:R-:W-:-:S03]  /*e79a0*/  IMAD.X R40, R2, 0x1, R40, P1 ;  /* 0x0000000102287824 */ /* 0x000fc600008e0628 */
        /* <DEDUP_REMOVED lines=23> */
[----:B---3--:R-:W-:-:S03]  /*e7b20*/  IMAD.X R52, R2, 0x1, R52, P0 ;  /* 0x0000000102347824 */ /* 0x008fc600000e0634 */
[----:B------:R3:W-:Y:S01]  /*e7b30*/  STL [R1+0x2cb8], R48 ;  /* 0x002cb83001007387 */ /* 0x0007e20000100800 */
[----:B------:R-:W-:-:S03]  /*e7b40*/  IADD3 R53, P0, PT, R3, R53, RZ ;  /* 0x0000003503357210 */ /* 0x000fc60007f1e0ff */
[----:B------:R0:W-:Y:S01]  /*e7b50*/  STL [R1+0x449c], R49 ;  /* 0x00449c3101007387 */ /* 0x0001e20000100800 */
[----:B------:R-:W-:-:S03]  /*e7b60*/  IMAD.X R54, R2, 0x1, R54, P1 ;  /* 0x0000000102367824 */ /* 0x000fc600008e0636 */
[----:B------:R0:W-:Y:S01]  /*e7b70*/  STL [R1+0x44c8], R50 ;  /* 0x0044c83201007387 */ /* 0x0001e20000100800 */
[----:B----4-:R-:W-:-:S03]  /*e7b80*/  IADD3 R55, P1, PT, R3, R55, RZ ;  /* 0x0000003703377210 */ /* 0x010fc60007f3e0ff */
[----:B------:R4:W-:Y:S01]  /*e7b90*/  STL [R1+0x4494], R51 ;  /* 0x0044943301007387 */ /* 0x0009e20000100800 */
[----:B------:R-:W-:-:S03]  /*e7ba0*/  IMAD.X R56, R2, 0x1, R56, P2 ;  /* 0x0000000102387824 */ /* 0x000fc600010e0638 */
[----:B------:R0:W-:Y:S01]  /*e7bb0*/  STL [R1+0x44c0], R52 ;  /* 0x0044c03401007387 */ /* 0x0001e20000100800 */
[----:B------:R-:W-:-:S03]  /*e7bc0*/  IADD3 R57, P2, PT, R3, R57, RZ ;  /* 0x0000003903397210 */ /* 0x000fc60007f5e0ff */
[----:B------:R0:W-:Y:S01]  /*e7bd0*/  STL [R1+0x448c], R53 ;  /* 0x00448c3501007387 */ /* 0x0001e20000100800 */
[----:B--2---:R-:W-:-:S03]  /*e7be0*/  IMAD.X R58, R2, 0x1, R58, P3 ;  /* 0x00000001023a7824 */ /* 0x004fc600018e063a */
[----:B------:R2:W-:Y:S04]  /*e7bf0*/  STL [R1+0x44b8], R54 ;  /* 0x0044b83601007387 */ /* 0x0005e80000100800 */
[----:B------:R0:W-:Y:S01]  /*e7c00*/  STL [R1+0x4484], R55 ;  /* 0x0044843701007387 */ /* 0x0001e20000100800 */
[----:B------:R-:W-:-:S03]  /*e7c10*/  IADD3 R59, P3, PT, R3, R59, RZ ;  /* 0x0000003b033b7210 */ /* 0x000fc60007f7e0ff */
[----:B------:R0:W-:Y:S01]  /*e7c20*/  STL [R1+0x44b0], R56 ;  /* 0x0044b03801007387 */ /* 0x0001e20000100800 */
[----:B------:R-:W-:-:S03]  /*e7c30*/  IMAD.X R60, R2, 0x1, R60, P4 ;  /* 0x00000001023c7824 */ /* 0x000fc600020e063c */
[----:B------:R1:W-:Y:S04]  /*e7c40*/  STL [R1+0x447c], R57 ;  /* 0x00447c3901007387 */ /* 0x0003e80000100800 */
[----:B------:R1:W-:Y:S01]  /*e7c50*/  STL [R1+0x44a8], R58 ;  /* 0x0044a83a01007387 */ /* 0x0003e20000100800 */
[----:B------:R-:W-:-:S03]  /*e7c60*/  IADD3 R61, P4, PT, R3, R61, RZ ;  /* 0x0000003d033d7210 */ /* 0x000fc60007f9e0ff */
[----:B0-----:R-:W2:Y:S04]  /*e7c70*/  LDL.LU R7, [R1+0x4498] ;  /* 0x0044980001077983 */ /* 0x001ea80000300800 */
[----:B------:R0:W-:Y:S04]  /*e7c80*/  STL [R1+0x4474], R59 ;  /* 0x0044743b01007387 */ /* 0x0001e80000100800 */
[----:B------:R-:W2:Y:S04]  /*e7c90*/  LDL.LU R4, [R1+0x4464] ;  /* 0x0044640001047983 */ /* 0x000ea80000300800 */
        /* <DEDUP_REMOVED lines=26> */
[----:B-1----:R-:W2:Y:S04]  /*e7e40*/  LDL.LU R57, [R1+0x4448] ;  /* 0x0044480001397983 */ /* 0x002ea80000300800 */
[----:B------:R-:W2:Y:S04]  /*e7e50*/  LDL.LU R58, [R1+0x4414] ;  /* 0x00441400013a7983 */ /* 0x000ea80000300800 */
[----:B0-----:R-:W2:Y:S04]  /*e7e60*/  LDL.LU R59, [R1+0x4440] ;  /* 0x00444000013b7983 */ /* 0x001ea80000300800 */
[----:B------:R-:W2:Y:S04]  /*e7e70*/  LDL.LU R60, [R1+0x440c] ;  /* 0x00440c00013c7983 */ /* 0x000ea80000300800 */
[----:B------:R-:W2:Y:S01]  /*e7e80*/  LDL.LU R61, [R1+0x4438] ;  /* 0x00443800013d7983 */ /* 0x000ea20000300800 */
        /* <DEDUP_REMOVED lines=30> */
[----:B---3--:R-:W-:-:S03]  /*e8070*/  IADD3 R48, P6, PT, R3, R48, RZ ;  /* 0x0000003003307210 */ /* 0x008fc60007fde0ff */
[----:B------:R3:W-:Y:S01]  /*e8080*/  STL [R1+0x444c], R44 ;  /* 0x00444c2c01007387 */ /* 0x0007e20000100800 */
[----:B------:R-:W-:-:S03]  /*e8090*/  IMAD.X R49, R2, 0x1, R49, P0 ;  /* 0x0000000102317824 */ /* 0x000fc600000e0631 */
[----:B------:R0:W-:Y:S01]  /*e80a0*/  STL [R1+0x4460], R45 ;  /* 0x0044602d01007387 */ /* 0x0001e20000100800 */
[----:B------:R-:W-:-:S03]  /*e80b0*/  IADD3 R50, P0, PT, R3, R50, RZ ;  /* 0x0000003203327210 */ /* 0x000fc60007f1e0ff */
[----:B------:R0:W-:Y:S01]  /*e80c0*/  STL [R1+0x4444], R46 ;  /* 0x0044442e01007387 */ /* 0x0001e20000100800 */
[----:B----4-:R-:W-:-:S03]  /*e80d0*/  IMAD.X R51, R2, 0x1, R51, P1 ;  /* 0x0000000102337824 */ /* 0x010fc600008e0633 */
[----:B------:R4:W-:Y:S01]  /*e80e0*/  STL [R1+0x4458], R47 ;  /* 0x0044582f01007387 */ /* 0x0009e20000100800 */
[----:B------:R-:W-:-:S03]  /*e80f0*/  IADD3 R52, P1, PT, R3, R52, RZ ;  /* 0x0000003403347210 */ /* 0x000fc60007f3e0ff */
[----:B------:R0:W-:Y:S01]  /*e8100*/  STL [R1+0x443c], R48 ;  /* 0x00443c3001007387 */ /* 0x0001e20000100800 */
[----:B------:R-:W-:-:S03]  /*e8110*/  IMAD.X R53, R2, 0x1, R53, P2 ;  /* 0x0000000102357824 */ /* 0x000fc600010e0635 */
[----:B------:R0:W-:Y:S01]  /*e8120*/  STL [R1+0x44f4], R49 ;  /* 0x0044f43101007387 */ /* 0x0001e20000100800 */
[----:B--2---:R-:W-:-:S03]  /*e8130*/  IADD3 R54, P2, PT, R3, R54, RZ ;  /* 0x0000003603367210 */ /* 0x004fc60007f5e0ff */
        /* <DEDUP_REMOVED lines=8> */
[----:B------:R0:W-:Y:S04]  /*e81c0*/  STL [R1+0x4424], R54 ;  /* 0x0044243601007387 */ /* 0x0001e80000100800 */
[----:B------:R0:W-:Y:S01]  /*e81d0*/  STL [R1+0x4450], R55 ;  /* 0x0044503701007387 */ /* 0x0001e20000100800 */
[----:B------:R-:W-:-:S03]  /*e81e0*/  IMAD.X R59, R2, 0x1, R59, P5 ;  /* 0x00000001023b7824 */ /* 0x000fc600028e063b */
[----:B------:R0:W-:Y:S01]  /*e81f0*/  STL [R1+0x441c], R56 ;  /* 0x00441c3801007387 */ /* 0x0001e20000100800 */
[----:B------:R-:W-:-:S03]  /*e8200*/  IADD3 R60, P5, PT, R3, R60, RZ ;  /* 0x0000003c033c7210 */ /* 0x000fc60007fbe0ff */
[----:B------:R1:W-:Y:S04]  /*e8210*/  STL [R1+0x4448], R57 ;  /* 0x0044483901007387 */ /* 0x0003e80000100800 */
[----:B------:R1:W-:Y:S01]  /*e8220*/  STL [R1+0x4414], R58 ;  /* 0x0044143a01007387 */ /* 0x0003e20000100800 */
[----:B------:R-:W-:-:S03]  /*e8230*/  IMAD.X R61, R2, 0x1, R61, P6 ;  /* 0x00000001023d7824 */ /* 0x000fc600030e063d */
[----:B0-----:R-:W2:Y:S04]  /*e8240*/  LDL.LU R7, [R1+0x4404] ;  /* 0x0044040001077983 */ /* 0x001ea80000300800 */
[----:B------:R0:W-:Y:S04]  /*e8250*/  STL [R1+0x4440], R59 ;  /* 0x0044403b01007387 */ /* 0x0001e80000100800 */
[----:B-1----:R-:W2:Y:S04]  /*e8260*/  LDL.LU R4, [R1+0x4430] ;  /* 0x0044300001047983 */ /* 0x002ea80000300800 */
        /* <DEDUP_REMOVED lines=29> */
[----:B-1----:R-:W2:Y:S04]  /*e8440*/  LDL.LU R60, [R1+0x43c0] ;  /* 0x0043c000013c7983 */ /* 0x002ea80000300800 */
[----:B------:R-:W2:Y:S01]  /*e8450*/  LDL.LU R61, [R1+0x438c] ;  /* 0x00438c00013d7983 */ /* 0x000ea20000300800 */
[C---:B------:R-:W-:Y:S01]  /*e8460*/  IADD3 R7, P6, PT, R3.reuse, R7, RZ ;  /* 0x0000000703077210 */ /* 0x040fe20007fde0ff */
[C---:B------:R-:W-:Y:S01]  /*e8470*/  IMAD.X R4, R2.reuse, 0x1, R4, P0 ;  /* 0x0000000102047824 */ /* 0x040fe200000e0604 */
[C---:B------:R-:W-:Y:S01]  /*e8480*/  IADD3 R5, P0, PT, R3.reuse, R5, RZ ;  /* 0x0000000503057210 */ /* 0x040fe20007f1e0ff */
[C---:B------:R-:W-:Y:S01]  /*e8490*/  IMAD.X R34, R2.reuse, 0x1, R34, P1 ;  /* 0x0000000102227824 */ /* 0x040fe200008e0622 */
[----:B------:R-:W-:Y:S01]  /*e84a0*/  IADD3 R35, P1, PT, R3, R35, RZ ;  /* 0x0000002303237210 */ /* 0x000fe20007f3e0ff */
        /* <DEDUP_REMOVED lines=244> */
[----:B---3--:R-:W3:Y:S04]  /*e93f0*/  LDL.LU R5, [R1+0x42b8] ;  /* 0x0042b80001057983 */ /* 0x008ee80000300800 */
[----:B------:R0:W-:Y:S04]  /*e9400*/  STL [R1+0x4294], R61 ;  /* 0x0042943d01007387 */ /* 0x0001e80000100800 */
        /* <DEDUP_REMOVED lines=30> */
[C---:B---3--:R-:W-:Y:S01]  /*e95f0*/  IMAD.X R5, R2.reuse, 0x1, R5, P5 ;  /* 0x0000000102057824 */ /* 0x048fe200028e0605 */
[C---:B------:R-:W-:Y:S01]  /*e9600*/  IADD3 R34, P5, PT, R3.reuse, R34, RZ ;  /* 0x0000002203227210 */ /* 0x040fe20007fbe0ff */
[----:B----4-:R-:W-:Y:S01]  /*e9610*/  IMAD.X R35, R2, 0x1, R35, P6 ;  /* 0x0000000102237824 */ /* 0x010fe200030e0623 */
        /* <DEDUP_REMOVED lines=54> */
[----:B0-----:R-:W4:Y:S04]  /*e9980*/  LDL.LU R7, [R1+0x4214] ;  /* 0x0042140001077983 */ /* 0x001f280000300800 */
[----:B------:R0:W-:Y:S04]  /*e9990*/  STL [R1+0x4250], R59 ;  /* 0x0042503b01007387 */ /* 0x0001e80000100800 */
[----:B-1----:R-:W4:Y:S04]  /*e99a0*/  LDL.LU R4, [R1+0x4240] ;  /* 0x0042400001047983 */ /* 0x002f280000300800 */
[----:B------:R1:W-:Y:S04]  /*e99b0*/  STL [R1+0x421c], R60 ;  /* 0x00421c3c01007387 */ /* 0x0003e80000100800 */
[----:B---3--:R-:W3:Y:S04]  /*e99c0*/  LDL.LU R5, [R1+0x420c] ;  /* 0x00420c0001057983 */ /* 0x008ee80000300800 */
[----:B------:R0:W-:Y:S04]  /*e99d0*/  STL [R1+0x4248], R61 ;  /* 0x0042483d01007387 */ /* 0x0001e80000100800 */
[----:B--2---:R-:W2:Y:S04]  /*e99e0*/  LDL.LU R34, [R1+0x4238] ;  /* 0x0042380001227983 */ /* 0x004ea80000300800 */
        /* <DEDUP_REMOVED lines=25> */
[----:B-1----:R-:W4:Y:S04]  /*e9b80*/  LDL.LU R60, [R1+0x41d0] ;  /* 0x0041d000013c7983 */ /* 0x002f280000300800 */
[----:B------:R-:W4:Y:S01]  /*e9b90*/  LDL.LU R61, [R1+0x419c] ;  /* 0x00419c00013d7983 */ /* 0x000f220000300800 */
[C---:B------:R-:W-:Y:S01]  /*e9ba0*/  IADD3 R7, P5, PT, R3.reuse, R7, RZ ;  /* 0x0000000703077210 */ /* 0x040fe20007fbe0ff */
[C---:B------:R-:W-:Y:S01]  /*e9bb0*/  IMAD.X R4, R2.reuse, 0x1, R4, P6 ;  /* 0x0000000102047824 */ /* 0x040fe200030e0604 */
[C---:B---3--:R-:W-:Y:S01]  /*e9bc0*/  IADD3 R5, P6, PT, R3.reuse, R5, RZ ;  /* 0x0000000503057210 */ /* 0x048fe20007fde0ff */
[C---:B--2---:R-:W-:Y:S01]  /*e9bd0*/  IMAD.X R34, R2.reuse, 0x1, R34, P0 ;  /* 0x0000000102227824 */ /* 0x044fe200000e0622 */
[----:B----4-:R-:W-:Y:S01]  /*e9be0*/  IADD3 R35, P0, PT, R3, R35, RZ ;  /* 0x0000002303237210 */ /* 0x010fe20007f1e0ff */
        /* <DEDUP_REMOVED lines=54> */
[----:B0-----:R-:W4:Y:S04]  /*e9f50*/  LDL.LU R7, [R1+0x41c8] ;  /* 0x0041c80001077983 */ /* 0x001f280000300800 */
[----:B------:R0:W-:Y:S04]  /*e9f60*/  STL [R1+0x41a4], R59 ;  /* 0x0041a43b01007387 */ /* 0x0001e80000100800 */
[----:B-1----:R-:W4:Y:S04]  /*e9f70*/  LDL.LU R4, [R1+0x4194] ;  /* 0x0041940001047983 */ /* 0x002f280000300800 */
[----:B------:R1:W-:Y:S04]  /*e9f80*/  STL [R1+0x41d0], R60 ;  /* 0x0041d03c01007387 */ /* 0x0003e80000100800 */
[----:B--2---:R-:W2:Y:S04]  /*e9f90*/  LDL.LU R5, [R1+0x41c0] ;  /* 0x0041c00001057983 */ /* 0x004ea80000300800 */
[----:B------:R0:W-:Y:S04]  /*e9fa0*/  STL [R1+0x419c], R61 ;  /* 0x00419c3d01007387 */ /* 0x0001e80000100800 */
[----:B---3--:R-:W3:Y:S04]  /*e9fb0*/  LDL.LU R34, [R1+0x418c] ;  /* 0x00418c0001227983 */ /* 0x008ee80000300800 */
        /* <DEDUP_REMOVED lines=27> */
[C---:B------:R-:W-:Y:S01]  /*ea170*/  IMAD.X R7, R2.reuse, 0x1, R7, P0 ;  /* 0x0000000102077824 */ /* 0x040fe200000e0607 */
[C---:B------:R-:W-:Y:S01]  /*ea180*/  IADD3 R4, P0, PT, R3.reuse, R4, RZ ;  /* 0x0000000403047210 */ /* 0x040fe20007f1e0ff */
[C---:B--2---:R-:W-:Y:S01]  /*ea190*/  IMAD.X R5, R2.reuse, 0x1, R5, P1 ;  /* 0x0000000102057824 */ /* 0x044fe200008e0605 */
[C---:B---3--:R-:W-:Y:S01]  /*ea1a0*/  IADD3 R34, P1, PT, R3.reuse, R34, RZ ;  /* 0x0000002203227210 */ /* 0x048fe20007f3e0ff */
[----:B----4-:R-:W-:Y:S01]  /*ea1b0*/  IMAD.X R35, R2, 0x1, R35, P2 ;  /* 0x0000000102237824 */ /* 0x010fe200010e0623 */
        /* <DEDUP_REMOVED lines=90> */
[C---:B--2---:R-:W-:Y:S01]  /*ea760*/  IADD3 R5, P2, PT, R3.reuse, R5, RZ ;  /* 0x0000000503057210 */ /* 0x044fe20007f5e0ff */
[C---:B---3--:R-:W-:Y:S01]  /*ea770*/  IMAD.X R34, R2.reuse, 0x1, R34, P3 ;  /* 0x0000000102227824 */ /* 0x048fe200018e0622 */
        /* <DEDUP_REMOVED lines=1117> */
[----:B------:R-:W-:Y:S01]  /*eed50*/  STL [R1+0x3b4c], R7 ;  /* 0x003b4c0701007387 */ /* 0x000fe20000100800 */
[----:B------:R-:W-:-:S03]  /*eed60*/  IMAD.X R36, R2, 0x1, R36, P1 ;  /* 0x0000000102247824 */ /* 0x000fc600008e0624 */
[----:B------:R-:W-:Y:S01]  /*eed70*/  STL [R1+0x3b78], R4 ;  /* 0x003b780401007387 */ /* 0x000fe20000100800 */
[----:B------:R-:W-:-:S03]  /*eed80*/  IADD3 R37, P1, PT, R3, R37, RZ ;  /* 0x0000002503257210 */ /* 0x000fc60007f3e0ff */
[----:B------:R-:W-:Y:S01]  /*eed90*/  STL [R1+0x3b44], R5 ;  /* 0x003b440501007387 */ /* 0x000fe20000100800 */
        /* <DEDUP_REMOVED lines=38> */
[----:B------:R-:W-:-:S03]  /*ef000*/  IMAD.X R57, R2, 0x1, R57, P5 ;  /* 0x0000000102397824 */ /* 0x000fc600028e0639 */
[----:B------:R0:W-:Y:S01]  /*ef010*/  STL [R1+0x3af4], R53 ;  /* 0x003af43501007387 */ /* 0x0001e20000100800 */
[----:B------:R-:W-:-:S03]  /*ef020*/  IMAD.X R58, R2, 0x1, R58, P6 ;  /* 0x00000001023a7824 */ /* 0x000fc600030e063a */
[----:B------:R-:W-:Y:S01]  /*ef030*/  STL [R1+0x3b20], R54 ;  /* 0x003b203601007387 */ /* 0x000fe20000100800 */
[----:B------:R-:W-:-:S03]  /*ef040*/  IMAD.X R61, R2, 0x1, R61, P2 ;  /* 0x00000001023d7824 */ /* 0x000fc600010e063d */
[----:B------:R-:W-:Y:S01]  /*ef050*/  STL [R1+0x3aec], R55 ;  /* 0x003aec3701007387 */ /* 0x000fe20000100800 */
[----:B------:R-:W-:-:S03]  /*ef060*/  IMAD.X R59, R2, 0x1, R59, P0 ;  /* 0x00000001023b7824 */ /* 0x000fc600000e063b */
[----:B------:R-:W-:Y:S01]  /*ef070*/  STL [R1+0x3b18], R56 ;  /* 0x003b183801007387 */ /* 0x000fe20000100800 */
[----:B------:R-:W-:-:S03]  /*ef080*/  IMAD.X R60, R2, 0x1, R60, P1 ;  /* 0x00000001023c7824 */ /* 0x000fc600008e063c */
[----:B------:R-:W-:Y:S04]  /*ef090*/  STL [R1+0x3b10], R57 ;  /* 0x003b103901007387 */ /* 0x000fe80000100800 */
[----:B------:R-:W-:Y:S04]  /*ef0a0*/  STL [R1+0x3b08], R58 ;  /* 0x003b083a01007387 */ /* 0x000fe80000100800 */
[----:B------:R-:W-:Y:S04]  /*ef0b0*/  STL [R1+0x3af0], R61 ;  /* 0x003af03d01007387 */ /* 0x000fe80000100800 */
[----:B------:R-:W-:Y:S04]  /*ef0c0*/  STL [R1+0x3b00], R59 ;  /* 0x003b003b01007387 */ /* 0x000fe80000100800 */
[----:B------:R2:W-:Y:S04]  /*ef0d0*/  STL [R1+0x3af8], R60 ;  /* 0x003af83c01007387 */ /* 0x0005e80000100800 */
[----:B0-----:R-:W4:Y:S04]  /*ef0e0*/  LDL.LU R34, [R1+0x3ae8] ;  /* 0x003ae80001227983 */ /* 0x001f280000300800 */
[----:B-1----:R-:W4:Y:S04]  /*ef0f0*/  LDL.LU R35, [R1+0x3ae4] ;  /* 0x003ae40001237983 */ /* 0x002f280000300800 */
[----:B--2---:R-:W2:Y:S04]  /*ef100*/  LDL.LU R36, [R1+0x3adc] ;  /* 0x003adc0001247983 */ /* 0x004ea80000300800 */
        /* <DEDUP_REMOVED lines=25> */
[----:B------:R-:W-:Y:S01]  /*ef2a0*/  IMAD.X R34, R2, 0x1, R34, P3 ;  /* 0x0000000102227824 */ /* 0x000fe200018e0622 */
[----:B------:R-:W-:-:S04]  /*ef2b0*/  IADD3 R35, P5, PT, R3, R35, RZ ;  /* 0x0000002303237210 */ /* 0x000fc80007fbe0ff */
[----:B------:R-:W-:Y:S01]  /*ef2c0*/  STL [R1+0x3ae8], R34 ;  /* 0x003ae82201007387 */ /* 0x000fe20000100800 */
[C---:B--2---:R-:W-:Y:S02]  /*ef2d0*/  IADD3 R36, P6, PT, R3.reuse, R36, RZ ;  /* 0x0000002403247210 */ /* 0x044fe40007fde0ff */
[C---:B---3--:R-:W-:Y:S02]  /*ef2e0*/  IADD3 R37, P0, PT, R3.reuse, R37, RZ ;  /* 0x0000002503257210 */ /* 0x048fe40007f1e0ff */
[C---:B----4-:R-:W-:Y:S02]  /*ef2f0*/  IADD3 R38, P1, PT, R3.reuse, R38, RZ ;  /* 0x0000002603267210 */ /* 0x050fe40007f3e0ff */
[C---:B------:R-:W-:Y:S02]  /*ef300*/  IADD3 R39, P2, PT, R3.reuse, R39, RZ ;  /* 0x0000002703277210 */ /* 0x040fe40007f5e0ff */
[C---:B------:R-:W-:Y:S02]  /*ef310*/  IADD3 R40, P3, PT, R3.reuse, R40, RZ ;  /* 0x0000002803287210 */ /* 0x040fe40007f7e0ff */
[C---:B------:R-:W-:Y:S01]  /*ef320*/  IADD3 R41, P4, PT, R3.reuse, R41, RZ ;  /* 0x0000002903297210 */ /* 0x040fe20007f9e0ff */
[C---:B------:R-:W-:Y:S01]  /*ef330*/  IMAD.X R42, R2.reuse, 0x1, R42, P5 ;  /* 0x00000001022a7824 */ /* 0x040fe200028e062a */
        /* <DEDUP_REMOVED lines=11> */
[----:B------:R-:W-:Y:S01]  /*ef3f0*/  IMAD.X R60, R2, 0x1, R60, P4 ;  /* 0x00000001023c7824 */ /* 0x000fe200020e063c */
[----:B------:R-:W-:Y:S01]  /*ef400*/  IADD3 R54, P4, PT, R3, R54, RZ ;  /* 0x0000003603367210 */ /* 0x000fe20007f9e0ff */
[----:B------:R-:W-:-:S05]  /*ef410*/  VIADD R55, R55, 0x1 ;  /* 0x0000000137377836 */ /* 0x000fca0000000000 */
        /* <DEDUP_REMOVED lines=15> */
[----:B------:R-:W-:-:S03]  /*ef510*/  IMAD.X R56, R2, 0x1, R56, P5 ;  /* 0x0000000102387824 */ /* 0x000fc600028e0638 */
[----:B------:R-:W-:Y:S01]  /*ef520*/  STL [R1+0x3a94], R49 ;  /* 0x003a943101007387 */ /* 0x000fe20000100800 */
[----:B------:R-:W-:-:S03]  /*ef530*/  IADD3 R57, P5, PT, R3, R57, RZ ;  /* 0x0000003903397210 */ /* 0x000fc60007fbe0ff */
[----:B------:R-:W-:Y:S04]  /*ef540*/  STL [R1+0x3ac0], R50 ;  /* 0x003ac03201007387 */ /* 0x000fe80000100800 */
[----:B------:R-:W-:Y:S01]  /*ef550*/  STL [R1+0x3a8c], R51 ;  /* 0x003a8c3301007387 */ /* 0x000fe20000100800 */
[----:B------:R-:W-:-:S03]  /*ef560*/  IMAD.X R58, R2, 0x1, R58, P6 ;  /* 0x00000001023a7824 */ /* 0x000fc600030e063a */
[----:B------:R0:W-:Y:S04]  /*ef570*/  STL [R1+0x3ab0], R60 ;  /* 0x003ab03c01007387 */ /* 0x0001e80000100800 */
[----:B------:R1:W-:Y:S01]  /*ef580*/  STL [R1+0x3ab8], R52 ;  /* 0x003ab83401007387 */ /* 0x0003e20000100800 */
[----:B------:R-:W-:-:S03]  /*ef590*/  IADD3 R59, P6, PT, R3, R59, RZ ;  /* 0x0000003b033b7210 */ /* 0x000fc60007fde0ff */
[----:B0-----:R-:W2:Y:S01]  /*ef5a0*/  LDL.LU R60, [R1+0x3a64] ;  /* 0x003a6400013c7983 */ /* 0x001ea20000300800 */
[----:B------:R-:W-:-:S03]  /*ef5b0*/  IMAD.X R61, R2, 0x1, R61, P0 ;  /* 0x00000001023d7824 */ /* 0x000fc600000e063d */
[----:B------:R0:W-:Y:S04]  /*ef5c0*/  STL [R1+0x3a84], R53 ;  /* 0x003a843501007387 */ /* 0x0001e80000100800 */
[----:B------:R-:W-:Y:S04]  /*ef5d0*/  STL [R1+0x3a7c], R54 ;  /* 0x003a7c3601007387 */ /* 0x000fe80000100800 */
[----:B------:R-:W-:Y:S04]  /*ef5e0*/  STL [R1+0x3aa8], R56 ;  /* 0x003aa83801007387 */ /* 0x000fe80000100800 */
[----:B------:R-:W-:Y:S04]  /*ef5f0*/  STL [R1+0x3a74], R57 ;  /* 0x003a743901007387 */ /* 0x000fe80000100800 */
[----:B------:R-:W3:Y:S04]  /*ef600*/  LDL.LU R7, [R1+0x3a90] ;  /* 0x003a900001077983 */ /* 0x000ee80000300800 */
[----:B------:R-:W-:Y:S04]  /*ef610*/  STL [R1+0x3aa0], R58 ;  /* 0x003aa03a01007387 */ /* 0x000fe80000100800 */
        /* <DEDUP_REMOVED lines=23> */
[----:B0-----:R-:W4:Y:S04]  /*ef790*/  LDL.LU R53, [R1+0x3a38] ;  /* 0x003a380001357983 */ /* 0x001f280000300800 */
[----:B------:R-:W4:Y:S04]  /*ef7a0*/  LDL.LU R61, [R1+0x3a04] ;  /* 0x003a0400013d7983 */ /* 0x000f280000300800 */
[----:B------:R-:W4:Y:S04]  /*ef7b0*/  LDL.LU R54, [R1+0x3a30] ;  /* 0x003a300001367983 */ /* 0x000f280000300800 */
[----:B------:R-:W4:Y:S04]  /*ef7c0*/  LDL.LU R56, [R1+0x39fc] ;  /* 0x0039fc0001387983 */ /* 0x000f280000300800 */
[----:B------:R-:W4:Y:S01]  /*ef7d0*/  LDL.LU R57, [R1+0x3a28] ;  /* 0x003a280001397983 */ /* 0x000f220000300800 */
[----:B--2---:R-:W-:-:S05]  /*ef7e0*/  IADD3 R60, P0, PT, R3, R60, RZ ;  /* 0x0000003c033c7210 */ /* 0x004fca0007f1e0ff */
[----:B------:R0:W-:Y:S04]  /*ef7f0*/  STL [R1+0x3a64], R60 ;  /* 0x003a643c01007387 */ /* 0x0001e80000100800 */
[----:B------:R-:W2:Y:S04]  /*ef800*/  LDL.LU R58, [R1+0x39f4] ;  /* 0x0039f400013a7983 */ /* 0x000ea80000300800 */
[----:B------:R-:W2:Y:S04]  /*ef810*/  LDL.LU R59, [R1+0x3a20] ;  /* 0x003a2000013b7983 */ /* 0x000ea80000300800 */
[----:B0-----:R-:W2:Y:S01]  /*ef820*/  LDL.LU R60, [R1+0x39ec] ;  /* 0x0039ec00013c7983 */ /* 0x001ea20000300800 */
[----:B---3--:R-:W-:Y:S01]  /*ef830*/  IMAD.X R7, R2, 0x1, R7, P1 ;  /* 0x0000000102077824 */ /* 0x008fe200008e0607 */
[----:B----4-:R-:W-:-:S04]  /*ef840*/  IADD3 R4, P1, PT, R3, R4, RZ ;  /* 0x0000000403047210 */ /* 0x010fc80007f3e0ff */
[----:B------:R-:W-:Y:S01]  /*ef850*/  STL [R1+0x3a90], R7 ;  /* 0x003a900701007387 */ /* 0x000fe20000100800 */
[----:B------:R-:W-:-:S03]  /*ef860*/  IMAD.X R5, R2, 0x1, R5, P2 ;  /* 0x0000000102057824 */ /* 0x000fc600010e0605 */
[----:B------:R-:W-:Y:S01]  /*ef870*/  STL [R1+0x3a5c], R4 ;  /* 0x003a5c0401007387 */ /* 0x000fe20000100800 */
[----:B------:R-:W-:-:S03]  /*ef880*/  IADD3 R34, P2, PT, R3, R34, RZ ;  /* 0x0000002203227210 */ /* 0x000fc60007f5e0ff */
        /* <DEDUP_REMOVED lines=35> */
[C---:B------:R-:W-:Y:S01]  /*efac0*/  IADD3 R52, P4, PT, R3.reuse, R52, RZ ;  /* 0x0000003403347210 */ /* 0x040fe20007f9e0ff */
[C---:B------:R-:W-:Y:S01]  /*efad0*/  IMAD.X R53, R2.reuse, 0x1, R53, P5 ;  /* 0x0000000102357824 */ /* 0x040fe200028e0635 */
[C---:B------:R-:W-:Y:S01]  /*efae0*/  IADD3 R61, P5, PT, R3.reuse, R61, RZ ;  /* 0x0000003d033d7210 */ /* 0x040fe20007fbe0ff */
[----:B------:R-:W-:Y:S04]  /*efaf0*/  STL [R1+0x3a40], R51 ;  /* 0x003a403301007387 */ /* 0x000fe80000100800 */
[----:B------:R0:W-:Y:S04]  /*efb00*/  STL [R1+0x3a04], R61 ;  /* 0x003a043d01007387 */ /* 0x0001e80000100800 */
[----:B------:R1:W-:Y:S04]  /*efb10*/  STL [R1+0x3a0c], R52 ;  /* 0x003a0c3401007387 */ /* 0x0003e80000100800 */
[----:B0-----:R-:W3:Y:S01]  /*efb20*/  LDL.LU R61, [R1+0x3a18] ;  /* 0x003a1800013d7983 */ /* 0x001ee20000300800 */
[C---:B------:R-:W-:Y:S01]  /*efb30*/  IMAD.X R54, R2.reuse, 0x1, R54, P6 ;  /* 0x0000000102367824 */ /* 0x040fe200030e0636 */
[C---:B------:R-:W-:Y:S01]  /*efb40*/  IADD3 R56, P6, PT, R3.reuse, R56, RZ ;  /* 0x0000003803387210 */ /* 0x040fe20007fde0ff */
[C---:B------:R-:W-:Y:S01]  /*efb50*/  IMAD.X R57, R2.reuse, 0x1, R57, P0 ;  /* 0x0000000102397824 */ /* 0x040fe200000e0639 */
[----:B------:R0:W-:Y:S04]  /*efb60*/  STL [R1+0x3a38], R53 ;  /* 0x003a383501007387 */ /* 0x0001e80000100800 */
[----:B------:R-:W-:Y:S04]  /*efb70*/  STL [R1+0x3a30], R54 ;  /* 0x003a303601007387 */ /* 0x000fe80000100800 */
[----:B------:R-:W-:Y:S04]  /*efb80*/  STL [R1+0x39fc], R56 ;  /* 0x0039fc3801007387 */ /* 0x000fe80000100800 */
[----:B------:R-:W-:Y:S04]  /*efb90*/  STL [R1+0x3a28], R57 ;  /* 0x003a283901007387 */ /* 0x000fe80000100800 */
[----:B------:R-:W4:Y:S01]  /*efba0*/  LDL.LU R7, [R1+0x39e4] ;  /* 0x0039e40001077983 */ /* 0x000f220000300800 */
[----:B--2---:R-:W-:Y:S01]  /*efbb0*/  IADD3 R58, P0, PT, R3, R58, RZ ;  /* 0x0000003a033a7210 */ /* 0x004fe20007f1e0ff */
[----:B------:R-:W-:-:S04]  /*efbc0*/  IMAD.X R59, R2, 0x1, R59, P1 ;  /* 0x00000001023b7824 */ /* 0x000fc800008e063b */
[----:B------:R-:W-:Y:S01]  /*efbd0*/  STL [R1+0x39f4], R58 ;  /* 0x0039f43a01007387 */ /* 0x000fe20000100800 */
[----:B------:R-:W-:-:S03]  /*efbe0*/  IADD3 R60, P1, PT, R3, R60, RZ ;  /* 0x0000003c033c7210 */ /* 0x000fc60007f3e0ff */
[----:B------:R-:W2:Y:S04]  /*efbf0*/  LDL.LU R4, [R1+0x3a10] ;  /* 0x003a100001047983 */ /* 0x000ea80000300800 */
[----:B------:R-:W-:Y:S04]  /*efc00*/  STL [R1+0x3a20], R59 ;  /* 0x003a203b01007387 */ /* 0x000fe80000100800 */
        /* <DEDUP_REMOVED lines=20> */
[----:B-1----:R-:W2:Y:S04]  /*efd50*/  LDL.LU R52, [R1+0x39c0] ;  /* 0x0039c00001347983 */ /* 0x002ea80000300800 */
[----:B0-----:R-:W2:Y:S04]  /*efd60*/  LDL.LU R53, [R1+0x398c] ;  /* 0x00398c0001357983 */ /* 0x001ea80000300800 */
[----:B------:R-:W2:Y:S04]  /*efd70*/  LDL.LU R60, [R1+0x39b8] ;  /* 0x0039b800013c7983 */ /* 0x000ea80000300800 */
[----:B------:R-:W2:Y:S04]  /*efd80*/  LDL.LU R54, [R1+0x3984] ;  /* 0x0039840001367983 */ /* 0x000ea80000300800 */
[----:B------:R-:W2:Y:S04]  /*efd90*/  LDL.LU R56, [R1+0x39b0] ;  /* 0x0039b00001387983 */ /* 0x000ea80000300800 */
[----:B------:R-:W2:Y:S01]  /*efda0*/  LDL.LU R57, [R1+0x397c] ;  /* 0x00397c0001397983 */ /* 0x000ea20000300800 */
[----:B---3--:R-:W-:-:S05]  /*efdb0*/  IMAD.X R61, R2, 0x1, R61, P2 ;  /* 0x00000001023d7824 */ /* 0x008fca00010e063d */
[----:B------:R0:W-:Y:S04]  /*efdc0*/  STL [R1+0x3a18], R61 ;  /* 0x003a183d01007387 */ /* 0x0001e80000100800 */
[----:B------:R-:W3:Y:S04]  /*efdd0*/  LDL.LU R58, [R1+0x39a8] ;  /* 0x0039a800013a7983 */ /* 0x000ee80000300800 */
[----:B------:R-:W3:Y:S04]  /*efde0*/  LDL.LU R59, [R1+0x3974] ;  /* 0x00397400013b7983 */ /* 0x000ee80000300800 */
[----:B0-----:R-:W3:Y:S01]  /*efdf0*/  LDL.LU R61, [R1+0x39a0] ;  /* 0x0039a000013d7983 */ /* 0x001ee20000300800 */
[----:B----4-:R-:W-:-:S05]  /*efe00*/  IADD3 R7, P2, PT, R3, R7, RZ ;  /* 0x0000000703077210 */ /* 0x010fca0007f5e0ff */
[----:B------:R-:W-:Y:S01]  /*efe10*/  STL [R1+0x39e4], R7 ;  /* 0x0039e40701007387 */ /* 0x000fe20000100800 */
[----:B--2---:R-:W-:Y:S01]  /*efe20*/  IMAD.X R4, R2, 0x1, R4, P3 ;  /* 0x0000000102047824 */ /* 0x004fe200018e0604 */
[----:B------:R-:W-:-:S04]  /*efe30*/  IADD3 R5, P3, PT, R3, R5, RZ ;  /* 0x0000000503057210 */ /* 0x000fc80007f7e0ff */
        /* <DEDUP_REMOVED lines=40> */
[----:B------:R-:W-:Y:S01]  /*f00c0*/  IMAD.X R60, R2, 0x1, R60, P0 ;  /* 0x00000001023c7824 */ /* 0x000fe200000e063c */
[----:B------:R-:W-:-:S04]  /*f00d0*/  IADD3 R54, P0, PT, R3, R54, RZ ;  /* 0x0000003603367210 */ /* 0x000fc80007f1e0ff */
[----:B------:R0:W-:Y:S01]  /*f00e0*/  STL [R1+0x39b8], R60 ;  /* 0x0039b83c01007387 */ /* 0x0001e20000100800 */
[----:B------:R-:W-:-:S03]  /*f00f0*/  IMAD.X R56, R2, 0x1, R56, P1 ;  /* 0x0000000102387824 */ /* 0x000fc600008e0638 */
[----:B------:R1:W-:Y:S01]  /*f0100*/  STL [R1+0x39c0], R52 ;  /* 0x0039c03401007387 */ /* 0x0003e20000100800 */
[----:B------:R-:W-:-:S03]  /*f0110*/  IADD3 R57, P1, PT, R3, R57, RZ ;  /* 0x0000003903397210 */ /* 0x000fc60007f3e0ff */
[----:B0-----:R-:W2:Y:S04]  /*f0120*/  LDL.LU R60, [R1+0x396c] ;  /* 0x00396c00013c7983 */ /* 0x001ea80000300800 */
[----:B------:R0:W-:Y:S04]  /*f0130*/  STL [R1+0x398c], R53 ;  /* 0x00398c3501007387 */ /* 0x0001e80000100800 */
[----:B------:R-:W-:Y:S04]  /*f0140*/  STL [R1+0x3984], R54 ;  /* 0x0039843601007387 */ /* 0x000fe80000100800 */
[----:B------:R-:W-:Y:S04]  /*f0150*/  STL [R1+0x39b0], R56 ;  /* 0x0039b03801007387 */ /* 0x000fe80000100800 */
[----:B------:R-:W-:Y:S01]  /*f0160*/  STL [R1+0x397c], R57 ;  /* 0x00397c3901007387 */ /* 0x000fe20000100800 */
[----:B---3--:R-:W-:-:S03]  /*f0170*/  IMAD.X R58, R2, 0x1, R58, P2 ;  /* 0x00000001023a7824 */ /* 0x008fc600010e063a */
[----:B------:R-:W3:Y:S01]  /*f0180*/  LDL.LU R7, [R1+0x3998] ;  /* 0x0039980001077983 */ /* 0x000ee20000300800 */
[----:B------:R-:W-:-:S03]  /*f0190*/  IADD3 R59, P2, PT, R3, R59, RZ ;  /* 0x0000003b033b7210 */ /* 0x000fc60007f5e0ff */
[----:B------:R-:W-:Y:S01]  /*f01a0*/  STL [R1+0x39a8], R58 ;  /* 0x0039a83a01007387 */ /* 0x000fe20000100800 */
[----:B------:R-:W-:-:S03]  /*f01b0*/  IMAD.X R61, R2, 0x1, R61, P3 ;  /* 0x00000001023d7824 */ /* 0x000fc600018e063d */
        /* <DEDUP_REMOVED lines=3805> */
[----:B------:R4:W-:Y:S04]  /*fef90*/  STL [R1+0x4bd0], R54 ;  /* 0x004bd03601007387 */ /* 0x0009e80000100800 */
[----:B------:R0:W-:Y:S04]  /*fefa0*/  STL [R1+0x4c38], R56 ;  /* 0x004c383801007387 */ /* 0x0001e80000100800 */
[----:B------:R0:W-:Y:S04]  /*fefb0*/  STL [R1+0x4bcc], R57 ;  /* 0x004bcc3901007387 */ /* 0x0001e80000100800 */
[----:B------:R-:W3:Y:S01]  /*fefc0*/  LDL.LU R7, [R1+0x4c40] ;  /* 0x004c400001077983 */ /* 0x000ee20000300800 */
[----:B--2---:R-:W-:Y:S01]  /*fefd0*/  IADD3 R58, P0, PT, R3, R58, RZ ;  /* 0x0000003a033a7210 */ /* 0x004fe20007f1e0ff */
[----:B------:R-:W-:-:S04]  /*fefe0*/  IMAD.X R59, R2, 0x1, R59, P1 ;  /* 0x00000001023b7824 */ /* 0x000fc800008e063b */
[----:B------:R2:W-:Y:S01]  /*feff0*/  STL [R1+0x4c34], R58 ;  /* 0x004c343a01007387 */ /* 0x0005e20000100800 */
[----:B------:R-:W-:-:S03]  /*ff000*/  IADD3 R60, P1, PT, R3, R60, RZ ;  /* 0x0000003c033c7210 */ /* 0x000fc60007f3e0ff */
[----:B------:R-:W3:Y:S04]  /*ff010*/  LDL.LU R4, [R1+0x4bf0] ;  /* 0x004bf00001047983 */ /* 0x000ee80000300800 */
[----:B------:R0:W-:Y:S04]  /*ff020*/  STL [R1+0x4bc8], R59 ;  /* 0x004bc83b01007387 */ /* 0x0001e80000100800 */
[----:B------:R-:W3:Y:S04]  /*ff030*/  LDL.LU R5, [R1+0x4c58] ;  /* 0x004c580001057983 */ /* 0x000ee80000300800 */
        /* <DEDUP_REMOVED lines=19> */
[----:B-1----:R-:W3:Y:S04]  /*ff170*/  LDL.LU R52, [R1+0x4c28] ;  /* 0x004c280001347983 */ /* 0x002ee80000300800 */
[----:B0-----:R-:W3:Y:S04]  /*ff180*/  LDL.LU R53, [R1+0x4c80] ;  /* 0x004c800001357983 */ /* 0x001ee80000300800 */
[----:B----4-:R-:W4:Y:S04]  /*ff190*/  LDL.LU R54, [R1+0x4c3c] ;  /* 0x004c3c0001367983 */ /* 0x010f280000300800 */
[----:B------:R-:W4:Y:S04]  /*ff1a0*/  LDL.LU R56, [R1+0x4c50] ;  /* 0x004c500001387983 */ /* 0x000f280000300800 */
[----:B------:R-:W4:Y:S04]  /*ff1b0*/  LDL.LU R57, [R1+0x4c4c] ;  /* 0x004c4c0001397983 */ /* 0x000f280000300800 */
[----:B--2---:R-:W2:Y:S01]  /*ff1c0*/  LDL.LU R58, [R1+0x4c48] ;  /* 0x004c4800013a7983 */ /* 0x004ea20000300800 */
[----:B---3--:R-:W-:-:S05]  /*ff1d0*/  IMAD.X R61, R2, 0x1, R61, P2 ;  /* 0x00000001023d7824 */ /* 0x008fca00010e063d */
[----:B------:R0:W-:Y:S04]  /*ff1e0*/  STL [R1+0x4bdc], R61 ;  /* 0x004bdc3d01007387 */ /* 0x0001e80000100800 */
[----:B------:R-:W3:Y:S04]  /*ff1f0*/  LDL.LU R59, [R1+0x4c5c] ;  /* 0x004c5c00013b7983 */ /* 0x000ee80000300800 */
[----:B------:R-:W3:Y:S04]  /*ff200*/  LDL.LU R60, [R1+0x4c6c] ;  /* 0x004c6c00013c7983 */ /* 0x000ee80000300800 */
[----:B0-----:R-:W3:Y:S01]  /*ff210*/  LDL.LU R61, [R1+0x4c68] ;  /* 0x004c6800013d7983 */ /* 0x001ee20000300800 */
[----:B------:R-:W-:-:S05]  /*ff220*/  IADD3 R7, P2, PT, R3, R7, RZ ;  /* 0x0000000703077210 */ /* 0x000fca0007f5e0ff */
[----:B------:R1:W-:Y:S01]  /*ff230*/  STL [R1+0x4c40], R7 ;  /* 0x004c400701007387 */ /* 0x0003e20000100800 */
[----:B------:R-:W-:Y:S01]  /*ff240*/  IMAD.X R4, R2, 0x1, R4, P3 ;  /* 0x0000000102047824 */ /* 0x000fe200018e0604 */
[----:B------:R-:W-:-:S04]  /*ff250*/  IADD3 R5, P3, PT, R3, R5, RZ ;  /* 0x0000000503057210 */ /* 0x000fc80007f7e0ff */
        /* <DEDUP_REMOVED lines=41> */
[----:B----4-:R-:W-:-:S03]  /*ff4f0*/  IMAD.X R54, R2, 0x1, R54, P0 ;  /* 0x0000000102367824 */ /* 0x010fc600000e0636 */
[----:B------:R1:W-:Y:S01]  /*ff500*/  STL [R1+0x4c80], R53 ;  /* 0x004c803501007387 */ /* 0x0003e20000100800 */
[----:B------:R-:W-:-:S03]  /*ff510*/  IMAD.X R56, R2, 0x1, R56, P1 ;  /* 0x0000000102387824 */ /* 0x000fc600008e0638 */
[----:B------:R1:W-:Y:S01]  /*ff520*/  STL [R1+0x4c3c], R54 ;  /* 0x004c3c3601007387 */ /* 0x0003e20000100800 */
[----:B------:R-:W-:-:S03]  /*ff530*/  IMAD.X R57, R2, 0x1, R57, P2 ;  /* 0x0000000102397824 */ /* 0x000fc600010e0639 */
[----:B------:R1:W-:Y:S01]  /*ff540*/  STL [R1+0x4c50], R56 ;  /* 0x004c503801007387 */ /* 0x0003e20000100800 */
[----:B--2---:R-:W-:-:S03]  /*ff550*/  IMAD.X R58, R2, 0x1, R58, P3 ;  /* 0x00000001023a7824 */ /* 0x004fc600018e063a */
[----:B------:R1:W-:Y:S04]  /*ff560*/  STL [R1+0x4c4c], R57 ;  /* 0x004c4c3901007387 */ /* 0x0003e80000100800 */
[----:B------:R1:W-:Y:S01]  /*ff570*/  STL [R1+0x4c48], R58 ;  /* 0x004c483a01007387 */ /* 0x0003e20000100800 */
[----:B------:R-:W-:Y:S01]  /*ff580*/  ISETP.NE.U32.AND P0, PT, R55, UR38, PT ;  /* 0x0000002637007c0c */ /* 0x000fe2000bf05070 */
[C---:B---3--:R-:W-:Y:S02]  /*ff590*/  IMAD.X R59, R2.reuse, 0x1, R59, P4 ;  /* 0x00000001023b7824 */ /* 0x048fe400020e063b */
[C---:B------:R-:W-:Y:S02]  /*ff5a0*/  IMAD.X R60, R2.reuse, 0x1, R60, P5 ;  /* 0x00000001023c7824 */ /* 0x040fe400028e063c */
[----:B------:R-:W-:-:S05]  /*ff5b0*/  IMAD.X R61, R2, 0x1, R61, P6 ;  /* 0x00000001023d7824 */ /* 0x000fca00030e063d */
[----:B------:R1:W-:Y:S04]  /*ff5c0*/  STL [R1+0x4c68], R61 ;  /* 0x004c683d01007387 */ /* 0x0003e80000100800 */
[----:B------:R1:W-:Y:S04]  /*ff5d0*/  STL [R1+0x4c5c], R59 ;  /* 0x004c5c3b01007387 */ /* 0x0003e80000100800 */
[----:B------:R1:W-:Y:S01]  /*ff5e0*/  STL [R1+0x4c6c], R60 ;  /* 0x004c6c3c01007387 */ /* 0x0003e20000100800 */
[----:B------:R-:W-:Y:S05]  /*ff5f0*/  @P0 BRA `(.L_x_1) ;  /* 0xfffff3c800700947 */ /* 0x000fea000383ffff */
.L_x_0:
[----:B------:R-:W2:Y:S01]  /*ff600*/  LDL.LU R13, [R1+0x1020] ;  /* 0x00102000010d7983 */ /* 0x000ea20000300800 */
[----:B------:R-:W0:Y:S03]  /*ff610*/  LDCU.64 UR48, c[0x0][0x398] ;  /* 0x00007300ff3077ac */ /* 0x000e260008000a00 */
[----:B------:R-:W2:Y:S01]  /*ff620*/  LDL.LU R12, [R1+0x1024] ;  /* 0x00102400010c7983 */ /* 0x000ea20000300800 */
[----:B------:R-:W3:Y:S03]  /*ff630*/  LDCU.64 UR44, c[0x0][0x398] ;  /* 0x00007300ff2c77ac */ /* 0x000ee60008000a00 */
[----:B------:R-:W4:Y:S01]  /*ff640*/  LDL.LU R11, [R1+0x1028] ;  /* 0x00102800010b7983 */ /* 0x000f220000300800 */
[----:B------:R-:W1:Y:S03]  /*ff650*/  LDCU UR20, c[0x0][0x3b4] ;  /* 0x00007680ff1477ac */ /* 0x000e660008000800 */
[----:B------:R-:W4:Y:S01]  /*ff660*/  LDL.LU R10, [R1+0x102c] ;  /* 0x00102c00010a7983 */ /* 0x000f220000300800 */
[----:B------:R-:W0:Y:S01]  /*ff670*/  S2UR UR9, SR_CgaCtaId ;  /* 0x00000000000979c3 */ /* 0x000e220000008800 */
[----:B------:R-:W0:Y:S02]  /*ff680*/  LDCU UR8, c[0x0][0x3b4] ;  /* 0x00007680ff0877ac */ /* 0x000e240008000800 */
[----:B------:R-:W3:Y:S01]  /*ff690*/  LDL.LU R9, [R1+0x1030] ;  /* 0x0010300001097983 */ /* 0x000ee20000300800 */
[----:B------:R-:W0:Y:S03]  /*ff6a0*/  LDCU UR74, c[0x0][0x3b4] ;  /* 0x00007680ff4a77ac */ /* 0x000e260008000800 */
[----:B------:R-:W3:Y:S01]  /*ff6b0*/  LDL.LU R8, [R1+0x1034] ;  /* 0x0010340001087983 */ /* 0x000ee20000300800 */
[----:B------:R-:W0:Y:S03]  /*ff6c0*/  LDCU.64 UR12, c[0x0][0x390] ;  /* 0x00007200ff0c77ac */ /* 0x000e260008000a00 */
[----:B-1----:R-:W3:Y:S01]  /*ff6d0*/  LDL.LU R7, [R1+0x1038] ;  /* 0x0010380001077983 */ /* 0x002ee20000300800 */
[----:B------:R-:W-:Y:S01]  /*ff6e0*/  UMOV UR4, 0x400 ;  /* 0x0000040000047882 */ /* 0x000fe20000000000 */
[----:B------:R-:W1:Y:S02]  /*ff6f0*/  LDCU UR30, c[0x0][0x3b4] ;  /* 0x00007680ff1e77ac */ /* 0x000e640008000800 */
[----:B------:R-:W3:Y:S01]  /*ff700*/  LDL.LU R6, [R1+0x103c] ;  /* 0x00103c0001067983 */ /* 0x000ee20000300800 */
[----:B------:R-:W0:Y:S03]  /*ff710*/  LDCU UR23, c[0x0][0x3b8] ;  /* 0x00007700ff1777ac */ /* 0x000e260008000800 */
        /* <DEDUP_REMOVED lines=8> */
[----:B-----5:R3:W-:Y:S01]  /*ff7a0*/  STL [R1+0x580c], R0 ;  /* 0x00580c0001007387 */ /* 0x0207e20000100800 */
[----:B------:R-:W0:Y:S03]  /*ff7b0*/  LDCU UR72, c[0x0][0x3b8] ;  /* 0x00007700ff4877ac */ /* 0x000e260008000800 */
[----:B------:R-:W-:Y:S01]  /*ff7c0*/  STL [R1+0x5784], R57 ;  /* 0x0057843901007387 */ /* 0x000fe20000100800 */
        /* <DEDUP_REMOVED lines=63> */
[----:B--2---:R-:W-:-:S05]  /*ffbc0*/  F2FP.SATFINITE.E5M2.F32.PACK_AB_MERGE_C R12, R12, R13, RZ ;  /* 0x0000000d0c0c723e */ /* 0x004fca00048060ff */
[----:B------:R-:W-:Y:S01]  /*ffbd0*/  STL [R1+0x5c4], R12 ;  /* 0x0005c40c01007387 */ /* 0x000fe20000100800 */
[----:B----4-:R-:W-:-:S05]  /*ffbe0*/  F2FP.SATFINITE.E5M2.F32.PACK_AB_MERGE_C R10, R10, R11, RZ ;  /* 0x0000000b0a0a723e */ /* 0x010fca00048060ff */
[----:B------:R-:W-:Y:S01]  /*ffbf0*/  STL [R1+0x5c8], R10 ;  /* 0x0005c80a01007387 */ /* 0x000fe20000100800 */
[----:B---3--:R-:W-:-:S05]  /*ffc00*/  F2FP.SATFINITE.E5M2.F32.PACK_AB_MERGE_C R0, R8, R9, RZ ;  /* 0x000000090800723e */ /* 0x008fca00048060ff */
[----:B------:R2:W-:Y:S01]  /*ffc10*/  STL [R1+0x5c0], R0 ;  /* 0x0005c00001007387 */ /* 0x0005e20000100800 */
[----:B------:R-:W-:-:S05]  /*ffc20*/  F2FP.SATFINITE.E5M2.F32.PACK_AB_MERGE_C R6, R6, R7, RZ ;  /* 0x000000070606723e */ /* 0x000fca00048060ff */
[----:B------:R-:W-:Y:S01]  /*ffc30*/  STL [R1+0x5bc], R6 ;  /* 0x0005bc0601007387 */ /* 0x000fe20000100800 */
[----:B------:R-:W-:-:S03]  /*ffc40*/  F2FP.SATFINITE.E5M2.F32.PACK_AB_MERGE_C R4, R4, R5, RZ ;  /* 0x000000050404723e */ /* 0x000fc600048060ff */
[----:B0-----:R-:W3:Y:S04]  /*ffc50*/  LDL.LU R56, [R1+0xff4] ;  /* 0x000ff40001387983 */ /* 0x001ee80000300800 */
[----:B------:R-:W-:Y:S01]  /*ffc60*/  STL [R1+0x5b8], R4 ;  /* 0x0005b80401007387 */ /* 0x000fe20000100800 */
[----:B--2---:R-:W-:-:S03]  /*ffc70*/  F2FP.SATFINITE.E5M2.F32.PACK_AB_MERGE_C R0, R2, R3, RZ ;  /* 0x000000030200723e */ /* 0x004fc600048060ff */
[----:B------:R-:W2:Y:S04]  /*ffc80*/  LDL.LU R45, [R1+0xff8] ;  /* 0x000ff800012d7983 */ /* 0x000ea80000300800 */
[----:B------:R-:W-:Y:S04]  /*ffc90*/  STL [R1+0x5b4], R0 ;  /* 0x0005b40001007387 */ /* 0x000fe80000100800 */
[----:B--2---:R0:W-:Y:S04]  /*ffca0*/  STL [R1+0x58fc], R45 ;  /* 0x0058fc2d01007387 */ /* 0x0041e80000100800 */
[----:B0-----:R-:W3:Y:S04]  /*ffcb0*/  LDL.LU R45, [R1+0xff0] ;  /* 0x000ff000012d7983 */ /* 0x001ee80000300800 */
[----:B------:R-:W2:Y:S04]  /*ffcc0*/  LDL.LU R59, [R1+0xffc] ;  /* 0x000ffc00013b7983 */ /* 0x000ea80000300800 */
[----:B------:R-:W4:Y:S04]  /*ffcd0*/  LDL.LU R58, [R1+0xfe0] ;  /* 0x000fe000013a7983 */ /* 0x000f280000300800 */
[----:B------:R-:W4:Y:S04]  /*ffce0*/  LDL.LU R52, [R1+0xfe4] ;  /* 0x000fe40001347983 */ /* 0x000f280000300800 */
        /* <DEDUP_REMOVED lines=56> */
[----:B---3--:R-:W-:-:S03]  /*100070*/  F2FP.SATFINITE.E5M2.F32.PACK_AB_MERGE_C R56, R56, R45, RZ ;  /* 0x0000002d3838723e */ /* 0x008fc600048060ff */
[----:B------:R-:W3:Y:S04]  /*100080*/  LDL.LU R45, [R1+0x58fc] ;  /* 0x0058fc00012d7983 */ /* 0x000ee80000300800 */
[----:B------:R3:W-:Y:S01]  /*100090*/  STL [R1+0x5b0], R56 ;  /* 0x0005b03801007387 */ /* 0x0007e20000100800 */
[----:B--2---:R-:W-:Y:S02]  /*1000a0*/  F2FP.SATFINITE.E5M2.F32.PACK_AB_MERGE_C R44, R35, R44, RZ ;  /* 0x0000002c232c723e */ /* 0x004fe400048060ff */
[----:B----4-:R-:W-:Y:S02]  /*1000b0*/  F2FP.SATFINITE.E5M2.F32.PACK_AB_MERGE_C R35, R60, R32, RZ ;  /* 0x000000203c23723e */ /* 0x010fe400048060ff */
[----:B------:R-:W-:Y:S02]  /*1000c0*/  F2FP.SATFINITE.E5M2.F32.PACK_AB_MERGE_C R32, R0, R57, RZ ;  /* 0x000000390020723e */ /* 0x000fe400048060ff */
[----:B------:R-:W-:-:S02]  /*1000d0*/  F2FP.SATFINITE.E5M2.F32.PACK_AB_MERGE_C R0, R55, R61, RZ ;  /* 0x0000003d3700723e */ /* 0x000fc400048060ff */
[----:B------:R-:W-:Y:S02]  /*1000e0*/  F2FP.SATFINITE.E5M2.F32.PACK_AB_MERGE_C R30, R30, R31, RZ ;  /* 0x0000001f1e1e723e */ /* 0x000fe400048060ff */
[----:B------:R-:W-:Y:S02]  /*1000f0*/  F2FP.SATFINITE.E5M2.F32.PACK_AB_MERGE_C R28, R28, R29, RZ ;  /* 0x0000001d1c1c723e */ /* 0x000fe400048060ff */
[----:B------:R-:W-:Y:S02]  /*100100*/  F2FP.SATFINITE.E5M2.F32.PACK_AB_MERGE_C R24, R24, R25, RZ ;  /* 0x000000191818723e */ /* 0x000fe400048060ff */
[----:B------:R-:W-:Y:S02]  /*100110*/  F2FP.SATFINITE.E5M2.F32.PACK_AB_MERGE_C R22, R22, R23, RZ ;  /* 0x000000171616723e */ /* 0x000fe400048060ff */
[----:B------:R-:W-:Y:S02]  /*100120*/  F2FP.SATFINITE.E5M2.F32.PACK_AB_MERGE_C R18, R18, R19, RZ ;  /* 0x000000131212723e */ /* 0x000fe400048060ff */
[----:B------:R-:W-:-:S02]  /*100130*/  F2FP.SATFINITE.E5M2.F32.PACK_AB_MERGE_C R16, R16, R17, RZ ;  /* 0x000000111010723e */ /* 0x000fc400048060ff */
[----:B------:R-:W-:Y:S02]  /*100140*/  F2FP.SATFINITE.E5M2.F32.PACK_AB_MERGE_C R12, R12, R13, RZ ;  /* 0x0000000d0c0c723e */ /* 0x000fe400048060ff */
[----:B------:R-:W-:Y:S02]  /*100150*/  F2FP.SATFINITE.E5M2.F32.PACK_AB_MERGE_C R10, R10, R11, RZ ;  /* 0x0000000b0a0a723e */ /* 0x000fe400048060ff */
[----:B------:R-:W-:Y:S02]  /*100160*/  F2FP.SATFINITE.E5M2.F32.PACK_AB_MERGE_C R6, R6, R7, RZ ;  /* 0x000000070606723e */ /* 0x000fe400048060ff */
[----:B------:R-:W-:Y:S02]  /*100170*/  F2FP.SATFINITE.E5M2.F32.PACK_AB_MERGE_C R4, R4, R5, RZ ;  /* 0x000000050404723e */ /* 0x000fe400048060ff */
[----:B---3--:R-:W-:Y:S02]  /*100180*/  F2FP.SATFINITE.E5M2.F32.PACK_AB_MERGE_C R56, R59, R45, RZ ;  /* 0x0000002d3b38723e */ /* 0x008fe400048060ff */
[----:B------:R-:W-:-:S03]  /*100190*/  F2FP.SATFINITE.E5M2.F32.PACK_AB_MERGE_C R45, R52, R58, RZ ;  /* 0x0000003a342d723e */ /* 0x000fc600048060ff */
[----:B------:R-:W-:Y:S04]  /*1001a0*/  STL [R1+0x5a4], R56 ;  /* 0x0005a43801007387 */ /* 0x000fe80000100800 */
[----:B------:R-:W-:Y:S04]  /*1001b0*/  STL [R1+0x59c], R45 ;  /* 0x00059c2d01007387 */ /* 0x000fe80000100800 */
[----:B------:R-:W-:Y:S04]  /*1001c0*/  STL [R1+0x5a0], R44 ;  /* 0x0005a02c01007387 */ /* 0x000fe80000100800 */
[----:B------:R0:W-:Y:S04]  /*1001d0*/  STL [R1+0x598], R35 ;  /* 0x0005982301007387 */ /* 0x0001e80000100800 */
[----:B------:R2:W-:Y:S04]  /*1001e0*/  STL [R1+0x594], R32 ;  /* 0x0005942001007387 */ /* 0x0005e80000100800 */
[----:B------:R3:W-:Y:S01]  /*1001f0*/  STL [R1+0x58c], R0 ;  /* 0x00058c0001007387 */ /* 0x0007e20000100800 */
[----:B0-----:R-:W-:-:S02]  /*100200*/  F2FP.SATFINITE.E5M2.F32.PACK_AB_MERGE_C R35, R53, R54, RZ ;  /* 0x000000363523723e */ /* 0x001fc400048060ff */
[----:B--2---:R-:W-:-:S03]  /*100210*/  F2FP.SATFINITE.E5M2.F32.PACK_AB_MERGE_C R32, R50, R51, RZ ;  /* 0x000000333220723e */ /* 0x004fc600048060ff */
[----:B------:R0:W-:Y:S01]  /*100220*/  STL [R1+0x590], R35 ;  /* 0x0005902301007387 */ /* 0x0001e20000100800 */
[----:B---3--:R-:W-:-:S03]  /*100230*/  F2FP.SATFINITE.E5M2.F32.PACK_AB_MERGE_C R0, R48, R49, RZ ;  /* 0x000000313000723e */ /* 0x008fc600048060ff */
[----:B------:R2:W-:Y:S04]  /*100240*/  STL [R1+0x588], R32 ;  /* 0x0005882001007387 */ /* 0x0005e80000100800 */
[----:B------:R3:W-:Y:S01]  /*100250*/  STL [R1+0x584], R0 ;  /* 0x0005840001007387 */ /* 0x0007e20000100800 */
[----:B0-----:R-:W-:Y:S02]  /*100260*/  F2FP.SATFINITE.E5M2.F32.PACK_AB_MERGE_C R35, R46, R47, RZ ;  /* 0x0000002f2e23723e */ /* 0x001fe400048060ff */
[----:B--2---:R-:W-:-:S03]  /*100270*/  F2FP.SATFINITE.E5M2.F32.PACK_AB_MERGE_C R32, R42, R43, RZ ;  /* 0x0000002b2a20723e */ /* 0x004fc600048060ff */
[----:B------:R0:W-:Y:S01]  /*100280*/  STL [R1+0x574], R35 ;  /* 0x0005742301007387 */ /* 0x0001e20000100800 */
[----:B---3--:R-:W-:-:S03]  /*100290*/  F2FP.SATFINITE.E5M2.F32.PACK_AB_MERGE_C R0, R40, R41, RZ ;  /* 0x000000292800723e */ /* 0x008fc600048060ff */
[----:B------:R2:W-:Y:S04]  /*1002a0*/  STL [R1+0x570], R32 ;  /* 0x0005702001007387 */ /* 0x0005e80000100800 */
[----:B------:R3:W-:Y:S01]  /*1002b0*/  STL [R1+0x56c], R0 ;  /* 0x00056c0001007387 */ /* 0x0007e20000100800 */
[----:B0-----:R-:W-:Y:S02]  /*1002c0*/  F2FP.SATFINITE.E5M2.F32.PACK_AB_MERGE_C R35, R38, R39, RZ ;  /* 0x000000272623723e */ /* 0x001fe400048060ff */
[----:B--2---:R-:W-:-:S03]  /*1002d0*/  F2FP.SATFINITE.E5M2.F32.PACK_AB_MERGE_C R32, R36, R37, RZ ;  /* 0x000000252420723e */ /* 0x004fc600048060ff */
[----:B------:R-:W-:Y:S01]  /*1002e0*/  STL [R1+0x568], R35 ;  /* 0x0005682301007387 */ /* 0x000fe20000100800 */
[----:B---3--:R-:W-:-:S03]  /*1002f0*/  F2FP.SATFINITE.E5M2.F32.PACK_AB_MERGE_C R0, R33, R34, RZ ;  /* 0x000000222100723e */ /* 0x008fc600048060ff */
[----:B------:R-:W-:Y:S04]  /*100300*/  STL [R1+0x558], R32 ;  /* 0x0005582001007387 */ /* 0x000fe80000100800 */
[----:B------:R0:W-:Y:S04]  /*100310*/  STL [R1+0x550], R0 ;  /* 0x0005500001007387 */ /* 0x0001e80000100800 */
[----:B------:R-:W-:Y:S01]  /*100320*/  STL [R1+0x520], R30 ;  /* 0x0005201e01007387 */ /* 0x000fe20000100800 */
[----:B0-----:R-:W-:-:S03]  /*100330*/  F2FP.SATFINITE.E5M2.F32.PACK_AB_MERGE_C R0, R26, R27, RZ ;  /* 0x0000001b1a00723e */ /* 0x001fc600048060ff */
        /* <DEDUP_REMOVED lines=14> */
[----:B------:R-:W-:Y:S04]  /*100420*/  STL [R1+0x490], R6 ;  /* 0x0004900601007387 */ /* 0x000fe80000100800 */
[----:B------:R-:W2:Y:S04]  /*100430*/  LDL.LU R56, [R1+0x137c] ;  /* 0x00137c0001387983 */ /* 0x000ea80000300800 */
[----:B------:R-:W-:Y:S04]  /*100440*/  STL [R1+0x48c], R4 ;  /* 0x00048c0401007387 */ /* 0x000fe80000100800 */
[----:B------:R-:W3:Y:S01]  /*100450*/  LDL.LU R45, [R1+0x1380] ;  /* 0x00138000012d7983 */ /* 0x000ee20000300800 */
[----:B0-----:R-:W-:-:S05]  /*100460*/  F2FP.SATFINITE.E5M2.F32.PACK_AB_MERGE_C R0, R2, R3, RZ ;  /* 0x000000030200723e */ /* 0x001fca00048060ff */
[----:B------:R-:W-:Y:S04]  /*100470*/  STL [R1+0x478], R0 ;  /* 0x0004780001007387 */ /* 0x000fe80000100800 */
[----:B---3--:R0:W-:Y:S04]  /*100480*/  STL [R1+0x58f8], R45 ;  /* 0x0058f82d01007387 */ /* 0x0081e80000100800 */
[----:B0-----:R-:W2:Y:S04]  /*100490*/  LDL.LU R45, [R1+0x1378] ;  /* 0x00137800012d7983 */ /* 0x001ea80000300800 */
[----:B------:R-:W3:Y:S04]  /*1004a0*/  LDL.LU R59, [R1+0x1384] ;  /* 0x00138400013b7983 */ /* 0x000ee80000300800 */
        /* <DEDUP_REMOVED lines=58> */
[----:B--2---:R-:W-:-:S03]  /*100850*/  F2FP.SATFINITE.E5M2.F32.PACK_AB_MERGE_C R56, R56, R45, RZ ;  /* 0x0000002d3838723e */ /* 0x004fc600048060ff */
[----:B------:R-:W2:Y:S04]  /*100860*/  LDL.LU R45, [R1+0x58f8] ;  /* 0x0058f800012d7983 */ /* 0x000ea80000300800 */
[----:B------:R2:W-:Y:S01]  /*100870*/  STL [R1+0x480], R56 ;  /* 0x0004803801007387 */ /* 0x0005e20000100800 */
[----:B---3--:R-:W-:Y:S02]  /*100880*/  F2FP.SATFINITE.E5M2.F32.PACK_AB_MERGE_C R44, R35, R44, RZ ;  /* 0x0000002c232c723e */ /* 0x008fe400048060ff */
        /* <DEDUP_REMOVED lines=13> */
[----:B--2---:R-:W-:Y:S02]  /*100960*/  F2FP.SATFINITE.E5M2.F32.PACK_AB_MERGE_C R56, R59, R45, RZ ;  /* 0x0000002d3b38723e */ /* 0x004fe400048060ff */
        /* <DEDUP_REMOVED lines=420> */
[----:B------:R-:W2:Y:S01]  /*1023b0*/  LDL.LU R58, [R1+0x14a8] ;  /* 0x0014a800013a7983 */ /* 0x000ea20000300800 */
[----:B0-----:R-:W-:-:S03]  /*1023c0*/  F2FP.SATFINITE.E5M2.F32.PACK_AB_MERGE_C R0, R2, R3, RZ ;  /* 0x000000030200723e */ /* 0x001fc600048060ff */
[----:B------:R-:W-:Y:S04]  /*1023d0*/  STL [R1+0x2d0], R4 ;  /* 0x0002d00401007387 */ /* 0x000fe80000100800 */
[----:B------:R-:W2:Y:S04]  /*1023e0*/  LDL.LU R44, [R1+0x14ac] ;  /* 0x0014ac00012c7983 */ /* 0x000ea80000300800 */
[----:B------:R0:W-:Y:S04]  /*1023f0*/  STL [R1+0x2c4], R0 ;  /* 0x0002c40001007387 */ /* 0x0001e80000100800 */
[----:B------:R-:W3:Y:S04]  /*102400*/  LDL.LU R52, [R1+0x1490] ;  /* 0x0014900001347983 */ /* 0x000ee80000300800 */
[----:B------:R-:W3:Y:S04]  /*102410*/  LDL.LU R35, [R1+0x1494] ;  /* 0x0014940001237983 */ /* 0x000ee80000300800 */
        /* <DEDUP_REMOVED lines=54> */
[----:B--2---:R-:W-:-:S05]  /*102780*/  F2FP.SATFINITE.E5M2.F32.PACK_AB_MERGE_C R44, R44, R58, RZ ;  /* 0x0000003a2c2c723e */ /* 0x004fca00048060ff */
[----:B------:R-:W-:Y:S01]  /*102790*/  STL [R1+0x57b0], R44 ;  /* 0x0057b02c01007387 */ /* 0x000fe20000100800 */
[----:B---3--:R-:W-:-:S05]  /*1027a0*/  F2FP.SATFINITE.E5M2.F32.PACK_AB_MERGE_C R35, R35, R52, RZ ;  /* 0x000000342323723e */ /* 0x008fca00048060ff */
[----:B------:R4:W-:Y:S02]  /*1027b0*/  STL [R1+0x57bc], R35 ;  /* 0x0057bc2301007387 */ /* 0x0009e40000100800 */
[----:B----4-:R-:W-:Y:S02]  /*1027c0*/  F2FP.SATFINITE.E5M2.F32.PACK_AB_MERGE_C R35, R60, R32, RZ ;  /* 0x000000203c23723e */ /* 0x010fe400048060ff */
[----:B------:R-:W-:-:S03]  /*1027d0*/  F2FP.SATFINITE.E5M2.F32.PACK_AB_MERGE_C R32, R0, R57, RZ ;  /* 0x000000390020723e */ /* 0x000fc600048060ff */
[----:B------:R0:W-:Y:S01]  /*1027e0*/  STL [R1+0x2b4], R35 ;  /* 0x0002b42301007387 */ /* 0x0001e20000100800 */
[----:B------:R-:W-:-:S03]  /*1027f0*/  F2FP.SATFINITE.E5M2.F32.PACK_AB_MERGE_C R0, R55, R61, RZ ;  /* 0x0000003d3700723e */ /* 0x000fc600048060ff */
        /* <DEDUP_REMOVED lines=19> */
[----:B------:R0:W-:Y:S01]  /*102930*/  STL [R1+0x220], R0 ;  /* 0x0002200001007387 */ /* 0x0001e20000100800 */
[----:B------:R-:W-:Y:S02]  /*102940*/  F2FP.SATFINITE.E5M2.F32.PACK_AB_MERGE_C R30, R30, R31, RZ ;  /* 0x0000001f1e1e723e */ /* 0x000fe400048060ff */
[----:B------:R-:W-:-:S03]  /*102950*/  F2FP.SATFINITE.E5M2.F32.PACK_AB_MERGE_C R28, R28, R29, RZ ;  /* 0x0000001d1c1c723e */ /* 0x000fc600048060ff */
[----:B------:R-:W-:Y:S01]  /*102960*/  STL [R1+0x22c], R30 ;  /* 0x00022c1e01007387 */ /* 0x000fe20000100800 */
[----:B0-----:R-:W-:-:S03]  /*102970*/  F2FP.SATFINITE.E5M2.F32.PACK_AB_MERGE_C R0, R26, R27, RZ ;  /* 0x0000001b1a00723e */ /* 0x001fc600048060ff */
        /* <DEDUP_REMOVED lines=20> */
[----:B------:R-:W-:-:S05]  /*102ac0*/  F2FP.SATFINITE.E5M2.F32.PACK_AB_MERGE_C R6, R6, R7, RZ ;  /* 0x000000070606723e */ /* 0x000fca00048060ff */
[----:B------:R2:W-:Y:S01]  /*102ad0*/  STL [R1+0x184], R6 ;  /* 0x0001840601007387 */ /* 0x0005e20000100800 */
[----:B------:R-:W-:-:S03]  /*102ae0*/  F2FP.SATFINITE.E5M2.F32.PACK_AB_MERGE_C R4, R4, R5, RZ ;  /* 0x000000050404723e */ /* 0x000fc600048060ff */
[----:B------:R-:W3:Y:S04]  /*102af0*/  LDL.LU R58, [R1+0x13a0] ;  /* 0x0013a000013a7983 */ /* 0x000ee80000300800 */
[----:B------:R-:W-:Y:S01]  /*102b00*/  STL [R1+0x164], R4 ;  /* 0x0001640401007387 */ /* 0x000fe20000100800 */
[----:B0-----:R-:W-:-:S03]  /*102b10*/  F2FP.SATFINITE.E5M2.F32.PACK_AB_MERGE_C R0, R2, R3, RZ ;  /* 0x000000030200723e */ /* 0x001fc600048060ff */
[----:B--2---:R-:W3:Y:S04]  /*102b20*/  LDL.LU R6, [R1+0x13a4] ;  /* 0x0013a40001067983 */ /* 0x004ee80000300800 */
[----:B------:R0:W-:Y:S04]  /*102b30*/  STL [R1+0x168], R0 ;  /* 0x0001680001007387 */ /* 0x0001e80000100800 */
[----:B------:R-:W2:Y:S04]  /*102b40*/  LDL.LU R52, [R1+0x13a8] ;  /* 0x0013a80001347983 */ /* 0x000ea80000300800 */
[----:B------:R-:W2:Y:S04]  /*102b50*/  LDL.LU R5, [R1+0x13ac] ;  /* 0x0013ac0001057983 */ /* 0x000ea80000300800 */
        /* <DEDUP_REMOVED lines=52> */
[----:B---3--:R-:W-:-:S05]  /*102ea0*/  F2FP.SATFINITE.E5M2.F32.PACK_AB_MERGE_C R6, R6, R58, RZ ;  /* 0x0000003a0606723e */ /* 0x008fca00048060ff */
[----:B------:R4:W-:Y:S01]  /*102eb0*/  STL [R1+0x5810], R6 ;  /* 0x0058100601007387 */ /* 0x0009e20000100800 */
[----:B--2---:R-:W-:-:S05]  /*102ec0*/  F2FP.SATFINITE.E5M2.F32.PACK_AB_MERGE_C R5, R5, R52, RZ ;  /* 0x000000340505723e */ /* 0x004fca00048060ff */
[----:B------:R0:W-:Y:S01]  /*102ed0*/  STL [R1+0x5814], R5 ;  /* 0x0058140501007387 */ /* 0x0001e20000100800 */
[----:B----4-:R-:W-:Y:S02]  /*102ee0*/  F2FP.SATFINITE.E5M2.F32.PACK_AB_MERGE_C R6, R60, R32, RZ ;  /* 0x000000203c06723e */ /* 0x010fe400048060ff */
[----:B0-----:R-:W-:-:S03]  /*102ef0*/  F2FP.SATFINITE.E5M2.F32.PACK_AB_MERGE_C R5, R0, R57, RZ ;  /* 0x000000390005723e */ /* 0x001fc600048060ff */
[----:B------:R0:W-:Y:S04]  /*102f00*/  STL [R1+0x384], R6 ;  /* 0x0003840601007387 */ /* 0x0001e80000100800 */
[----:B------:R2:W-:Y:S01]  /*102f10*/  STL [R1+0x38c], R5 ;  /* 0x00038c0501007387 */ /* 0x0005e20000100800 */
[----:B------:R-:W-:-:S05]  /*102f20*/  F2FP.SATFINITE.E5M2.F32.PACK_AB_MERGE_C R0, R55, R61, RZ ;  /* 0x0000003d3700723e */ /* 0x000fca00048060ff */
[----:B------:R3:W-:Y:S01]  /*102f30*/  STL [R1+0x368], R0 ;  /* 0x0003680001007387 */ /* 0x0007e20000100800 */
[----:B0-----:R-:W-:Y:S02]  /*102f40*/  F2FP.SATFINITE.E5M2.F32.PACK_AB_MERGE_C R6, R53, R54, RZ ;  /* 0x000000363506723e */ /* 0x001fe400048060ff */
[----:B--2---:R-:W-:-:S03]  /*102f50*/  F2FP.SATFINITE.E5M2.F32.PACK_AB_MERGE_C R5, R50, R51, RZ ;  /* 0x000000333205723e */ /* 0x004fc600048060ff */
[----:B------:R0:W-:Y:S04]  /*102f60*/  STL [R1+0x380], R6 ;  /* 0x0003800601007387 */ /* 0x0001e80000100800 */
[----:B------:R2:W-:Y:S01]  /*102f70*/  STL [R1+0x33c], R5 ;  /* 0x00033c0501007387 */ /* 0x0005e20000100800 */
[----:B---3--:R-:W-:-:S05]  /*102f80*/  F2FP.SATFINITE.E5M2.F32.PACK_AB_MERGE_C R0, R48, R49, RZ ;  /* 0x000000313000723e */ /* 0x008fca00048060ff */
        /* <DEDUP_REMOVED lines=33> */
[----:B------:R-:W-:Y:S04]  /*1031a0*/  STL [R1+0x25c], R6 ;  /* 0x00025c0601007387 */ /* 0x000fe80000100800 */
[----:B------:R-:W-:Y:S01]  /*1031b0*/  STL [R1+0x23c], R5 ;  /* 0x00023c0501007387 */ /* 0x000fe20000100800 */
[----:B---3--:R-:W-:Y:S02]  /*1031c0*/  F2FP.SATFINITE.E5M2.F32.PACK_AB_MERGE_C R0, R8, R9, RZ ;  /* 0x000000090800723e */ /* 0x008fe400048060ff */
[----:B------:R-:W-:-:S05]  /*1031d0*/  F2FP.SATFINITE.E5M2.F32.PACK_AB_MERGE_C R45, R4, R7, RZ ;  /* 0x00000007042d723e */ /* 0x000fca00048060ff */
[----:B------:R-:W-:Y:S04]  /*1031e0*/  STL [R1+0x5798], R45 ;  /* 0x0057982d01007387 */ /* 0x000fe80000100800 */
[----:B------:R0:W-:Y:S04]  /*1031f0*/  STL [R1+0x238], R0 ;  /* 0x0002380001007387 */ /* 0x0001e80000100800 */
[----:B------:R-:W2:Y:S04]  /*103200*/  LDL.LU R54, [R1+0x1290] ;  /* 0x0012900001367983 */ /* 0x000ea80000300800 */
[----:B------:R-:W2:Y:S01]  /*103210*/  LDL.LU R53, [R1+0x1294] ;  /* 0x0012940001357983 */ /* 0x000ea20000300800 */
[----:B0-----:R-:W-:-:S05]  /*103220*/  F2FP.SATFINITE.E5M2.F32.PACK_AB_MERGE_C R0, R2, R3, RZ ;  /* 0x000000030200723e */ /* 0x001fca00048060ff */
[----:B------:R0:W-:Y:S04]  /*103230*/  STL [R1+0x338], R0 ;  /* 0x0003380001007387 */ /* 0x0001e80000100800 */
[----:B------:R-:W3:Y:S04]  /*103240*/  LDL.LU R51, [R1+0x1298] ;  /* 0x0012980001337983 */ /* 0x000ee80000300800 */
[----:B------:R-:W3:Y:S04]  /*103250*/  LDL.LU R50, [R1+0x129c] ;  /* 0x00129c0001327983 */ /* 0x000ee80000300800 */
[----:B------:R-:W0:Y:S04]  /*103260*/  LDL.LU R49, [R1+0x1280] ;  /* 0x0012800001317983 */ /* 0x000e280000300800 */
[----:B------:R-:W0:Y:S04]  /*103270*/  LDL.LU R48, [R1+0x1284] ;  /* 0x0012840001307983 */ /* 0x000e280000300800 */
        /* <DEDUP_REMOVED lines=41> */
[----:B------:R4:W-:Y:S01]  /*103510*/  STL [R1+0x579c], R45 ;  /* 0x00579c2d01007387 */ /* 0x0009e20000100800 */
[----:B---3--:R-:W-:-:S05]  /*103520*/  F2FP.SATFINITE.E5M2.F32.PACK_AB_MERGE_C R5, R50, R51, RZ ;  /* 0x000000333205723e */ /* 0x008fca00048060ff */
[----:B------:R-:W-:Y:S01]  /*103530*/  STL [R1+0x32c], R5 ;  /* 0x00032c0501007387 */ /* 0x000fe20000100800 */
[----:B0-----:R-:W-:Y:S02]  /*103540*/  F2FP.SATFINITE.E5M2.F32.PACK_AB_MERGE_C R0, R48, R49, RZ ;  /* 0x000000313000723e */ /* 0x001fe400048060ff */
[----:B----4-:R-:W-:-:S05]  /*103550*/  F2FP.SATFINITE.E5M2.F32.PACK_AB_MERGE_C R45, R46, R47, RZ ;  /* 0x0000002f2e2d723e */ /* 0x010fca00048060ff */
[----:B------:R0:W-:Y:S04]  /*103560*/  STL [R1+0x57a0], R45 ;  /* 0x0057a02d01007387 */ /* 0x0001e80000100800 */
[----:B------:R2:W-:Y:S01]  /*103570*/  STL [R1+0x1e0], R0 ;  /* 0x0001e00001007387 */ /* 0x0005e20000100800 */
[----:B0-----:R-:W-:Y:S02]  /*103580*/  F2FP.SATFINITE.E5M2.F32.PACK_AB_MERGE_C R45, R40, R41, RZ ;  /* 0x00000029282d723e */ /* 0x001fe400048060ff */
[----:B--2---:R-:W-:-:S03]  /*103590*/  F2FP.SATFINITE.E5M2.F32.PACK_AB_MERGE_C R0, R42, R43, RZ ;  /* 0x0000002b2a00723e */ /* 0x004fc600048060ff */
[----:B------:R-:W-:Y:S01]  /*1035a0*/  STL [R1+0x57a4], R45 ;  /* 0x0057a42d01007387 */ /* 0x000fe20000100800 */
[----:B------:R-:W-:-:S03]  /*1035b0*/  F2FP.SATFINITE.E5M2.F32.PACK_AB_MERGE_C R5, R38, R39, RZ ;  /* 0x000000272605723e */ /* 0x000fc600048060ff */
[----:B------:R0:W-:Y:S04]  /*1035c0*/  STL [R1+0x1c0], R0 ;  /* 0x0001c00001007387 */ /* 0x0001e80000100800 */
[----:B------:R2:W-:Y:S01]  /*1035d0*/  STL [R1+0x1a4], R5 ;  /* 0x0001a40501007387 */ /* 0x0005e20000100800 */
[----:B0-----:R-:W-:Y:S02]  /*1035e0*/  F2FP.SATFINITE.E5M2.F32.PACK_AB_MERGE_C R0, R36, R37, RZ ;  /* 0x000000252400723e */ /* 0x001fe400048060ff */
[----:B------:R-:W-:-:S05]  /*1035f0*/  F2FP.SATFINITE.E5M2.F32.PACK_AB_MERGE_C R44, R33, R34, RZ ;  /* 0x00000022212c723e */ /* 0x000fca00048060ff */
[----:B------:R-:W-:Y:S01]  /*103600*/  STL [R1+0x57c0], R44 ;  /* 0x0057c02c01007387 */ /* 0x000fe20000100800 */
[----:B--2---:R-:W-:-:S03]  /*103610*/  F2FP.SATFINITE.E5M2.F32.PACK_AB_MERGE_C R5, R30, R31, RZ ;  /* 0x0000001f1e05723e */ /* 0x004fc600048060ff */
[----:B------:R0:W-:Y:S04]  /*103620*/  STL [R1+0x328], R0 ;  /* 0x0003280001007387 */ /* 0x0001e80000100800 */
[----:B------:R-:W-:Y:S01]  /*103630*/  STL [R1+0x31c], R5 ;  /* 0x00031c0501007387 */ /* 0x000fe20000100800 */
[----:B0-----:R-:W-:Y:S02]  /*103640*/  F2FP.SATFINITE.E5M2.F32.PACK_AB_MERGE_C R0, R28, R29, RZ ;  /* 0x0000001d1c00723e */ /* 0x001fe400048060ff */
[----:B------:R-:W-:-:S05]  /*103650*/  F2FP.SATFINITE.E5M2.F32.PACK_AB_MERGE_C R35, R26, R27, RZ ;  /* 0x0000001b1a23723e */ /* 0x000fca00048060ff */
[----:B------:R-:W-:Y:S04]  /*103660*/  STL [R1+0x57c4], R35 ;  /* 0x0057c42301007387 */ /* 0x000fe80000100800 */
[----:B------:R0:W-:Y:S01]  /*103670*/  STL [R1+0x178], R0 ;  /* 0x0001780001007387 */ /* 0x0001e20000100800 */
[----:B------:R-:W-:Y:S02]  /*103680*/  F2FP.SATFINITE.E5M2.F32.PACK_AB_MERGE_C R32, R22, R23, RZ ;  /* 0x000000171620723e */ /* 0x000fe400048060ff */
[----:B0-----:R-:W-:-:S03]  /*103690*/  F2FP.SATFINITE.E5M2.F32.PACK_AB_MERGE_C R0, R24, R25, RZ ;  /* 0x000000191800723e */ /* 0x001fc600048060ff */
[----:B------:R-:W-:Y:S01]  /*1036a0*/  STL [R1+0x57c8], R32 ;  /* 0x0057c82001007387 */ /* 0x000fe20000100800 */
[----:B------:R-:W-:-:S03]  /*1036b0*/  F2FP.SATFINITE.E5M2.F32.PACK_AB_MERGE_C R60, R20, R21, RZ ;  /* 0x00000015143c723e */ /* 0x000fc600048060ff */
[----:B------:R0:W-:Y:S04]  /*1036c0*/  STL [R1+0x160], R0 ;  /* 0x0001600001007387 */ /* 0x0001e80000100800 */
[----:B------:R2:W-:Y:S01]  /*1036d0*/  STL [R1+0x57d0], R60 ;  /* 0x0057d03c01007387 */ /* 0x0005e20000100800 */
[----:B0-----:R-:W-:Y:S02]  /*1036e0*/  F2FP.SATFINITE.E5M2.F32.PACK_AB_MERGE_C R0, R18, R19, RZ ;  /* 0x000000131200723e */ /* 0x001fe400048060ff */
[----:B--2---:R-:W-:-:S05]  /*1036f0*/  F2FP.SATFINITE.E5M2.F32.PACK_AB_MERGE_C R60, R16, R17, RZ ;  /* 0x00000011103c723e */ /* 0x004fca00048060ff */
[----:B------:R-:W-:Y:S01]  /*103700*/  STL [R1+0x57dc], R60 ;  /* 0x0057dc3c01007387 */ /* 0x000fe20000100800 */
[----:B------:R-:W-:-:S03]  /*103710*/  F2FP.SATFINITE.E5M2.F32.PACK_AB_MERGE_C R5, R14, R15, RZ ;  /* 0x0000000f0e05723e */ /* 0x000fc600048060ff */
[----:B------:R0:W-:Y:S04]  /*103720*/  STL [R1+0x310], R0 ;  /* 0x0003100001007387 */ /* 0x0001e80000100800 */
[----:B------:R2:W-:Y:S01]  /*103730*/  STL [R1+0x308], R5 ;  /* 0x0003080501007387 */ /* 0x0005e20000100800 */
[----:B0-----:R-:W-:Y:S02]  /*103740*/  F2FP.SATFINITE.E5M2.F32.PACK_AB_MERGE_C R0, R12, R13, RZ ;  /* 0x0000000d0c00723e */ /* 0x001fe400048060ff */
[----:B------:R-:W-:-:S05]  /*103750*/  F2FP.SATFINITE.E5M2.F32.PACK_AB_MERGE_C R60, R10, R11, RZ ;  /* 0x0000000b0a3c723e */ /* 0x000fca00048060ff */
[----:B------:R0:W-:Y:S01]  /*103760*/  STL [R1+0x57e4], R60 ;  /* 0x0057e43c01007387 */ /* 0x0001e20000100800 */
[----:B--2---:R-:W-:-:S03]  /*103770*/  F2FP.SATFINITE.E5M2.F32.PACK_AB_MERGE_C R5, R8, R9, RZ ;  /* 0x000000090805723e */ /* 0x004fc600048060ff */
[----:B------:R2:W-:Y:S04]  /*103780*/  STL [R1+0x118], R0 ;  /* 0x0001180001007387 */ /* 0x0005e80000100800 */
[----:B------:R-:W-:Y:S01]  /*103790*/  STL [R1+0x104], R5 ;  /* 0x0001040501007387 */ /* 0x000fe20000100800 */
[----:B------:R-:W-:-:S03]  /*1037a0*/  F2FP.SATFINITE.E5M2.F32.PACK_AB_MERGE_C R4, R4, R7, RZ ;  /* 0x000000070404723e */ /* 0x000fc600048060ff */
[----:B0-----:R-:W3:Y:S04]  /*1037b0*/  LDL.LU R60, [R1+0x11ec] ;  /* 0x0011ec00013c7983 */ /* 0x001ee80000300800 */
[----:B------:R-:W-:Y:S04]  /*1037c0*/  STL [R1+0xfc], R4 ;  /* 0x0000fc0401007387 */ /* 0x000fe80000100800 */
[----:B------:R-:W4:Y:S01]  /*1037d0*/  LDL.LU R32, [R1+0x11d0] ;  /* 0x0011d00001207983 */ /* 0x000f220000300800 */
[----:B--2---:R-:W-:-:S05]  /*1037e0*/  F2FP.SATFINITE.E5M2.F32.PACK_AB_MERGE_C R0, R2, R3, RZ ;  /* 0x000000030200723e */ /* 0x004fca00048060ff */
[----:B------:R-:W-:Y:S04]  /*1037f0*/  STL [R1+0xec], R0 ;  /* 0x0000ec0001007387 */ /* 0x000fe80000100800 */
[----:B----4-:R0:W-:Y:S04]  /*103800*/  STL [R1+0x58e8], R32 ;  /* 0x0058e82001007387 */ /* 0x0101e80000100800 */
[----:B0-----:R-:W3:Y:S04]  /*103810*/  LDL.LU R32, [R1+0x11e8] ;  /* 0x0011e80001207983 */ /* 0x001ee80000300800 */
[----:B------:R-:W2:Y:S04]  /*103820*/  LDL.LU R35, [R1+0x11d4] ;  /* 0x0011d40001237983 */ /* 0x000ea80000300800 */
        /* <DEDUP_REMOVED lines=63> */
[----:B---3--:R-:W-:Y:S02]  /*103c20*/  F2FP.SATFINITE.E5M2.F32.PACK_AB_MERGE_C R60, R35, R32, RZ ;  /* 0x00000020233c723e */ /* 0x008fe400048060ff */
[----:B------:R-:W-:-:S02]  /*103c30*/  F2FP.SATFINITE.E5M2.F32.PACK_AB_MERGE_C R35, R45, R44, RZ ;  /* 0x0000002c2d23723e */ /* 0x000fc400048060ff */
[----:B------:R-:W-:Y:S02]  /*103c40*/  F2FP.SATFINITE.E5M2.F32.PACK_AB_MERGE_C R32, R6, R5, RZ ;  /* 0x000000050620723e */ /* 0x000fe400048060ff */
[----:B------:R-:W-:Y:S01]  /*103c50*/  F2FP.SATFINITE.E5M2.F32.PACK_AB_MERGE_C R5, R59, R56, RZ ;  /* 0x000000383b05723e */ /* 0x000fe200048060ff */
[----:B------:R-:W-:Y:S01]  /*103c60*/  STL [R1+0xd8], R60 ;  /* 0x0000d83c01007387 */ /* 0x000fe20000100800 */
[----:B------:R-:W-:-:S03]  /*103c70*/  F2FP.SATFINITE.E5M2.F32.PACK_AB_MERGE_C R6, R52, R58, RZ ;  /* 0x0000003a3406723e */ /* 0x000fc600048060ff */
[----:B------:R-:W-:Y:S04]  /*103c80*/  STL [R1+0x2f8], R35 ;  /* 0x0002f82301007387 */ /* 0x000fe80000100800 */
[----:B------:R-:W-:Y:S04]  /*103c90*/  STL [R1+0xc8], R32 ;  /* 0x0000c82001007387 */ /* 0x000fe80000100800 */
[----:B------:R0:W-:Y:S04]  /*103ca0*/  STL [R1+0xc4], R5 ;  /* 0x0000c40501007387 */ /* 0x0001e80000100800 */
[----:B------:R2:W-:Y:S01]  /*103cb0*/  STL [R1+0xa0], R6 ;  /* 0x0000a00601007387 */ /* 0x0005e20000100800 */
[----:B0-----:R-:W-:-:S03]  /*103cc0*/  F2FP.SATFINITE.E5M2.F32.PACK_AB_MERGE_C R5, R55, R61, RZ ;  /* 0x0000003d3705723e */ /* 0x001fc600048060ff */
[----:B------:R0:W-:Y:S01]  /*103cd0*/  STL [R1+0xb0], R0 ;  /* 0x0000b00001007387 */ /* 0x0001e20000100800 */
[----:B--2---:R-:W-:-:S03]  /*103ce0*/  F2FP.SATFINITE.E5M2.F32.PACK_AB_MERGE_C R6, R53, R54, RZ ;  /* 0x000000363506723e */ /* 0x004fc600048060ff */
[----:B------:R2:W-:Y:S01]  /*103cf0*/  STL [R1+0x8c], R5 ;  /* 0x00008c0501007387 */ /* 0x0005e20000100800 */
[----:B0-----:R-:W-:-:S03]  /*103d00*/  F2FP.SATFINITE.E5M2.F32.PACK_AB_MERGE_C R0, R50, R51, RZ ;  /* 0x000000333200723e */ /* 0x001fc600048060ff */
[----:B------:R0:W-:Y:S01]  /*103d10*/  STL [R1+0x2ec], R6 ;  /* 0x0002ec0601007387 */ /* 0x0001e20000100800 */
[----:B--2---:R-:W-:-:S03]  /*103d20*/  F2FP.SATFINITE.E5M2.F32.PACK_AB_MERGE_C R5, R48, R49, RZ ;  /* 0x000000313005723e */ /* 0x004fc600048060ff */
        /* <DEDUP_REMOVED lines=36> */
[----:B------:R0:W-:Y:S04]  /*103f70*/  STL [R1+0x170], R0 ;  /* 0x0001700001007387 */ /* 0x0001e80000100800 */
[----:B------:R-:W-:Y:S04]  /*103f80*/  STL [R1+0x180], R5 ;  /* 0x0001800501007387 */ /* 0x000fe80000100800 */
[----:B------:R-:W2:Y:S01]  /*103f90*/  LDL.LU R51, [R1+0x8b0] ;  /* 0x0008b00001337983 */ /* 0x000ea20000300800 */
[----:B0-----:R-:W-:-:S03]  /*103fa0*/  F2FP.SATFINITE.E5M2.F32.PACK_AB_MERGE_C R0, R2, R3, RZ ;  /* 0x000000030200723e */ /* 0x001fc600048060ff */
[----:B------:R0:W-:Y:S04]  /*103fb0*/  STL [R1+0x158], R4 ;  /* 0x0001580401007387 */ /* 0x0001e80000100800 */
[----:B------:R-:W2:Y:S04]  /*103fc0*/  LDL.LU R50, [R1+0x8b4] ;  /* 0x0008b40001327983 */ /* 0x000ea80000300800 */
[----:B------:R3:W-:Y:S04]  /*103fd0*/  STL [R1+0x154], R0 ;  /* 0x0001540001007387 */ /* 0x0007e80000100800 */
        /* <DEDUP_REMOVED lines=41> */
[----:B------:R-:W4:Y:S01]  /*104270*/  LDL.LU R2, [R1+0x95c] ;  /* 0x00095c0001027983 */ /* 0x000f220000300800 */
[----:B--2---:R-:W-:-:S05]  /*104280*/  F2FP.SATFINITE.E5M2.F32.PACK_AB_MERGE_C R5, R50, R51, RZ ;  /* 0x000000333205723e */ /* 0x004fca00048060ff */
[----:B------:R0:W-:Y:S01]  /*104290*/  STL [R1+0x14c], R5 ;  /* 0x00014c0501007387 */ /* 0x0001e20000100800 */
[----:B---3--:R-:W-:-:S05]  /*1042a0*/  F2FP.SATFINITE.E5M2.F32.PACK_AB_MERGE_C R0, R48, R49, RZ ;  /* 0x000000313000723e */ /* 0x008fca00048060ff */
[----:B------:R2:W-:Y:S01]  /*1042b0*/  STL [R1+0x148], R0 ;  /* 0x0001480001007387 */ /* 0x0005e20000100800 */
[----:B----4-:R-:W-:Y:S02]  /*1042c0*/  F2FP.SATFINITE.E5M2.F32.PACK_AB_MERGE_C R6, R46, R47, RZ ;  /* 0x0000002f2e06723e */ /* 0x010fe400048060ff */
[----:B0-----:R-:W-:-:S03]  /*1042d0*/  F2FP.SATFINITE.E5M2.F32.PACK_AB_MERGE_C R5, R42, R43, RZ ;  /* 0x0000002b2a05723e */ /* 0x001fc600048060ff */
[----:B------:R0:W-:Y:S04]  /*1042e0*/  STL [R1+0x138], R6 ;  /* 0x0001380601007387 */ /* 0x0001e80000100800 */
[----:B------:R3:W-:Y:S01]  /*1042f0*/  STL [R1+0x134], R5 ;  /* 0x0001340501007387 */ /* 0x0007e20000100800 */
[----:B--2---:R-:W-:-:S05]  /*104300*/  F2FP.SATFINITE.E5M2.F32.PACK_AB_MERGE_C R0, R40, R41, RZ ;  /* 0x000000292800723e */ /* 0x004fca00048060ff */
[----:B------:R2:W-:Y:S01]  /*104310*/  STL [R1+0x120], R0 ;  /* 0x0001200001007387 */ /* 0x0005e20000100800 */
[----:B0-----:R-:W-:Y:S02]  /*104320*/  F2FP.SATFINITE.E5M2.F32.PACK_AB_MERGE_C R6, R38, R39, RZ ;  /* 0x000000272606723e */ /* 0x001fe400048060ff */
[----:B---3--:R-:W-:-:S03]  /*104330*/  F2FP.SATFINITE.E5M2.F32.PACK_AB_MERGE_C R5, R36, R37, RZ ;  /* 0x000000252405723e */ /* 0x008fc600048060ff */
[----:B------:R0:W-:Y:S04]  /*104340*/  STL [R1+0x11c], R6 ;  /* 0x00011c0601007387 */ /* 0x0001e80000100800 */
[----:B------:R3:W-:Y:S01]  /*104350*/  STL [R1+0xf8], R5 ;  /* 0x0000f80501007387 */ /* 0x0007e20000100800 */
[----:B--2---:R-:W-:-:S05]  /*104360*/  F2FP.SATFINITE.E5M2.F32.PACK_AB_MERGE_C R0, R33, R34, RZ ;  /* 0x000000222100723e */ /* 0x004fca00048060ff */
[----:B------:R2:W-:Y:S01]  /*104370*/  STL [R1+0x108], R0 ;  /* 0x0001080001007387 */ /* 0x0005e20000100800 */
[----:B0-----:R-:W-:Y:S02]  /*104380*/  F2FP.SATFINITE.E5M2.F32.PACK_AB_MERGE_C R6, R30, R31, RZ ;  /* 0x0000001f1e06723e */ /* 0x001fe400048060ff */
[----:B---3--:R-:W-:-:S03]  /*104390*/  F2FP.SATFINITE.E5M2.F32.PACK_AB_MERGE_C R5, R28, R29, RZ ;  /* 0x0000001d1c05723e */ /* 0x008fc600048060ff */
[----:B------:R-:W-:Y:S04]  /*1043a0*/  STL [R1+0xe4], R6 ;  /* 0x0000e40601007387 */ /* 0x000fe80000100800 */
[----:B------:R-:W-:Y:S01]  /*1043b0*/  STL [R1+0xf0], R5 ;  /* 0x0000f00501007387 */ /* 0x000fe20000100800 */
[----:B--2---:R-:W-:Y:S02]  /*1043c0*/  F2FP.SATFINITE.E5M2.F32.PACK_AB_MERGE_C R0, R26, R27, RZ ;  /* 0x0000001b1a00723e */ /* 0x004fe400048060ff */
[----:B------:R-:W-:-:S05]  /*1043d0*/  F2FP.SATFINITE.E5M2.F32.PACK_AB_MERGE_C R59, R24, R25, RZ ;  /* 0x00000019183b723e */ /* 0x000fca00048060ff */
[----:B------:R-:W-:Y:S04]  /*1043e0*/  STL [R1+0x57a8], R59 ;  /* 0x0057a83b01007387 */ /* 0x000fe80000100800 */
[----:B------:R0:W-:Y:S01]  /*1043f0*/  STL [R1+0xd4], R0 ;  /* 0x0000d40001007387 */ /* 0x0001e20000100800 */
[----:B------:R-:W-:Y:S02]  /*104400*/  F2FP.SATFINITE.E5M2.F32.PACK_AB_MERGE_C R58, R20, R21, RZ ;  /* 0x00000015143a723e */ /* 0x000fe400048060ff */
[----:B0-----:R-:W-:-:S03]  /*104410*/  F2FP.SATFINITE.E5M2.F32.PACK_AB_MERGE_C R0, R22, R23, RZ ;  /* 0x000000171600723e */ /* 0x001fc600048060ff */
[----:B------:R0:W-:Y:S01]  /*104420*/  STL [R1+0x57ac], R58 ;  /* 0x0057ac3a01007387 */ /* 0x0001e20000100800 */
[----:B------:R-:W-:-:S03]  /*104430*/  F2FP.SATFINITE.E5M2.F32.PACK_AB_MERGE_C R52, R18, R19, RZ ;  /* 0x000000131234723e */ /* 0x000fc600048060ff */
[----:B------:R-:W-:Y:S01]  /*104440*/  STL [R1+0xc0], R0 ;  /* 0x0000c00001007387 */ /* 0x000fe20000100800 */
[----:B------:R-:W-:-:S03]  /*104450*/  F2FP.SATFINITE.E5M2.F32.PACK_AB_MERGE_C R45, R16, R17, RZ ;  /* 0x00000011102d723e */ /* 0x000fc600048060ff */
[----:B------:R-:W-:Y:S04]  /*104460*/  STL [R1+0x57b4], R52 ;  /* 0x0057b43401007387 */ /* 0x000fe80000100800 */
[----:B------:R2:W-:Y:S01]  /*104470*/  STL [R1+0x57b8], R45 ;  /* 0x0057b82d01007387 */ /* 0x0005e20000100800 */
[----:B0-----:R-:W-:Y:S02]  /*104480*/  F2FP.SATFINITE.E5M2.F32.PACK_AB_MERGE_C R58, R14, R15, RZ ;  /* 0x0000000f0e3a723e */ /* 0x001fe400048060ff */
[----:B------:R-:W-:-:S03]  /*104490*/  F2FP.SATFINITE.E5M2.F32.PACK_AB_MERGE_C R59, R12, R13, RZ ;  /* 0x0000000d0c3b723e */ /* 0x000fc600048060ff */
[----:B------:R0:W-:Y:S01]  /*1044a0*/  STL [R1+0x57cc], R58 ;  /* 0x0057cc3a01007387 */ /* 0x0001e20000100800 */
[----:B--2---:R-:W-:-:S03]  /*1044b0*/  F2FP.SATFINITE.E5M2.F32.PACK_AB_MERGE_C R45, R10, R11, RZ ;  /* 0x0000000b0a2d723e */ /* 0x004fc600048060ff */
[----:B------:R-:W-:Y:S01]  /*1044c0*/  STL [R1+0x57d4], R59 ;  /* 0x0057d43b01007387 */ /* 0x000fe20000100800 */
[----:B------:R-:W-:-:S03]  /*1044d0*/  F2FP.SATFINITE.E5M2.F32.PACK_AB_MERGE_C R52, R8, R9, RZ ;  /* 0x000000090834723e */ /* 0x000fc600048060ff */
[----:B------:R2:W-:Y:S01]  /*1044e0*/  STL [R1+0x57d8], R45 ;  /* 0x0057d82d01007387 */ /* 0x0005e20000100800 */
[----:B------:R-:W-:-:S03]  /*1044f0*/  F2FP.SATFINITE.E5M2.F32.PACK_AB_MERGE_C R35, R4, R7, RZ ;  /* 0x000000070423723e */ /* 0x000fc600048060ff */
[----:B------:R3:W-:Y:S04]  /*104500*/  STL [R1+0x57e0], R52 ;  /* 0x0057e03401007387 */ /* 0x0007e80000100800 */
[----:B------:R4:W-:Y:S04]  /*104510*/  STL [R1+0x57e8], R35 ;  /* 0x0057e82301007387 */ /* 0x0009e80000100800 */
[----:B------:R-:W0:Y:S04]  /*104520*/  LDL.LU R37, [R1+0x960] ;  /* 0x0009600001257983 */ /* 0x000e280000300800 */
[----:B------:R-:W0:Y:S04]  /*104530*/  LDL.LU R36, [R1+0x964] ;  /* 0x0009640001247983 */ /* 0x000e280000300800 */
        /* <DEDUP_REMOVED lines=28> */
[----:B------:R-:W-:-:S03]  /*104700*/  F2FP.SATFINITE.E5M2.F32.PACK_AB_MERGE_C R44, R2, R3, RZ ;  /* 0x00000003022c723e */ /* 0x000fc600048060ff */
[----:B------:R-:W4:Y:S04]  /*104710*/  LDL.LU R3, [R1+0x9d8] ;  /* 0x0009d80001037983 */ /* 0x000f280000300800 */
[----:B------:R-:W4:Y:S04]  /*104720*/  LDL.LU R2, [R1+0x9dc] ;  /* 0x0009dc0001027983 */ /* 0x000f280000300800 */
[----:B------:R0:W-:Y:S02]  /*104730*/  STL [R1+0x57ec], R44 ;  /* 0x0057ec2c01007387 */ /* 0x0001e40000100800 */
[----:B0-----:R-:W-:-:S02]  /*104740*/  F2FP.SATFINITE.E5M2.F32.PACK_AB_MERGE_C R58, R36, R37, RZ ;  /* 0x00000025243a723e */ /* 0x001fc400048060ff */
[----:B--2---:R-:W-:-:S03]  /*104750*/  F2FP.SATFINITE.E5M2.F32.PACK_AB_MERGE_C R32, R33, R34, RZ ;  /* 0x000000222120723e */ /* 0x004fc600048060ff */
[----:B------:R0:W-:Y:S01]  /*104760*/  STL [R1+0x57f0], R58 ;  /* 0x0057f03a01007387 */ /* 0x0001e20000100800 */
[----:B---3--:R-:W-:-:S03]  /*104770*/  F2FP.SATFINITE.E5M2.F32.PACK_AB_MERGE_C R45, R30, R31, RZ ;  /* 0x0000001f1e2d723e */ /* 0x008fc600048060ff */
[----:B------:R-:W-:Y:S01]  /*104780*/  STL [R1+0x57f4], R32 ;  /* 0x0057f42001007387 */ /* 0x000fe20000100800 */
[----:B----4-:R-:W-:-:S03]  /*104790*/  F2FP.SATFINITE.E5M2.F32.PACK_AB_MERGE_C R59, R28, R29, RZ ;  /* 0x0000001d1c3b723e */ /* 0x010fc600048060ff */
[----:B------:R-:W-:Y:S01]  /*1047a0*/  STL [R1+0x57f8], R45 ;  /* 0x0057f82d01007387 */ /* 0x000fe20000100800 */
[----:B------:R-:W-:-:S03]  /*1047b0*/  F2FP.SATFINITE.E5M2.F32.PACK_AB_MERGE_C R52, R26, R27, RZ ;  /* 0x0000001b1a34723e */ /* 0x000fc600048060ff */
        /* <DEDUP_REMOVED lines=20> */
[----:B------:R-:W-:Y:S04]  /*104900*/  STL [R1+0x5830], R50 ;  /* 0x0058303201007387 */ /* 0x000fe80000100800 */
[----:B------:R-:W-:Y:S04]  /*104910*/  STL [R1+0x5834], R46 ;  /* 0x0058342e01007387 */ /* 0x000fe80000100800 */
[----:B0-----:R-:W2:Y:S04]  /*104920*/  LDL.LU R58, [R1+0x9e0] ;  /* 0x0009e000013a7983 */ /* 0x001ea80000300800 */
        /* <DEDUP_REMOVED lines=46> */
[----:B------:R-:W-:Y:S01]  /*104c10*/  STL [R1+0x5838], R43 ;  /* 0x0058382b01007387 */ /* 0x000fe20000100800 */
[----:B--2---:R-:W-:-:S02]  /*104c20*/  F2FP.SATFINITE.E5M2.F32.PACK_AB_MERGE_C R40, R40, R58, RZ ;  /* 0x0000003a2828723e */ /* 0x004fc400048060ff */
        /* <DEDUP_REMOVED lines=16> */
[----:B------:R0:W-:Y:S01]  /*104d30*/  STL [R1+0x585c], R4 ;  /* 0x00585c0401007387 */ /* 0x0001e20000100800 */
[----:B------:R-:W-:-:S05]  /*104d40*/  F2FP.SATFINITE.E5M2.F32.PACK_AB_MERGE_C R3, R3, R42, RZ ;  /* 0x0000002a0303723e */ /* 0x000fca00048060ff */
[----:B------:R2:W-:Y:S01]  /*104d50*/  STL [R1+0x5860], R3 ;  /* 0x0058600301007387 */ /* 0x0005e20000100800 */
[----:B------:R-:W-:-:S05]  /*104d60*/  F2FP.SATFINITE.E5M2.F32.PACK_AB_MERGE_C R0, R38, R41, RZ ;  /* 0x000000292600723e */ /* 0x000fca00048060ff */
[----:B------:R3:W-:Y:S01]  /*104d70*/  STL [R1+0x12c], R0 ;  /* 0x00012c0001007387 */ /* 0x0007e20000100800 */
[----:B0-----:R-:W-:-:S05]  /*104d80*/  F2FP.SATFINITE.E5M2.F32.PACK_AB_MERGE_C R4, R30, R34, RZ ;  /* 0x000000221e04723e */ /* 0x001fca00048060ff */
[----:B------:R0:W-:Y:S01]  /*104d90*/  STL [R1+0x130], R4 ;  /* 0x0001300401007387 */ /* 0x0001e20000100800 */
[----:B--2---:R-:W-:-:S05]  /*104da0*/  F2FP.SATFINITE.E5M2.F32.PACK_AB_MERGE_C R3, R26, R29, RZ ;  /* 0x0000001d1a03723e */ /* 0x004fca00048060ff */
[----:B------:R2:W-:Y:S01]  /*104db0*/  STL [R1+0x110], R3 ;  /* 0x0001100301007387 */ /* 0x0005e20000100800 */
[----:B---3--:R-:W-:-:S05]  /*104dc0*/  F2FP.SATFINITE.E5M2.F32.PACK_AB_MERGE_C R0, R24, R25, RZ ;  /* 0x000000191800723e */ /* 0x008fca00048060ff */
        /* <DEDUP_REMOVED lines=14> */
[----:B------:R-:W-:Y:S01]  /*104eb0*/  STL [R1+0x98], R4 ;  /* 0x0000980401007387 */ /* 0x000fe20000100800 */
[----:B--2---:R-:W-:-:S03]  /*104ec0*/  F2FP.SATFINITE.E5M2.F32.PACK_AB_MERGE_C R3, R8, R9, RZ ;  /* 0x000000090803723e */ /* 0x004fc600048060ff */
[----:B------:R-:W2:Y:S04]  /*104ed0*/  LDL.LU R53, [R1+0xa98] ;  /* 0x000a980001357983 */ /* 0x000ea80000300800 */
[----:B------:R-:W-:Y:S01]  /*104ee0*/  STL [R1+0x10c], R3 ;  /* 0x00010c0301007387 */ /* 0x000fe20000100800 */
[----:B---3--:R-:W-:-:S03]  /*104ef0*/  F2FP.SATFINITE.E5M2.F32.PACK_AB_MERGE_C R0, R2, R7, RZ ;  /* 0x000000070200723e */ /* 0x008fc600048060ff */
        /* <DEDUP_REMOVED lines=48> */
[----:B---3--:R-:W-:Y:S02]  /*105200*/  F2FP.SATFINITE.E5M2.F32.PACK_AB_MERGE_C R27, R60, R61, RZ ;  /* 0x0000003d3c1b723e */ /* 0x008fe400048060ff */
[----:B----4-:R-:W-:-:S03]  /*105210*/  F2FP.SATFINITE.E5M2.F32.PACK_AB_MERGE_C R4, R57, R35, RZ ;  /* 0x000000233904723e */ /* 0x010fc600048060ff */
[----:B------:R2:W-:Y:S01]  /*105220*/  STL [R1+0x5c], R27 ;  /* 0x00005c1b01007387 */ /* 0x0005e20000100800 */
[----:B0-----:R-:W-:-:S03]  /*105230*/  F2FP.SATFINITE.E5M2.F32.PACK_AB_MERGE_C R3, R59, R52, RZ ;  /* 0x000000343b03723e */ /* 0x001fc600048060ff */
[----:B------:R0:W-:Y:S04]  /*105240*/  STL [R1+0x58], R4 ;  /* 0x0000580401007387 */ /* 0x0001e80000100800 */
[----:B------:R3:W-:Y:S01]  /*105250*/  STL [R1+0x48], R3 ;  /* 0x0000480301007387 */ /* 0x0007e20000100800 */
[----:B--2---:R-:W-:Y:S02]  /*105260*/  F2FP.SATFINITE.E5M2.F32.PACK_AB_MERGE_C R27, R32, R45, RZ ;  /* 0x0000002d201b723e */ /* 0x004fe400048060ff */
[----:B0-----:R-:W-:-:S03]  /*105270*/  F2FP.SATFINITE.E5M2.F32.PACK_AB_MERGE_C R4, R5, R58, RZ ;  /* 0x0000003a0504723e */ /* 0x001fc600048060ff */
[----:B------:R-:W-:Y:S01]  /*105280*/  STL [R1+0x100], R27 ;  /* 0x0001001b01007387 */ /* 0x000fe20000100800 */
[----:B---3--:R-:W-:-:S03]  /*105290*/  F2FP.SATFINITE.E5M2.F32.PACK_AB_MERGE_C R3, R56, R6, RZ ;  /* 0x000000063803723e */ /* 0x008fc600048060ff */
[----:B------:R0:W-:Y:S04]  /*1052a0*/  STL [R1+0x38], R4 ;  /* 0x0000380401007387 */ /* 0x0001e80000100800 */
[----:B------:R2:W-:Y:S01]  /*1052b0*/  STL [R1+0xf4], R3 ;  /* 0x0000f40301007387 */ /* 0x0005e20000100800 */
[----:B------:R-:W-:-:S05]  /*1052c0*/  F2FP.SATFINITE.E5M2.F32.PACK_AB_MERGE_C R0, R55, R0, RZ ;  /* 0x000000003700723e */ /* 0x000fca00048060ff */
        /* <DEDUP_REMOVED lines=8> */
[----:B------:R0:W-:Y:S01]  /*105350*/  STL [R1+0x4], R0 ;  /* 0x0000040001007387 */ /* 0x0001e20000100800 */
[----:B------:R-:W-:Y:S02]  /*105360*/  F2FP.SATFINITE.E5M2.F32.PACK_AB_MERGE_C R51, R24, R25, RZ ;  /* 0x000000191833723e */ /* 0x000fe400048060ff */
[----:B0-----:R-:W-:-:S03]  /*105370*/  F2FP.SATFINITE.E5M2.F32.PACK_AB_MERGE_C R0, R26, R29, RZ ;  /* 0x0000001d1a00723e */ /* 0x001fc600048060ff */
[----:B------:R-:W-:Y:S04]  /*105380*/  STL [R1+0x5868], R51 ;  /* 0x0058683301007387 */ /* 0x000fe80000100800 */
[----:B------:R0:W-:Y:S01]  /*105390*/  STL [R1+0xb8], R0 ;  /* 0x0000b80001007387 */ /* 0x0001e20000100800 */
[----:B------:R-:W-:Y:S02]  /*1053a0*/  F2FP.SATFINITE.E5M2.F32.PACK_AB_MERGE_C R48, R20, R21, RZ ;  /* 0x000000151430723e */ /* 0x000fe400048060ff */
[----:B0-----:R-:W-:-:S03]  /*1053b0*/  F2FP.SATFINITE.E5M2.F32.PACK_AB_MERGE_C R0, R22, R23, RZ ;  /* 0x000000171600723e */ /* 0x001fc600048060ff */
[----:B------:R-:W-:Y:S01]  /*1053c0*/  STL [R1+0x586c], R48 ;  /* 0x00586c3001007387 */ /* 0x000fe20000100800 */
[----:B------:R-:W-:-:S03]  /*1053d0*/  F2FP.SATFINITE.E5M2.F32.PACK_AB_MERGE_C R47, R18, R19, RZ ;  /* 0x00000013122f723e */ /* 0x000fc600048060ff */
[----:B------:R0:W-:Y:S01]  /*1053e0*/  STL [R1+0xa8], R0 ;  /* 0x0000a80001007387 */ /* 0x0001e20000100800 */
[----:B------:R-:W-:-:S03]  /*1053f0*/  F2FP.SATFINITE.E5M2.F32.PACK_AB_MERGE_C R41, R16, R17, RZ ;  /* 0x000000111029723e */ /* 0x000fc600048060ff */
[----:B------:R-:W-:Y:S01]  /*105400*/  STL [R1+0x5870], R47 ;  /* 0x0058702f01007387 */ /* 0x000fe20000100800 */
[----:B------:R-:W-:-:S03]  /*105410*/  F2FP.SATFINITE.E5M2.F32.PACK_AB_MERGE_C R42, R14, R15, RZ ;  /* 0x0000000f0e2a723e */ /* 0x000fc600048060ff */
[----:B------:R-:W-:Y:S01]  /*105420*/  STL [R1+0x5874], R41 ;  /* 0x0058742901007387 */ /* 0x000fe20000100800 */
[----:B------:R-:W-:-:S03]  /*105430*/  F2FP.SATFINITE.E5M2.F32.PACK_AB_MERGE_C R38, R12, R13, RZ ;  /* 0x0000000d0c26723e */ /* 0x000fc600048060ff */
[----:B------:R-:W-:Y:S04]  /*105440*/  STL [R1+0x5878], R42 ;  /* 0x0058782a01007387 */ /* 0x000fe80000100800 */
[----:B------:R-:W-:Y:S01]  /*105450*/  STL [R1+0x587c], R38 ;  /* 0x00587c2601007387 */ /* 0x000fe20000100800 */
[----:B0-----:R-:W-:Y:S02]  /*105460*/  F2FP.SATFINITE.E5M2.F32.PACK_AB_MERGE_C R0, R10, R11, RZ ;  /* 0x0000000b0a00723e */ /* 0x001fe400048060ff */
        /* <DEDUP_REMOVED lines=43> */
[----:B---3--:R-:W-:Y:S02]  /*105720*/  F2FP.SATFINITE.E5M2.F32.PACK_AB_MERGE_C R29, R29, R60, RZ ;  /* 0x0000003c1d1d723e */ /* 0x008fe400048060ff */
[----:B----4-:R-:W-:-:S03]  /*105730*/  F2FP.SATFINITE.E5M2.F32.PACK_AB_MERGE_C R26, R26, R35, RZ ;  /* 0x000000231a1a723e */ /* 0x010fc600048060ff */
[----:B------:R-:W-:Y:S01]  /*105740*/  STL [R1+0x5888], R29 ;  /* 0x0058881d01007387 */ /* 0x000fe20000100800 */
[----:B------:R-:W-:-:S03]  /*105750*/  F2FP.SATFINITE.E5M2.F32.PACK_AB_MERGE_C R25, R25, R57, RZ ;  /* 0x000000391919723e */ /* 0x000fc600048060ff */
[----:B------:R-:W-:Y:S01]  /*105760*/  STL [R1+0x588c], R26 ;  /* 0x00588c1a01007387 */ /* 0x000fe20000100800 */
[----:B------:R-:W-:-:S03]  /*105770*/  F2FP.SATFINITE.E5M2.F32.PACK_AB_MERGE_C R24, R24, R52, RZ ;  /* 0x000000341818723e */ /* 0x000fc600048060ff */
[----:B------:R-:W-:Y:S04]  /*105780*/  STL [R1+0x5890], R25 ;  /* 0x0058901901007387 */ /* 0x000fe80000100800 */
[----:B------:R-:W-:Y:S01]  /*105790*/  STL [R1+0x5894], R24 ;  /* 0x0058941801007387 */ /* 0x000fe20000100800 */
[----:B------:R-:W-:Y:S02]  /*1057a0*/  F2FP.SATFINITE.E5M2.F32.PACK_AB_MERGE_C R3, R45, R59, RZ ;  /* 0x0000003b2d03723e */ /* 0x000fe400048060ff */
[----:B------:R-:W-:-:S05]  /*1057b0*/  F2FP.SATFINITE.E5M2.F32.PACK_AB_MERGE_C R23, R23, R32, RZ ;  /* 0x000000201717723e */ /* 0x000fca00048060ff */
[----:B------:R-:W-:Y:S04]  /*1057c0*/  STL [R1+0x5898], R23 ;  /* 0x0058981701007387 */ /* 0x000fe80000100800 */
[----:B------:R0:W-:Y:S01]  /*1057d0*/  STL [R1+0x6c], R3 ;  /* 0x00006c0301007387 */ /* 0x0001e20000100800 */
[----:B------:R-:W-:Y:S02]  /*1057e0*/  F2FP.SATFINITE.E5M2.F32.PACK_AB_MERGE_C R21, R21, R6, RZ ;  /* 0x000000061515723e */ /* 0x000fe400048060ff */
[----:B0-----:R-:W-:-:S03]  /*1057f0*/  F2FP.SATFINITE.E5M2.F32.PACK_AB_MERGE_C R3, R5, R58, RZ ;  /* 0x0000003a0503723e */ /* 0x001fc600048060ff */
        /* <DEDUP_REMOVED lines=16> */
[----:B------:R-:W-:Y:S04]  /*105900*/  STL [R1+0x58b4], R16 ;  /* 0x0058b41001007387 */ /* 0x000fe80000100800 */
[----:B------:R0:W-:Y:S04]  /*105910*/  STL [R1+0x2c], R0 ;  /* 0x00002c0001007387 */ /* 0x0001e80000100800 */
        /* <DEDUP_REMOVED lines=49> */
[----:B------:R-:W-:Y:S01]  /*105c30*/  STL [R1+0x58b8], R15 ;  /* 0x0058b80f01007387 */ /* 0x000fe20000100800 */
[----:B--2---:R-:W-:-:S02]  /*105c40*/  F2FP.SATFINITE.E5M2.F32.PACK_AB_MERGE_C R13, R13, R30, RZ ;  /* 0x0000001e0d0d723e */ /* 0x004fc400048060ff */
[----:B---3--:R-:W-:-:S03]  /*105c50*/  F2FP.SATFINITE.E5M2.F32.PACK_AB_MERGE_C R14, R14, R34, RZ ;  /* 0x000000220e0e723e */ /* 0x008fc600048060ff */
[----:B------:R-:W-:Y:S01]  /*105c60*/  STL [R1+0x58bc], R13 ;  /* 0x0058bc0d01007387 */ /* 0x000fe20000100800 */
[----:B----4-:R-:W-:-:S03]  /*105c70*/  F2FP.SATFINITE.E5M2.F32.PACK_AB_MERGE_C R12, R12, R38, RZ ;  /* 0x000000260c0c723e */ /* 0x010fc600048060ff */
[----:B------:R-:W-:Y:S04]  /*105c80*/  STL [R1+0x58c0], R14 ;  /* 0x0058c00e01007387 */ /* 0x000fe80000100800 */
[----:B------:R0:W-:Y:S01]  /*105c90*/  STL [R1+0x58c4], R12 ;  /* 0x0058c40c01007387 */ /* 0x0001e20000100800 */
[----:B------:R-:W-:Y:S02]  /*105ca0*/  F2FP.SATFINITE.E5M2.F32.PACK_AB_MERGE_C R11, R11, R47, RZ ;  /* 0x0000002f0b0b723e */ /* 0x000fe400048060ff */
[----:B0-----:R-:W-:-:S03]  /*105cb0*/  F2FP.SATFINITE.E5M2.F32.PACK_AB_MERGE_C R12, R41, R42, RZ ;  /* 0x0000002a290c723e */ /* 0x001fc600048060ff */
[----:B------:R0:W-:Y:S04]  /*105cc0*/  STL [R1+0x58c8], R11 ;  /* 0x0058c80b01007387 */ /* 0x0001e80000100800 */
[----:B------:R-:W-:Y:S01]  /*105cd0*/  STL [R1+0x10], R12 ;  /* 0x0000100c01007387 */ /* 0x000fe20000100800 */
[----:B0-----:R-:W-:Y:S02]  /*105ce0*/  F2FP.SATFINITE.E5M2.F32.PACK_AB_MERGE_C R11, R51, R48, RZ ;  /* 0x00000030330b723e */ /* 0x001fe400048060ff */
[----:B------:R-:W-:Y:S02]  /*105cf0*/  F2FP.SATFINITE.E5M2.F32.PACK_AB_MERGE_C R10, R10, R55, RZ ;  /* 0x000000370a0a723e */ /* 0x000fe400048060ff */
[----:B------:R-:W-:-:S03]  /*105d00*/  F2FP.SATFINITE.E5M2.F32.PACK_AB_MERGE_C R9, R9, R3, RZ ;  /* 0x000000030909723e */ /* 0x000fc600048060ff */
[----:B------:R-:W-:Y:S04]  /*105d10*/  STL [R1+0x58cc], R10 ;  /* 0x0058cc0a01007387 */ /* 0x000fe80000100800 */
        /* <DEDUP_REMOVED lines=8> */
[----:B0-----:R-:W-:Y:S02]  /*105da0*/  F2FP.SATFINITE.E5M2.F32.PACK_AB_MERGE_C R7, R36, R33, RZ ;  /* 0x000000212407723e */ /* 0x001fe400048060ff */
[----:B------:R-:W-:-:S03]  /*105db0*/  F2FP.SATFINITE.E5M2.F32.PACK_AB_MERGE_C R4, R39, R37, RZ ;  /* 0x000000252704723e */ /* 0x000fc600048060ff */
        /* <DEDUP_REMOVED lines=19> */
[----:B------:R-:W-:Y:S01]  /*105ef0*/  STL [R1+0xa1c], R4 ;  /* 0x000a1c0401007387 */ /* 0x000fe20000100800 */
[----:B--2---:R-:W-:-:S03]  /*105f00*/  F2FP.SATFINITE.E5M2.F32.PACK_AB_MERGE_C R3, R56, R6, RZ ;  /* 0x000000063803723e */ /* 0x004fc600048060ff */
[----:B0-----:R-:W2:Y:S04]  /*105f10*/  LDL.LU R7, [R1+0xcb4] ;  /* 0x000cb40001077983 */ /* 0x001ea80000300800 */
[----:B------:R-:W-:Y:S04]  /*105f20*/  STL [R1+0xa34], R3 ;  /* 0x000a340301007387 */ /* 0x000fe80000100800 */
[----:B------:R-:W3:Y:S01]  /*105f30*/  LDL.LU R8, [R1+0xcb8] ;  /* 0x000cb80001087983 */ /* 0x000ee20000300800 */
[----:B------:R-:W-:-:S05]  /*105f40*/  F2FP.SATFINITE.E5M2.F32.PACK_AB_MERGE_C R0, R2, R0, RZ ;  /* 0x000000000200723e */ /* 0x000fca00048060ff */
        /* <DEDUP_REMOVED lines=64> */
[----:B------:R3:W-:Y:S02]  /*106350*/  STL [R1+0xa44], R7 ;  /* 0x000a440701007387 */ /* 0x0007e40000100800 */
[----:B---3--:R-:W-:Y:S02]  /*106360*/  F2FP.SATFINITE.E5M2.F32.PACK_AB_MERGE_C R7, R14, R12, RZ ;  /* 0x0000000c0e07723e */ /* 0x008fe400048060ff */
[----:B----4-:R-:W-:Y:S02]  /*106370*/  F2FP.SATFINITE.E5M2.F32.PACK_AB_MERGE_C R4, R28, R4, RZ ;  /* 0x000000041c04723e */ /* 0x010fe400048060ff */
[----:B--2---:R-:W-:-:S02]  /*106380*/  F2FP.SATFINITE.E5M2.F32.PACK_AB_MERGE_C R9, R9, R8, RZ ;  /* 0x000000080909723e */ /* 0x004fc400048060ff */
[----:B------:R-:W-:-:S03]  /*106390*/  F2FP.SATFINITE.E5M2.F32.PACK_AB_MERGE_C R8, R11, R10, RZ ;  /* 0x0000000a0b08723e */ /* 0x000fc600048060ff */
[----:B------:R0:W-:Y:S04]  /*1063a0*/  STL [R1+0xa40], R9 ;  /* 0x000a400901007387 */ /* 0x0001e80000100800 */
        /* <DEDUP_REMOVED lines=24> */
[----:B------:R-:W-:Y:S01]  /*106530*/  STL [R1+0xb14], R8 ;  /* 0x000b140801007387 */ /* 0x000fe20000100800 */
        /* <DEDUP_REMOVED lines=26> */
[----:B------:R-:W-:Y:S04]  /*1066e0*/  STL [R1+0xba0], R4 ;  /* 0x000ba00401007387 */ /* 0x000fe80000100800 */
        /* <DEDUP_REMOVED lines=192> */
[----:B--2---:R-:W-:-:S03]  /*1072f0*/  F2FP.SATFINITE.E5M2.F32.PACK_AB_MERGE_C R7, R7, R8, RZ ;  /* 0x000000080707723e */ /* 0x004fc600048060ff */
[----:B------:R-:W2:Y:S04]  /*107300*/  LDL.LU R8, [R1+0x58dc] ;  /* 0x0058dc0001087983 */ /* 0x000ea80000300800 */
[----:B------:R0:W-:Y:S01]  /*107310*/  STL [R1+0x9ac], R7 ;  /* 0x0009ac0701007387 */ /* 0x0001e20000100800 */
[----:B----4-:R-:W-:-:S03]  /*107320*/  F2FP.SATFINITE.E5M2.F32.PACK_AB_MERGE_C R11, R11, R10, RZ ;  /* 0x0000000a0b0b723e */ /* 0x010fc600048060ff */
[----:B0-----:R-:W4:Y:S01]  /*107330*/  LDL.LU R7, [R1+0x58d8] ;  /* 0x0058d80001077983 */ /* 0x001f220000300800 */
[----:B---3--:R-:W-:Y:S02]  /*107340*/  F2FP.SATFINITE.E5M2.F32.PACK_AB_MERGE_C R14, R14, R12, RZ ;  /* 0x0000000c0e0e723e */ /* 0x008fe400048060ff */
        /* <DEDUP_REMOVED lines=12> */
[----:B--2---:R-:W-:Y:S02]  /*107410*/  F2FP.SATFINITE.E5M2.F32.PACK_AB_MERGE_C R9, R9, R8, RZ ;  /* 0x000000080909723e */ /* 0x004fe400048060ff */
[----:B------:R-:W2:Y:S04]  /*107420*/  LDL.LU R8, [R1+0x58d4] ;  /* 0x0058d40001087983 */ /* 0x000ea80000300800 */
[----:B------:R0:W-:Y:S04]  /*107430*/  STL [R1+0x9a8], R9 ;  /* 0x0009a80901007387 */ /* 0x0001e80000100800 */
[----:B0-----:R-:W3:Y:S04]  /*107440*/  LDL.LU R9, [R1+0x58d0] ;  /* 0x0058d00001097983 */ /* 0x001ee80000300800 */
[----:B------:R-:W2:Y:S04]  /*107450*/  LDL.LU R10, [R1+0x58cc] ;  /* 0x0058cc00010a7983 */ /* 0x000ea80000300800 */
[----:B------:R0:W-:Y:S04]  /*107460*/  STL [R1+0x9c8], R11 ;  /* 0x0009c80b01007387 */ /* 0x0001e80000100800 */
[----:B0-----:R-:W2:Y:S04]  /*107470*/  LDL.LU R11, [R1+0x58c8] ;  /* 0x0058c800010b7983 */ /* 0x001ea80000300800 */
        /* <DEDUP_REMOVED lines=27> */
[----:B------:R0:W-:Y:S04]  /*107630*/  STL [R1+0xa60], R38 ;  /* 0x000a602601007387 */ /* 0x0001e80000100800 */
[----:B------:R-:W-:Y:S01]  /*107640*/  STL [R1+0xa5c], R42 ;  /* 0x000a5c2a01007387 */ /* 0x000fe20000100800 */
[----:B0-----:R-:W-:-:S03]  /*107650*/  F2FP.SATFINITE.E5M2.F32.PACK_AB_MERGE_C R38, R3, R55, RZ ;  /* 0x000000370326723e */ /* 0x001fc600048060ff */
[----:B------:R-:W-:Y:S01]  /*107660*/  STL [R1+0xa74], R41 ;  /* 0x000a742901007387 */ /* 0x000fe20000100800 */
[----:B------:R-:W-:Y:S02]  /*107670*/  F2FP.SATFINITE.E5M2.F32.PACK_AB_MERGE_C R3, R31, R27, RZ ;  /* 0x0000001b1f03723e */ /* 0x000fe400048060ff */
[----:B------:R-:W-:Y:S01]  /*107680*/  F2FP.SATFINITE.E5M2.F32.PACK_AB_MERGE_C R27, R36, R33, RZ ;  /* 0x00000021241b723e */ /* 0x000fe200048060ff */
[----:B------:R-:W-:Y:S04]  /*107690*/  STL [R1+0xa6c], R38 ;  /* 0x000a6c2601007387 */ /* 0x000fe80000100800 */
[----:B------:R0:W-:Y:S04]  /*1076a0*/  STL [R1+0xa88], R4 ;  /* 0x000a880401007387 */ /* 0x0001e80000100800 */
[----:B------:R1:W-:Y:S01]  /*1076b0*/  STL [R1+0xa84], R3 ;  /* 0x000a840301007387 */ /* 0x0003e20000100800 */
[----:B0-----:R-:W-:-:S03]  /*1076c0*/  F2FP.SATFINITE.E5M2.F32.PACK_AB_MERGE_C R4, R39, R37, RZ ;  /* 0x000000252704723e */ /* 0x001fc600048060ff */
[----:B------:R0:W-:Y:S01]  /*1076d0*/  STL [R1+0xaa4], R27 ;  /* 0x000aa41b01007387 */ /* 0x0001e20000100800 */
[----:B-1----:R-:W-:-:S03]  /*1076e0*/  F2FP.SATFINITE.E5M2.F32.PACK_AB_MERGE_C R3, R43, R40, RZ ;  /* 0x000000282b03723e */ /* 0x002fc600048060ff */
[----:B------:R1:W-:Y:S04]  /*1076f0*/  STL [R1+0xaa0], R4 ;  /* 0x000aa00401007387 */ /* 0x0003e80000100800 */
[----:B------:R4:W-:Y:S01]  /*107700*/  STL [R1+0xaac], R3 ;  /* 0x000aac0301007387 */ /* 0x0009e20000100800 */
[----:B0-----:R-:W-:Y:S02]  /*107710*/  F2FP.SATFINITE.E5M2.F32.PACK_AB_MERGE_C R27, R50, R46, RZ ;  /* 0x0000002e321b723e */ /* 0x001fe400048060ff */
[----:B-1----:R-:W-:-:S03]  /*107720*/  F2FP.SATFINITE.E5M2.F32.PACK_AB_MERGE_C R4, R54, R49, RZ ;  /* 0x000000313604723e */ /* 0x002fc600048060ff */
[----:B------:R0:W-:Y:S01]  /*107730*/  STL [R1+0xaa8], R27 ;  /* 0x000aa81b01007387 */ /* 0x0001e20000100800 */
[----:B----4-:R-:W-:-:S03]  /*107740*/  F2FP.SATFINITE.E5M2.F32.PACK_AB_MERGE_C R3, R44, R53, RZ ;  /* 0x000000352c03723e */ /* 0x010fc600048060ff */
        /* <DEDUP_REMOVED lines=10> */
[----:B------:R-:W-:Y:S01]  /*1077f0*/  STL [R1+0xadc], R27 ;  /* 0x000adc1b01007387 */ /* 0x000fe20000100800 */
[----:B----4-:R-:W-:-:S03]  /*107800*/  F2FP.SATFINITE.E5M2.F32.PACK_AB_MERGE_C R3, R56, R6, RZ ;  /* 0x000000063803723e */ /* 0x010fc600048060ff */
[----:B------:R-:W-:Y:S01]  /*107810*/  STL [R1+0xafc], R4 ;  /* 0x000afc0401007387 */ /* 0x000fe20000100800 */
[----:B------:R-:W-:-:S03]  /*107820*/  F2FP.SATFINITE.E5M2.F32.PACK_AB_MERGE_C R0, R2, R0, RZ ;  /* 0x000000000200723e */ /* 0x000fc600048060ff */
[----:B------:R-:W4:Y:S04]  /*107830*/  LDL.LU R5, [R1+0xd88] ;  /* 0x000d880001057983 */ /* 0x000f280000300800 */
[----:B------:R-:W-:Y:S04]  /*107840*/  STL [R1+0xaf4], R3 ;  /* 0x000af40301007387 */ /* 0x000fe80000100800 */
[----:B------:R-:W4:Y:S04]  /*107850*/  LDL.LU R2, [R1+0xd8c] ;  /* 0x000d8c0001027983 */ /* 0x000f280000300800 */
[----:B------:R0:W-:Y:S04]  /*107860*/  STL [R1+0xb0c], R0 ;  /* 0x000b0c0001007387 */ /* 0x0001e80000100800 */
[----:B------:R-:W2:Y:S04]  /*107870*/  LDL.LU R6, [R1+0xd70] ;  /* 0x000d700001067983 */ /* 0x000ea80000300800 */
[----:B0-----:R-:W2:Y:S04]  /*107880*/  LDL.LU R0, [R1+0xd74] ;  /* 0x000d740001007983 */ /* 0x001ea80000300800 */
        /* <DEDUP_REMOVED lines=31> */
[----:B----4-:R-:W-:-:S03]  /*107a80*/  F2FP.SATFINITE.E5M2.F32.PACK_AB_MERGE_C R2, R2, R5, RZ ;  /* 0x000000050202723e */ /* 0x010fc600048060ff */
[----:B------:R-:W4:Y:S04]  /*107a90*/  LDL.LU R5, [R1+0xce4] ;  /* 0x000ce40001057983 */ /* 0x000f280000300800 */
[----:B------:R0:W-:Y:S04]  /*107aa0*/  STL [R1+0xb08], R2 ;  /* 0x000b080201007387 */ /* 0x0001e80000100800 */
[----:B------:R-:W4:Y:S01]  /*107ab0*/  LDL.LU R59, [R1+0xce8] ;  /* 0x000ce800013b7983 */ /* 0x000f220000300800 */
[----:B--2---:R-:W-:-:S03]  /*107ac0*/  F2FP.SATFINITE.E5M2.F32.PACK_AB_MERGE_C R35, R0, R6, RZ ;  /* 0x000000060023723e */ /* 0x004fc600048060ff */
[----:B0-----:R-:W2:Y:S04]  /*107ad0*/  LDL.LU R2, [R1+0xcec] ;  /* 0x000cec0001027983 */ /* 0x001ea80000300800 */
[----:B------:R-:W2:Y:S04]  /*107ae0*/  LDL.LU R6, [R1+0xcd0] ;  /* 0x000cd00001067983 */ /* 0x000ea80000300800 */
[----:B------:R-:W2:Y:S01]  /*107af0*/  LDL.LU R0, [R1+0xcd4] ;  /* 0x000cd40001007983 */ /* 0x000ea20000300800 */
[----:B---3--:R-:W-:-:S03]  /*107b00*/  F2FP.SATFINITE.E5M2.F32.PACK_AB_MERGE_C R42, R42, R38, RZ ;  /* 0x000000262a2a723e */ /* 0x008fc600048060ff */
[----:B------:R0:W-:Y:S01]  /*107b10*/  STL [R1+0xb1c], R35 ;  /* 0x000b1c2301007387 */ /* 0x0001e20000100800 */
[----:B------:R-:W-:-:S03]  /*107b20*/  F2FP.SATFINITE.E5M2.F32.PACK_AB_MERGE_C R47, R47, R41, RZ ;  /* 0x000000292f2f723e */ /* 0x000fc600048060ff */
[----:B0-----:R-:W3:Y:S01]  /*107b30*/  LDL.LU R35, [R1+0xcd8] ;  /* 0x000cd80001237983 */ /* 0x001ee20000300800 */
[----:B------:R-:W-:-:S03]  /*107b40*/  F2FP.SATFINITE.E5M2.F32.PACK_AB_MERGE_C R51, R51, R48, RZ ;  /* 0x000000303333723e */ /* 0x000fc600048060ff */
[----:B------:R-:W3:Y:S04]  /*107b50*/  LDL.LU R57, [R1+0xcdc] ;  /* 0x000cdc0001397983 */ /* 0x000ee80000300800 */
[----:B------:R-:W3:Y:S04]  /*107b60*/  LDL.LU R38, [R1+0x587c] ;  /* 0x00587c0001267983 */ /* 0x000ee80000300800 */
[----:B------:R0:W-:Y:S01]  /*107b70*/  STL [R1+0xb18], R42 ;  /* 0x000b182a01007387 */ /* 0x0001e20000100800 */
[----:B------:R-:W-:Y:S02]  /*107b80*/  F2FP.SATFINITE.E5M2.F32.PACK_AB_MERGE_C R32, R32, R52, RZ ;  /* 0x000000342020723e */ /* 0x000fe400048060ff */
[----:B------:R-:W-:Y:S01]  /*107b90*/  F2FP.SATFINITE.E5M2.F32.PACK_AB_MERGE_C R3, R3, R55, RZ ;  /* 0x000000370303723e */ /* 0x000fe200048060ff */
[----:B0-----:R-:W3:Y:S04]  /*107ba0*/  LDL.LU R42, [R1+0x5878] ;  /* 0x00587800012a7983 */ /* 0x001ee80000300800 */
[----:B------:R-:W3:Y:S04]  /*107bb0*/  LDL.LU R41, [R1+0x5874] ;  /* 0x0058740001297983 */ /* 0x000ee80000300800 */
[----:B------:R0:W-:Y:S01]  /*107bc0*/  STL [R1+0xb30], R47 ;  /* 0x000b302f01007387 */ /* 0x0001e20000100800 */
[----:B------:R-:W-:-:S03]  /*107bd0*/  F2FP.SATFINITE.E5M2.F32.PACK_AB_MERGE_C R56, R56, R4, RZ ;  /* 0x000000043838723e */ /* 0x000fc600048060ff */
        /* <DEDUP_REMOVED lines=16> */
[----:B0-----:R-:W3:Y:S04]  /*107ce0*/  LDL R56, [R1+0xbfc] ;  /* 0x000bfc0001387983 */ /* 0x001ee80000100800 */
        /* <DEDUP_REMOVED lines=21> */
[----:B------:R0:W-:Y:S04]  /*107e40*/  STL [R1+0xb98], R49 ;  /* 0x000b983101007387 */ /* 0x0001e80000100800 */
[----:B0-----:R-:W3:Y:S04]  /*107e50*/  LDL.LU R49, [R1+0x582c] ;  /* 0x00582c0001317983 */ /* 0x001ee80000300800 */
[----:B------:R-:W3:Y:S04]  /*107e60*/  LDL.LU R54, [R1+0x5828] ;  /* 0x0058280001367983 */ /* 0x000ee80000300800 */
[----:B------:R0:W-:Y:S04]  /*107e70*/  STL [R1+0xb94], R53 ;  /* 0x000b943501007387 */ /* 0x0001e80000100800 */
[----:B0-----:R-:W3:Y:S04]  /*107e80*/  LDL.LU R53, [R1+0x5824] ;  /* 0x0058240001357983 */ /* 0x001ee80000300800 */
[----:B------:R-:W3:Y:S04]  /*107e90*/  LDL.LU R44, [R1+0x5820] ;  /* 0x00582000012c7983 */ /* 0x000ee80000300800 */
[----:B------:R0:W-:Y:S04]  /*107ea0*/  STL [R1+0xbac], R61 ;  /* 0x000bac3d01007387 */ /* 0x0001e80000100800 */
[----:B0-----:R-:W3:Y:S04]  /*107eb0*/  LDL.LU R61, [R1+0x581c] ;  /* 0x00581c00013d7983 */ /* 0x001ee80000300800 */
[----:B------:R-:W3:Y:S01]  /*107ec0*/  LDL.LU R58, [R1+0x1d4] ;  /* 0x0001d400013a7983 */ /* 0x000ee20000300800 */
[----:B----4-:R-:W-:-:S03]  /*107ed0*/  F2FP.SATFINITE.E5M2.F32.PACK_AB_MERGE_C R5, R5, R60, RZ ;  /* 0x0000003c0505723e */ /* 0x010fc600048060ff */
[----:B------:R0:W-:Y:S04]  /*107ee0*/  STL [R1+0xba8], R45 ;  /* 0x000ba82d01007387 */ /* 0x0001e80000100800 */
[----:B0-----:R-:W4:Y:S01]  /*107ef0*/  LDL.LU R45, [R1+0x164] ;  /* 0x00016400012d7983 */ /* 0x001f220000300800 */
[----:B--2---:R-:W-:-:S03]  /*107f00*/  F2FP.SATFINITE.E5M2.F32.PACK_AB_MERGE_C R2, R2, R59, RZ ;  /* 0x0000003b0202723e */ /* 0x004fc600048060ff */
[----:B------:R-:W2:Y:S04]  /*107f10*/  LDL.LU R60, [R1+0x5818] ;  /* 0x00581800013c7983 */ /* 0x000ea80000300800 */
[----:B------:R0:W-:Y:S01]  /*107f20*/  STL [R1+0xbc0], R5 ;  /* 0x000bc00501007387 */ /* 0x0001e20000100800 */
[----:B------:R-:W-:-:S03]  /*107f30*/  F2FP.SATFINITE.E5M2.F32.PACK_AB_MERGE_C R0, R0, R6, RZ ;  /* 0x000000060000723e */ /* 0x000fc600048060ff */
[----:B0-----:R-:W2:Y:S04]  /*107f40*/  LDL.LU R5, [R1+0x5814] ;  /* 0x0058140001057983 */ /* 0x001ea80000300800 */
[----:B------:R-:W2:Y:S04]  /*107f50*/  LDL.LU R59, [R1+0x54] ;  /* 0x00005400013b7983 */ /* 0x000ea80000300800 */
[----:B------:R-:W-:Y:S04]  /*107f60*/  STL [R1+0xbbc], R2 ;  /* 0x000bbc0201007387 */ /* 0x000fe80000100800 */
[----:B------:R-:W2:Y:S04]  /*107f70*/  LDL.LU R6, [R1+0x5810] ;  /* 0x0058100001067983 */ /* 0x000ea80000300800 */
[----:B------:R0:W-:Y:S04]  /*107f80*/  STL [R1+0xbd8], R0 ;  /* 0x000bd80001007387 */ /* 0x0001e80000100800 */
[----:B0-----:R-:W4:Y:S01]  /*107f90*/  LDL.LU R0, [R1+0x580c] ;  /* 0x00580c0001007983 */ /* 0x001f220000300800 */
[----:B---3--:R-:W-:-:S05]  /*107fa0*/  F2FP.SATFINITE.E5M2.F32.PACK_AB_MERGE_C R35, R57, R35, RZ ;  /* 0x000000233923723e */ /* 0x008fca00048060ff */
[----:B------:R0:W-:Y:S01]  /*107fb0*/  STL [R1+0xbd4], R35 ;  /* 0x000bd42301007387 */ /* 0x0001e20000100800 */
[----:B------:R-:W-:-:S05]  /*107fc0*/  LOP3.LUT R52, R52, 0xffff, RZ, 0xc0, !PT ;  /* 0x0000ffff34347812 */ /* 0x000fca00078ec0ff */
[----:B------:R-:W-:Y:S01]  /*107fd0*/  STL [R1+0x16c], R52 ;  /* 0x00016c3401007387 */ /* 0x000fe20000100800 */
[----:B------:R-:W-:Y:S02]  /*107fe0*/  LOP3.LUT R32, R32, 0xffff, RZ, 0xc0, !PT ;  /* 0x0000ffff20207812 */ /* 0x000fe400078ec0ff */
[----:B0-----:R-:W-:Y:S02]  /*107ff0*/  LOP3.LUT R35, R4, 0xffff, RZ, 0xc0, !PT ;  /* 0x0000ffff04237812 */ /* 0x001fe400078ec0ff */
[----:B------:R-:W-:-:S03]  /*108000*/  LOP3.LUT R4, R3, 0xffff, RZ, 0xc0, !PT ;  /* 0x0000ffff03047812 */ /* 0x000fc600078ec0ff */
[----:B------:R0:W-:Y:S04]  /*108010*/  STL [R1+0x17c], R35 ;  /* 0x00017c2301007387 */ /* 0x0001e80000100800 */
[----:B------:R-:W-:Y:S01]  /*108020*/  STL [R1+0x1a8], R32 ;  /* 0x0001a82001007387 */ /* 0x000fe20000100800 */
[----:B------:R-:W-:-:S03]  /*108030*/  VIADD R2, R56, 0xab ;  /* 0x000000ab38027836 */ /* 0x000fc60000000000 */
[----:B------:R-:W-:Y:S02]  /*108040*/  STL [R1+0x1f4], R4 ;  /* 0x0001f40401007387 */ /* 0x000fe40000100800 */
[----:B------:R-:W-:Y:S01]  /*108050*/  ISETP.GE.AND P2, PT, R2, UR49, PT ;  /* 0x0000003102007c0c */ /* 0x000fe2000bf46270 */
[----:B------:R-:W-:Y:S01]  /*108060*/  VIADD R2, R56, 0xaa ;  /* 0x000000aa38027836 */ /* 0x000fe20000000000 */
[----:B------:R-:W-:Y:S01]  /*108070*/  ULEA UR4, UR9, UR4, 0x18 ;  /* 0x0000000409047291 */ /* 0x000fe2000f8ec0ff */
[----:B------:R-:W1:Y:S03]  /*108080*/  LDCU UR49, c[0x0][0x3b8] ;  /* 0x00007700ff3177ac */ /* 0x000e660008000800 */
[----:B------:R-:W-:Y:S01]  /*108090*/  ISETP.GE.AND P0, PT, R2, UR45, PT ;  /* 0x0000002d02007c0c */ /* 0x000fe2000bf06270 */
[----:B------:R-:W3:Y:S01]  /*1080a0*/  LDCU UR45, c[0x0][0x3b8] ;  /* 0x00007700ff2d77ac */ /* 0x000ee20008000800 */
[----:B--2---:R-:W-:-:S02]  /*1080b0*/  LOP3.LUT R57, R6, 0xffff, RZ, 0xc0, !PT ;  /* 0x0000ffff06397812 */ /* 0x004fc400078ec0ff */
[----:B------:R-:W-:Y:S02]  /*1080c0*/  LOP3.LUT R6, R5, 0xffff, RZ, 0xc0, !PT ;  /* 0x0000ffff05067812 */ /* 0x000fe400078ec0ff */
[----:B------:R-:W-:Y:S02]  /*1080d0*/  PRMT R5, R52, 0x3340, R57 ;  /* 0x0000334034057816 */ /* 0x000fe40000000039 */
[----:B----4-:R-:W-:Y:S02]  /*1080e0*/  PRMT R3, R35, 0x3340, R0 ;  /* 0x0000334023037816 */ /* 0x010fe40000000000 */
[----:B0-----:R-:W2:Y:S04]  /*1080f0*/  LDL.LU R35, [R1+0x5808] ;  /* 0x0058080001237983 */ /* 0x001ea80000300800 */
[----:B------:R0:W-:Y:S01]  /*108100*/  STL [R1+0x13c], R57 ;  /* 0x00013c3901007387 */ /* 0x0001e20000100800 */
[----:B------:R-:W-:-:S03]  /*108110*/  PRMT R5, R5, 0x5410, R3 ;  /* 0x0000541005057816 */ /* 0x000fc60000000003 */
[----:B0-----:R-:W4:Y:S04]  /*108120*/  LDL.LU R57, [R1+0x5804] ;  /* 0x0058040001397983 */ /* 0x001f280000300800 */
[----:B------:R-:W2:Y:S04]  /*108130*/  LDL.LU R52, [R1+0x5800] ;  /* 0x0058000001347983 */ /* 0x000ea80000300800 */
[----:B------:R0:W-:Y:S02]  /*108140*/  STL [R1+0x1a0], R6 ;  /* 0x0001a00601007387 */ /* 0x0001e40000100800 */
[----:B0-----:R-:W-:-:S02]  /*108150*/  PRMT R6, R32, 0x3340, R6 ;  /* 0x0000334020067816 */ /* 0x001fc40000000006 */
[----:B------:R-:W2:Y:S04]  /*108160*/  LDL.LU R32, [R1+0x168] ;  /* 0x0001680001207983 */ /* 0x000ea80000300800 */
[----:B------:R-:W2:Y:S04]  /*108170*/  LDL.LU R2, [R1+0x1ac] ;  /* 0x0001ac0001027983 */ /* 0x000ea80000300800 */
[----:B------:R-:W3:Y:S01]  /*108180*/  LDL.LU R3, [R1+0x144] ;  /* 0x0001440001037983 */ /* 0x000ee20000300800 */
[----:B------:R-:W-:Y:S02]  /*108190*/  PRMT R4, R4, 0x3340, R0 ;  /* 0x0000334004047816 */ /* 0x000fe40000000000 */
[----:B------:R-:W-:Y:S01]  /*1081a0*/  LOP3.LUT R58, R58, 0xffff, RZ, 0xc0, !PT ;  /* 0x0000ffff3a3a7812 */ /* 0x000fe200078ec0ff */
[----:B------:R3:W-:Y:S01]  /*1081b0*/  STL [R1+0xd4c], R5 ;  /* 0x000d4c0501007387 */ /* 0x0007e20000100800 */
[----:B------:R-:W-:-:S02]  /*1081c0*/  PRMT R4, R6, 0x5410, R4 ;  /* 0x0000541006047816 */ /* 0x000fc40000000004 */
[----:B------:R-:W-:Y:S02]  /*1081d0*/  LOP3.LUT R45, R45, 0xffff, RZ, 0xc0, !PT ;  /* 0x0000ffff2d2d7812 */ /* 0x000fe400078ec0ff */
[----:B------:R-:W-:Y:S01]  /*1081e0*/  LOP3.LUT R59, R59, 0xffff, RZ, 0xc0, !PT ;  /* 0x0000ffff3b3b7812 */ /* 0x000fe200078ec0ff */
[----:B------:R0:W-:Y:S04]  /*1081f0*/  STL [R1+0xd48], R4 ;  /* 0x000d480401007387 */ /* 0x0001e80000100800 */
[----:B------:R-:W-:Y:S01]  /*108200*/  STL [R1+0x1ec], R58 ;  /* 0x0001ec3a01007387 */ /* 0x000fe20000100800 */
[----:B--2---:R-:W-:Y:S02]  /*108210*/  LOP3.LUT R6, R2, 0xffff, RZ, 0xc0, !PT ;  /* 0x0000ffff02067812 */ /* 0x004fe400078ec0ff */
[----:B---3--:R-:W-:-:S02]  /*108220*/  LOP3.LUT R5, R3, 0xffff, RZ, 0xc0, !PT ;  /* 0x0000ffff03057812 */ /* 0x008fc400078ec0ff */
[----:B------:R-:W-:-:S03]  /*108230*/  LOP3.LUT R2, R8, 0xffff, RZ, 0xc0, !PT ;  /* 0x0000ffff08027812 */ /* 0x000fc600078ec0ff */
[----:B------:R2:W-:Y:S04]  /*108240*/  STL [R1+0x144], R5 ;  /* 0x0001440501007387 */ /* 0x0005e80000100800 */
[----:B------:R-:W-:Y:S01]  /*108250*/  STL [R1+0x1d4], R6 ;  /* 0x0001d40601007387 */ /* 0x000fe20000100800 */
[----:B------:R-:W-:-:S03]  /*108260*/  LOP3.LUT R3, R7, 0xffff, RZ, 0xc0, !PT ;  /* 0x0000ffff07037812 */ /* 0x000fc600078ec0ff */
[----:B------:R-:W-:Y:S04]  /*108270*/  STL [R1+0x1e8], R45 ;  /* 0x0001e82d01007387 */ /* 0x000fe80000100800 */
[----:B------:R-:W-:Y:S04]  /*108280*/  STL [R1+0x54], R59 ;  /* 0x0000543b01007387 */ /* 0x000fe80000100800 */
[----:B------:R-:W3:Y:S04]  /*108290*/  LDL.LU R8, [R1+0x64] ;  /* 0x0000640001087983 */ /* 0x000ee80000300800 */
[----:B------:R1:W-:Y:S04]  /*1082a0*/  STL [R1+0x164], R2 ;  /* 0x0001640201007387 */ /* 0x0003e80000100800 */
[----:B------:R-:W3:Y:S01]  /*1082b0*/  LDL.LU R7, [R1+0x50] ;  /* 0x0000500001077983 */ /* 0x000ee20000300800 */
[----:B0-----:R-:W-:-:S02]  /*1082c0*/  LOP3.LUT R4, R27, 0xffff, RZ, 0xc0, !PT ;  /* 0x0000ffff1b047812 */ /* 0x001fc400078ec0ff */
[----:B--2---:R-:W-:Y:S01]  /*1082d0*/  PRMT R5, R5, 0x3340, R59 ;  /* 0x0000334005057816 */ /* 0x004fe2000000003b */
[----:B------:R-:W2:Y:S01]  /*1082e0*/  LDL.LU R27, [R1+0x68] ;  /* 0x00006800011b7983 */ /* 0x000ea20000300800 */
[----:B-1----:R-:W-:-:S03]  /*1082f0*/  PRMT R2, R2, 0x3340, R0 ;  /* 0x0000334002027816 */ /* 0x002fc60000000000 */
[----:B------:R0:W-:Y:S04]  /*108300*/  STL [R1+0xd04], R3 ;  /* 0x000d040301007387 */ /* 0x0001e80000100800 */
[----:B------:R-:W-:Y:S01]  /*108310*/  STL [R1+0x210], R4 ;  /* 0x0002100401007387 */ /* 0x000fe20000100800 */
[----:B0-----:R-:W-:Y:S02]  /*108320*/  PRMT R3, R3, 0x3340, R0 ;  /* 0x0000334003037816 */ /* 0x001fe40000000000 */
[----:B---3--:R-:W-:-:S04]  /*108330*/  LOP3.LUT R7, R7, 0xffff, RZ, 0xc0, !PT ;  /* 0x0000ffff07077812 */ /* 0x008fc800078ec0ff */
[----:B------:R-:W-:Y:S01]  /*108340*/  PRMT R6, R6, 0x3340, R7 ;  /* 0x0000334006067816 */ /* 0x000fe20000000007 */
[----:B------:R0:W-:Y:S04]  /*108350*/  STL [R1+0x50], R7 ;  /* 0x0000500701007387 */ /* 0x0001e80000100800 */
[----:B------:R-:W3:Y:S01]  /*108360*/  LDL.LU R59, [R1+0x57fc] ;  /* 0x0057fc00013b7983 */ /* 0x000ee20000300800 */
[----:B0-----:R-:W-:Y:S02]  /*108370*/  PRMT R7, R58, 0x3340, R45 ;  /* 0x000033403a077816 */ /* 0x001fe4000000002d */
[----:B------:R-:W-:Y:S01]  /*108380*/  PRMT R58, R5, 0x5410, R2 ;  /* 0x00005410053a7816 */ /* 0x000fe20000000002 */
[----:B------:R-:W3:Y:S01]  /*108390*/  LDL.LU R45, [R1+0x57f8] ;  /* 0x0057f800012d7983 */ /* 0x000ee20000300800 */
[----:B------:R-:W-:-:S03]  /*1083a0*/  PRMT R6, R6, 0x5410, R3 ;  /* 0x0000541006067816 */ /* 0x000fc60000000003 */
[----:B------:R-:W3:Y:S04]  /*1083b0*/  LDL.LU R5, [R1+0x218] ;  /* 0x0002180001057983 */ /* 0x000ee80000300800 */
[----:B------:R-:W4:Y:S04]  /*1083c0*/  LDL.LU R2, [R1+0x1f8] ;  /* 0x0001f80001027983 */ /* 0x000f280000300800 */
[----:B------:R0:W-:Y:S04]  /*1083d0*/  STL [R1+0xd44], R58 ;  /* 0x000d443a01007387 */ /* 0x0001e80000100800 */
[----:B------:R-:W4:Y:S01]  /*1083e0*/  LDL.LU R3, [R1+0x1fc] ;  /* 0x0001fc0001037983 */ /* 0x000f220000300800 */
[----:B------:R-:W-:-:S04]  /*1083f0*/  PRMT R4, R4, 0x3340, R0 ;  /* 0x0000334004047816 */ /* 0x000fc80000000000 */
[----:B------:R-:W-:Y:S01]  /*108400*/  PRMT R4, R7, 0x5410, R4 ;  /* 0x0000541007047816 */ /* 0x000fe20000000004 */
[----:B0-----:R-:W4:Y:S01]  /*108410*/  LDL.LU R58, [R1+0x188] ;  /* 0x00018800013a7983 */ /* 0x001f220000300800 */
[----:B------:R-:W-:-:S03]  /*108420*/  LOP3.LUT R32, R32, 0xffff, RZ, 0xc0, !PT ;  /* 0x0000ffff20207812 */ /* 0x000fc600078ec0ff */
[----:B------:R-:W-:Y:S01]  /*108430*/  STL [R1+0xd40], R6 ;  /* 0x000d400601007387 */ /* 0x000fe20000100800 */
[----:B--2---:R-:W-:-:S03]  /*108440*/  LOP3.LUT R27, R27, 0xffff, RZ, 0xc0, !PT ;  /* 0x0000ffff1b1b7812 */ /* 0x004fc600078ec0ff */
[----:B------:R0:W-:Y:S01]  /*108450*/  STL [R1+0xd3c], R4 ;  /* 0x000d3c0401007387 */ /* 0x0001e20000100800 */
[----:B------:R-:W-:Y:S02]  /*108460*/  LOP3.LUT R8, R8, 0xffff, RZ, 0xc0, !PT ;  /* 0x0000ffff08087812 */ /* 0x000fe400078ec0ff */
[----:B0-----:R-:W-:Y:S02]  /*108470*/  LOP3.LUT R4, R9, 0xffff, RZ, 0xc0, !PT ;  /* 0x0000ffff09047812 */ /* 0x001fe400078ec0ff */
[----:B---3--:R-:W-:Y:S02]  /*108480*/  LOP3.LUT R5, R5, 0xffff, RZ, 0xc0, !PT ;  /* 0x0000ffff05057812 */ /* 0x008fe400078ec0ff */
[----:B----4-:R-:W-:-:S03]  /*108490*/  LOP3.LUT R7, R2, 0xffff, RZ, 0xc0, !PT ;  /* 0x0000ffff02077812 */ /* 0x010fc600078ec0ff */
[----:B------:R0:W-:Y:S01]  /*1084a0*/  STL [R1+0x1ac], R5 ;  /* 0x0001ac0501007387 */ /* 0x0001e20000100800 */
[----:B------:R-:W-:Y:S02]  /*1084b0*/  LOP3.LUT R2, R28, 0xffff, RZ, 0xc0, !PT ;  /* 0x0000ffff1c027812 */ /* 0x000fe400078ec0ff */
[----:B------:R-:W-:Y:S02]  /*1084c0*/  LOP3.LUT R6, R3, 0xffff, RZ, 0xc0, !PT ;  /* 0x0000ffff03067812 */ /* 0x000fe400078ec0ff */
[----:B------:R-:W-:-:S03]  /*1084d0*/  LOP3.LUT R3, R10, 0xffff, RZ, 0xc0, !PT ;  /* 0x0000ffff0a037812 */ /* 0x000fc600078ec0ff */
[----:B------:R-:W-:Y:S04]  /*1084e0*/  STL [R1+0x1fc], R6 ;  /* 0x0001fc0601007387 */ /* 0x000fe80000100800 */
[----:B------:R-:W-:Y:S04]  /*1084f0*/  STL [R1+0x168], R32 ;  /* 0x0001682001007387 */ /* 0x000fe80000100800 */
[----:B------:R1:W-:Y:S01]  /*108500*/  STL [R1+0x240], R7 ;  /* 0x0002400701007387 */ /* 0x0003e20000100800 */
[----:B0-----:R-:W-:-:S03]  /*108510*/  PRMT R5, R5, 0x3340, R32 ;  /* 0x0000334005057816 */ /* 0x001fc60000000020 */
[----:B------:R-:W-:Y:S04]  /*108520*/  STL [R1+0x1f8], R27 ;  /* 0x0001f81b01007387 */ /* 0x000fe80000100800 */
[----:B------:R-:W2:Y:S04]  /*108530*/  LDL.LU R28, [R1+0x184] ;  /* 0x00018400011c7983 */ /* 0x000ea80000300800 */
[----:B------:R0:W-:Y:S01]  /*108540*/  STL [R1+0x68], R2 ;  /* 0x0000680201007387 */ /* 0x0001e20000100800 */
[----:B-1----:R-:W-:-:S03]  /*108550*/  PRMT R7, R7, 0x3340, R8 ;  /* 0x0000334007077816 */ /* 0x002fc60000000008 */
[----:B------:R1:W-:Y:S04]  /*108560*/  STL [R1+0x230], R3 ;  /* 0x0002300301007387 */ /* 0x0003e80000100800 */
[----:B------:R-:W3:Y:S01]  /*108570*/  LDL.LU R9, [R1+0x80] ;  /* 0x0000800001097983 */ /* 0x000ee20000300800 */
[----:B0-----:R-:W-:-:S03]  /*108580*/  PRMT R2, R2, 0x3340, R0 ;  /* 0x0000334002027816 */ /* 0x001fc60000000000 */
[----:B------:R-:W-:Y:S01]  /*108590*/  STL [R1+0xcec], R4 ;  /* 0x000cec0401007387 */ /* 0x000fe20000100800 */
[----:B------:R-:W-:Y:S02]  /*1085a0*/  PRMT R6, R6, 0x3340, R27 ;  /* 0x0000334006067816 */ /* 0x000fe4000000001b */
[----:B-1----:R-:W-:Y:S01]  /*1085b0*/  PRMT R3, R3, 0x3340, R0 ;  /* 0x0000334003037816 */ /* 0x002fe20000000000 */
[----:B------:R0:W-:Y:S04]  /*1085c0*/  STL [R1+0x224], R8 ;  /* 0x0002240801007387 */ /* 0x0001e80000100800 */
[----:B------:R-:W4:Y:S01]  /*1085d0*/  LDL.LU R32, [R1+0x57f4] ;  /* 0x0057f40001207983 */ /* 0x000f220000300800 */
[----:B------:R-:W-:-:S03]  /*1085e0*/  PRMT R6, R6, 0x5410, R3 ;  /* 0x0000541006067816 */ /* 0x000fc60000000003 */
[----:B------:R-:W3:Y:S01]  /*1085f0*/  LDL.LU R27, [R1+0x2a8] ;  /* 0x0002a800011b7983 */ /* 0x000ee20000300800 */
[----:B0-----:R-:W-:-:S03]  /*108600*/  PRMT R8, R5, 0x5410, R2 ;  /* 0x0000541005087816 */ /* 0x001fc60000000002 */
[----:B------:R-:W3:Y:S04]  /*108610*/  LDL.LU R5, [R1+0x26c] ;  /* 0x00026c0001057983 */ /* 0x000ee80000300800 */
[----:B------:R-:W4:Y:S04]  /*108620*/  LDL.LU R2, [R1+0x258] ;  /* 0x0002580001027983 */ /* 0x000f280000300800 */
[----:B------:R0:W-:Y:S04]  /*108630*/  STL [R1+0xd38], R8 ;  /* 0x000d380801007387 */ /* 0x0001e80000100800 */
[----:B------:R-:W4:Y:S01]  /*108640*/  LDL.LU R3, [R1+0x264] ;  /* 0x0002640001037983 */ /* 0x000f220000300800 */
[----:B------:R-:W-:-:S03]  /*108650*/  PRMT R4, R4, 0x3340, R0 ;  /* 0x0000334004047816 */ /* 0x000fc60000000000 */
[----:B------:R-:W-:Y:S01]  /*108660*/  STL [R1+0xd34], R6 ;  /* 0x000d340601007387 */ /* 0x000fe20000100800 */
[----:B------:R-:W-:Y:S02]  /*108670*/  PRMT R4, R7, 0x5410, R4 ;  /* 0x0000541007047816 */ /* 0x000fe40000000004 */
[----:B------:R-:W-:Y:S01]  /*108680*/  LOP3.LUT R58, R58, 0xffff, RZ, 0xc0, !PT ;  /* 0x0000ffff3a3a7812 */ /* 0x000fe200078ec0ff */
[----:B------:R-:W4:Y:S04]  /*108690*/  LDL.LU R10, [R1+0x19c] ;  /* 0x00019c00010a7983 */ /* 0x000f280000300800 */
[----:B0-----:R-:W4:Y:S04]  /*1086a0*/  LDL.LU R8, [R1+0x198] ;  /* 0x0001980001087983 */ /* 0x001f280000300800 */
[----:B------:R0:W-:Y:S02]  /*1086b0*/  STL [R1+0xd30], R4 ;  /* 0x000d300401007387 */ /* 0x0001e40000100800 */
[----:B0-----:R-:W-:-:S02]  /*1086c0*/  LOP3.LUT R4, R11, 0xffff, RZ, 0xc0, !PT ;  /* 0x0000ffff0b047812 */ /* 0x001fc400078ec0ff */
[----:B--2---:R-:W-:Y:S02]  /*1086d0*/  LOP3.LUT R28, R28, 0xffff, RZ, 0xc0, !PT ;  /* 0x0000ffff1c1c7812 */ /* 0x004fe400078ec0ff */
[----:B---3--:R-:W-:Y:S02]  /*1086e0*/  LOP3.LUT R5, R5, 0xffff, RZ, 0xc0, !PT ;  /* 0x0000ffff05057812 */ /* 0x008fe400078ec0ff */
[----:B----4-:R-:W-:-:S03]  /*1086f0*/  LOP3.LUT R7, R2, 0xffff, RZ, 0xc0, !PT ;  /* 0x0000ffff02077812 */ /* 0x010fc600078ec0ff */
[----:B------:R0:W-:Y:S01]  /*108700*/  STL [R1+0x218], R5 ;  /* 0x0002180501007387 */ /* 0x0001e20000100800 */
[----:B------:R-:W-:Y:S02]  /*108710*/  LOP3.LUT R2, R33, 0xffff, RZ, 0xc0, !PT ;  /* 0x0000ffff21027812 */ /* 0x000fe400078ec0ff */
[----:B------:R-:W-:-:S05]  /*108720*/  LOP3.LUT R6, R3, 0xffff, RZ, 0xc0, !PT ;  /* 0x0000ffff03067812 */ /* 0x000fca00078ec0ff */
[----:B------:R1:W-:Y:S01]  /*108730*/  STL [R1+0x264], R6 ;  /* 0x0002640601007387 */ /* 0x0003e20000100800 */
[----:B------:R-:W-:-:S03]  /*108740*/  LOP3.LUT R3, R31, 0xffff, RZ, 0xc0, !PT ;  /* 0x0000ffff1f037812 */ /* 0x000fc600078ec0ff */
[----:B------:R2:W-:Y:S04]  /*108750*/  STL [R1+0x188], R58 ;  /* 0x0001883a01007387 */ /* 0x0005e80000100800 */
[----:B------:R-:W-:Y:S04]  /*108760*/  STL [R1+0x258], R7 ;  /* 0x0002580701007387 */ /* 0x000fe80000100800 */
[----:B------:R3:W-:Y:S04]  /*108770*/  STL [R1+0x184], R28 ;  /* 0x0001841c01007387 */ /* 0x0007e80000100800 */
[----:B------:R4:W-:Y:S04]  /*108780*/  STL [R1+0x64], R2 ;  /* 0x0000640201007387 */ /* 0x0009e80000100800 */
[----:B------:R-:W4:Y:S04]  /*108790*/  LDL.LU R31, [R1+0x2a0] ;  /* 0x0002a000011f7983 */ /* 0x000f280000300800 */
[----:B------:R-:W4:Y:S04]  /*1087a0*/  LDL.LU R11, [R1+0x288] ;  /* 0x00028800010b7983 */ /* 0x000f280000300800 */
[----:B------:R2:W-:Y:S04]  /*1087b0*/  STL [R1+0x280], R3 ;  /* 0x0002800301007387 */ /* 0x0005e80000100800 */
[----:B------:R-:W4:Y:S01]  /*1087c0*/  LDL.LU R33, [R1+0x8c] ;  /* 0x00008c0001217983 */ /* 0x000f220000300800 */
[----:B------:R-:W-:-:S02]  /*1087d0*/  LOP3.LUT R9, R9, 0xffff, RZ, 0xc0, !PT ;  /* 0x0000ffff09097812 */ /* 0x000fc400078ec0ff */
[----:B0-----:R-:W-:Y:S01]  /*1087e0*/  PRMT R5, R5, 0x3340, R58 ;  /* 0x0000334005057816 */ /* 0x001fe2000000003a */
[----:B------:R0:W-:Y:S01]  /*1087f0*/  STL [R1+0x270], R4 ;  /* 0x0002700401007387 */ /* 0x0001e20000100800 */
[----:B-1----:R-:W-:-:S03]  /*108800*/  PRMT R6, R6, 0x3340, R28 ;  /* 0x0000334006067816 */ /* 0x002fc6000000001c */
[----:B------:R-:W-:Y:S04]  /*108810*/  STL [R1+0x80], R9 ;  /* 0x0000800901007387 */ /* 0x000fe80000100800 */
[----:B--2---:R-:W2:Y:S04]  /*108820*/  LDL.LU R58, [R1+0x57f0] ;  /* 0x0057f000013a7983 */ /* 0x004ea80000300800 */
[----:B---3--:R-:W3:Y:S01]  /*108830*/  LDL.LU R28, [R1+0x318] ;  /* 0x00031800011c7983 */ /* 0x008ee20000300800 */
[--C-:B----4-:R-:W-:Y:S02]  /*108840*/  PRMT R2, R2, 0x3340, R0.reuse ;  /* 0x0000334002027816 */ /* 0x110fe40000000000 */
[----:B------:R-:W-:-:S02]  /*108850*/  PRMT R3, R3, 0x3340, R0 ;  /* 0x0000334003037816 */ /* 0x000fc40000000000 */
[----:B0-----:R-:W-:Y:S02]  /*108860*/  PRMT R4, R4, 0x3340, R0 ;  /* 0x0000334004047816 */ /* 0x001fe40000000000 */
[----:B------:R-:W-:Y:S02]  /*108870*/  PRMT R7, R7, 0x3340, R9 ;  /* 0x0000334007077816 */ /* 0x000fe40000000009 */
[----:B------:R-:W-:Y:S02]  /*108880*/  PRMT R5, R5, 0x5410, R2 ;  /* 0x0000541005057816 */ /* 0x000fe40000000002 */
[----:B------:R-:W-:Y:S02]  /*108890*/  PRMT R3, R6, 0x5410, R3 ;  /* 0x0000541006037816 */ /* 0x000fe40000000003 */
[----:B------:R-:W-:Y:S01]  /*1088a0*/  PRMT R2, R7, 0x5410, R4 ;  /* 0x0000541007027816 */ /* 0x000fe20000000004 */
[----:B------:R0:W-:Y:S04]  /*1088b0*/  STL [R1+0xd2c], R5 ;  /* 0x000d2c0501007387 */ /* 0x0001e80000100800 */
[----:B------:R-:W-:Y:S04]  /*1088c0*/  STL [R1+0xd28], R3 ;  /* 0x000d280301007387 */ /* 0x000fe80000100800 */
[----:B------:R1:W-:Y:S01]  /*1088d0*/  STL [R1+0xd24], R2 ;  /* 0x000d240201007387 */ /* 0x0003e20000100800 */
[----:B0-----:R-:W-:-:S03]  /*1088e0*/  LOP3.LUT R5, R27, 0xffff, RZ, 0xc0, !PT ;  /* 0x0000ffff1b057812 */ /* 0x001fc600078ec0ff */
[----:B------:R-:W4:Y:S04]  /*1088f0*/  LDL.LU R9, [R1+0x1b8] ;  /* 0x0001b80001097983 */ /* 0x000f280000300800 */
[----:B------:R-:W2:Y:S01]  /*108900*/  LDL.LU R27, [R1+0x1b4] ;  /* 0x0001b400011b7983 */ /* 0x000ea20000300800 */
[----:B-1----:R-:W-:-:S03]  /*108910*/  LOP3.LUT R2, R37, 0xffff, RZ, 0xc0, !PT ;  /* 0x0000ffff25027812 */ /* 0x002fc600078ec0ff */
[----:B------:R0:W-:Y:S01]  /*108920*/  STL [R1+0x26c], R5 ;  /* 0x00026c0501007387 */ /* 0x0001e20000100800 */
[----:B------:R-:W-:Y:S02]  /*108930*/  LOP3.LUT R4, R12, 0xffff, RZ, 0xc0, !PT ;  /* 0x0000ffff0c047812 */ /* 0x000fe400078ec0ff */
[----:B------:R-:W-:-:S04]  /*108940*/  LOP3.LUT R36, R36, 0xffff, RZ, 0xc0, !PT ;  /* 0x0000ffff24247812 */ /* 0x000fc800078ec0ff */
[----:B------:R-:W-:Y:S02]  /*108950*/  PRMT R3, R36, 0x3340, R0 ;  /* 0x0000334024037816 */ /* 0x000fe40000000000 */
[----:B------:R-:W-:Y:S02]  /*108960*/  LOP3.LUT R7, R31, 0xffff, RZ, 0xc0, !PT ;  /* 0x0000ffff1f077812 */ /* 0x000fe400078ec0ff */
[----:B------:R-:W-:Y:S02]  /*108970*/  LOP3.LUT R6, R11, 0xffff, RZ, 0xc0, !PT ;  /* 0x0000ffff0b067812 */ /* 0x000fe400078ec0ff */
[----:B------:R-:W-:Y:S02]  /*108980*/  LOP3.LUT R11, R10, 0xffff, RZ, 0xc0, !PT ;  /* 0x0000ffff0a0b7812 */ /* 0x000fe400078ec0ff */
[----:B------:R-:W-:Y:S01]  /*108990*/  LOP3.LUT R10, R8, 0xffff, RZ, 0xc0, !PT ;  /* 0x0000ffff080a7812 */ /* 0x000fe200078ec0ff */
[----:B------:R-:W-:Y:S04]  /*1089a0*/  STL [R1+0x288], R6 ;  /* 0x0002880601007387 */ /* 0x000fe80000100800 */
[----:B------:R-:W2:Y:S04]  /*1089b0*/  LDL.LU R8, [R1+0xa0] ;  /* 0x0000a00001087983 */ /* 0x000ea80000300800 */
[----:B------:R-:W-:Y:S04]  /*1089c0*/  STL [R1+0x19c], R11 ;  /* 0x00019c0b01007387 */ /* 0x000fe80000100800 */
[----:B------:R-:W-:Y:S04]  /*1089d0*/  STL [R1+0x2a8], R7 ;  /* 0x0002a80701007387 */ /* 0x000fe80000100800 */
[----:B------:R-:W-:Y:S01]  /*1089e0*/  STL [R1+0x198], R10 ;  /* 0x0001980a01007387 */ /* 0x000fe20000100800 */
[----:B0-----:R-:W-:-:S03]  /*1089f0*/  PRMT R5, R5, 0x3340, R11 ;  /* 0x0000334005057816 */ /* 0x001fc6000000000b */
[----:B------:R-:W2:Y:S04]  /*108a00*/  LDL.LU R12, [R1+0x2c8] ;  /* 0x0002c800010c7983 */ /* 0x000ea80000300800 */
[----:B------:R0:W-:Y:S04]  /*108a10*/  STL [R1+0x2a0], R2 ;  /* 0x0002a00201007387 */ /* 0x0001e80000100800 */
[----:B------:R1:W-:Y:S01]  /*108a20*/  STL [R1+0x2e0], R4 ;  /* 0x0002e00401007387 */ /* 0x0003e20000100800 */
[----:B0-----:R-:W-:-:S04]  /*108a30*/  PRMT R2, R2, 0x3340, R0 ;  /* 0x0000334002027816 */ /* 0x001fc80000000000 */
[----:B------:R-:W-:Y:S02]  /*108a40*/  PRMT R5, R5, 0x5410, R2 ;  /* 0x0000541005057816 */ /* 0x000fe40000000002 */
[----:B------:R-:W4:Y:S01]  /*108a50*/  LDL.LU R2, [R1+0x2cc] ;  /* 0x0002cc0001027983 */ /* 0x000f220000300800 */
[----:B------:R-:W-:-:S03]  /*108a60*/  LOP3.LUT R37, R33, 0xffff, RZ, 0xc0, !PT ;  /* 0x0000ffff21257812 */ /* 0x000fc600078ec0ff */
[----:B------:R-:W4:Y:S01]  /*108a70*/  LDL.LU R33, [R1+0x388] ;  /* 0x0003880001217983 */ /* 0x000f220000300800 */
[----:B------:R-:W-:Y:S02]  /*108a80*/  PRMT R6, R6, 0x3340, R10 ;  /* 0x0000334006067816 */ /* 0x000fe4000000000a */
[----:B-1----:R-:W-:Y:S02]  /*108a90*/  PRMT R4, R4, 0x3340, R0 ;  /* 0x0000334004047816 */ /* 0x002fe40000000000 */
[----:B------:R-:W-:Y:S01]  /*108aa0*/  PRMT R7, R7, 0x3340, R37 ;  /* 0x0000334007077816 */ /* 0x000fe20000000025 */
[----:B------:R0:W-:Y:S02]  /*108ab0*/  STL [R1+0xd20], R5 ;  /* 0x000d200501007387 */ /* 0x0001e40000100800 */
[----:B0-----:R-:W-:Y:S02]  /*108ac0*/  PRMT R5, R6, 0x5410, R3 ;  /* 0x0000541006057816 */ /* 0x001fe40000000003 */
[----:B------:R-:W-:-:S03]  /*108ad0*/  PRMT R3, R7, 0x5410, R4 ;  /* 0x0000541007037816 */ /* 0x000fc60000000004 */
[----:B------:R3:W-:Y:S04]  /*108ae0*/  STL [R1+0xd1c], R5 ;  /* 0x000d1c0501007387 */ /* 0x0007e80000100800 */
[----:B------:R0:W-:Y:S04]  /*108af0*/  STL [R1+0xd18], R3 ;  /* 0x000d180301007387 */ /* 0x0001e80000100800 */
[----:B------:R-:W4:Y:S01]  /*108b00*/  LDL.LU R11, [R1+0x3bc] ;  /* 0x0003bc00010b7983 */ /* 0x000f220000300800 */
[----:B---3--:R-:W-:-:S03]  /*108b10*/  LOP3.LUT R5, R28, 0xffff, RZ, 0xc0, !PT ;  /* 0x0000ffff1c057812 */ /* 0x008fc600078ec0ff */
[----:B------:R-:W3:Y:S04]  /*108b20*/  LDL.LU R31, [R1+0x2d4] ;  /* 0x0002d400011f7983 */ /* 0x000ee80000300800 */
[----:B------:R-:W3:Y:S04]  /*108b30*/  LDL.LU R10, [R1+0x1cc] ;  /* 0x0001cc00010a7983 */ /* 0x000ee80000300800 */
[----:B------:R1:W-:Y:S04]  /*108b40*/  STL [R1+0x8c], R5 ;  /* 0x00008c0501007387 */ /* 0x0003e80000100800 */
[----:B------:R-:W3:Y:S01]  /*108b50*/  LDL.LU R28, [R1+0x1c8] ;  /* 0x0001c800011c7983 */ /* 0x000ee20000300800 */
[----:B0-----:R-:W-:-:S02]  /*108b60*/  LOP3.LUT R3, R39, 0xffff, RZ, 0xc0, !PT ;  /* 0x0000ffff27037812 */ /* 0x001fc400078ec0ff */
[----:B------:R-:W-:Y:S02]  /*108b70*/  LOP3.LUT R40, R40, 0xffff, RZ, 0xc0, !PT ;  /* 0x0000ffff28287812 */ /* 0x000fe400078ec0ff */
[----:B------:R-:W-:Y:S02]  /*108b80*/  LOP3.LUT R4, R13, 0xffff, RZ, 0xc0, !PT ;  /* 0x0000ffff0d047812 */ /* 0x000fe400078ec0ff */
[----:B--2---:R-:W-:Y:S02]  /*108b90*/  LOP3.LUT R7, R12, 0xffff, RZ, 0xc0, !PT ;  /* 0x0000ffff0c077812 */ /* 0x004fe400078ec0ff */
[----:B----4-:R-:W-:Y:S02]  /*108ba0*/  LOP3.LUT R12, R9, 0xffff, RZ, 0xc0, !PT ;  /* 0x0000ffff090c7812 */ /* 0x010fe400078ec0ff */
[----:B------:R-:W-:Y:S02]  /*108bb0*/  LOP3.LUT R9, R27, 0xffff, RZ, 0xc0, !PT ;  /* 0x0000ffff1b097812 */ /* 0x000fe400078ec0ff */
[----:B------:R-:W-:-:S05]  /*108bc0*/  LOP3.LUT R6, R2, 0xffff, RZ, 0xc0, !PT ;  /* 0x0000ffff02067812 */ /* 0x000fca00078ec0ff */
[----:B------:R0:W-:Y:S04]  /*108bd0*/  STL [R1+0x2cc], R6 ;  /* 0x0002cc0601007387 */ /* 0x0001e80000100800 */
[----:B------:R-:W-:Y:S04]  /*108be0*/  STL [R1+0x1b8], R12 ;  /* 0x0001b80c01007387 */ /* 0x000fe80000100800 */
[----:B------:R2:W-:Y:S04]  /*108bf0*/  STL [R1+0x348], R7 ;  /* 0x0003480701007387 */ /* 0x0005e80000100800 */
[----:B------:R4:W-:Y:S04]  /*108c00*/  STL [R1+0x1b4], R9 ;  /* 0x0001b40901007387 */ /* 0x0009e80000100800 */
[----:B------:R-:W3:Y:S01]  /*108c10*/  LDL.LU R27, [R1+0xb0] ;  /* 0x0000b000011b7983 */ /* 0x000ee20000300800 */
[----:B------:R-:W-:-:S02]  /*108c20*/  LOP3.LUT R8, R8, 0xffff, RZ, 0xc0, !PT ;  /* 0x0000ffff08087812 */ /* 0x000fc400078ec0ff */
[----:B------:R-:W-:Y:S01]  /*108c30*/  PRMT R2, R40, 0x3340, R0 ;  /* 0x0000334028027816 */ /* 0x000fe20000000000 */
[----:B------:R4:W-:Y:S01]  /*108c40*/  STL [R1+0x318], R3 ;  /* 0x0003180301007387 */ /* 0x0009e20000100800 */
[----:B-1----:R-:W-:Y:S02]  /*108c50*/  PRMT R5, R5, 0x3340, R12 ;  /* 0x0000334005057816 */ /* 0x002fe4000000000c */
[----:B0-----:R-:W-:Y:S01]  /*108c60*/  PRMT R6, R6, 0x3340, R9 ;  /* 0x0000334006067816 */ /* 0x001fe20000000009 */
[----:B------:R0:W-:Y:S01]  /*108c70*/  STL [R1+0x394], R4 ;  /* 0x0003940401007387 */ /* 0x0001e20000100800 */
[----:B------:R-:W-:-:S03]  /*108c80*/  PRMT R2, R5, 0x5410, R2 ;  /* 0x0000541005027816 */ /* 0x000fc60000000002 */
[----:B------:R1:W-:Y:S01]  /*108c90*/  STL [R1+0x2c8], R8 ;  /* 0x0002c80801007387 */ /* 0x0003e20000100800 */
[----:B--2---:R-:W-:-:S03]  /*108ca0*/  PRMT R7, R7, 0x3340, R8 ;  /* 0x0000334007077816 */ /* 0x004fc60000000008 */
[----:B----4-:R-:W2:Y:S01]  /*108cb0*/  LDL.LU R9, [R1+0x3ec] ;  /* 0x0003ec0001097983 */ /* 0x010ea20000300800 */
[--C-:B------:R-:W-:Y:S02]  /*108cc0*/  PRMT R3, R3, 0x3340, R0.reuse ;  /* 0x0000334003037816 */ /* 0x100fe40000000000 */
[----:B0-----:R-:W-:Y:S02]  /*108cd0*/  PRMT R4, R4, 0x3340, R0 ;  /* 0x0000334004047816 */ /* 0x001fe40000000000 */
[----:B------:R-:W-:Y:S01]  /*108ce0*/  PRMT R3, R6, 0x5410, R3 ;  /* 0x0000541006037816 */ /* 0x000fe20000000003 */
[----:B-1----:R-:W4:Y:S04]  /*108cf0*/  LDL.LU R8, [R1+0x2fc] ;  /* 0x0002fc0001087983 */ /* 0x002f280000300800 */
[----:B------:R0:W-:Y:S04]  /*108d00*/  STL [R1+0xd14], R2 ;  /* 0x000d140201007387 */ /* 0x0001e80000100800 */
[----:B------:R-:W-:Y:S01]  /*108d10*/  STL [R1+0xd10], R3 ;  /* 0x000d100301007387 */ /* 0x000fe20000100800 */
[----:B0-----:R-:W-:-:S05]  /*108d20*/  PRMT R2, R7, 0x5410, R4 ;  /* 0x0000541007027816 */ /* 0x001fca0000000004 */
[----:B------:R0:W-:Y:S04]  /*108d30*/  STL [R1+0xd0c], R2 ;  /* 0x000d0c0201007387 */ /* 0x0001e80000100800 */
[----:B------:R-:W4:Y:S04]  /*108d40*/  LDL.LU R13, [R1+0x2f4] ;  /* 0x0002f400010d7983 */ /* 0x000f280000300800 */
[----:B------:R-:W4:Y:S01]  /*108d50*/  LDL.LU R12, [R1+0x1e4] ;  /* 0x0001e400010c7983 */ /* 0x000f220000300800 */
[----:B------:R-:W-:-:S03]  /*108d60*/  LOP3.LUT R6, R33, 0xffff, RZ, 0xc0, !PT ;  /* 0x0000ffff21067812 */ /* 0x000fc600078ec0ff */
[----:B------:R-:W4:Y:S01]  /*108d70*/  LDL.LU R33, [R1+0xc8] ;  /* 0x0000c80001217983 */ /* 0x000f220000300800 */
[----:B------:R-:W-:Y:S02]  /*108d80*/  LOP3.LUT R7, R11, 0xffff, RZ, 0xc0, !PT ;  /* 0x0000ffff0b077812 */ /* 0x000fe400078ec0ff */
[----:B---3--:R-:W-:Y:S01]  /*108d90*/  LOP3.LUT R5, R31, 0xffff, RZ, 0xc0, !PT ;  /* 0x0000ffff1f057812 */ /* 0x008fe200078ec0ff */
[----:B------:R1:W-:Y:S01]  /*108da0*/  STL [R1+0x388], R6 ;  /* 0x0003880601007387 */ /* 0x0003e20000100800 */
[----:B------:R-:W-:Y:S02]  /*108db0*/  LOP3.LUT R11, R10, 0xffff, RZ, 0xc0, !PT ;  /* 0x0000ffff0a0b7812 */ /* 0x000fe400078ec0ff */
[----:B------:R-:W-:Y:S01]  /*108dc0*/  LOP3.LUT R10, R28, 0xffff, RZ, 0xc0, !PT ;  /* 0x0000ffff1c0a7812 */ /* 0x000fe200078ec0ff */
[----:B------:R-:W-:Y:S04]  /*108dd0*/  STL [R1+0x3bc], R7 ;  /* 0x0003bc0701007387 */ /* 0x000fe80000100800 */
[----:B------:R-:W-:Y:S04]  /*108de0*/  STL [R1+0xa0], R5 ;  /* 0x0000a00501007387 */ /* 0x000fe80000100800 */
[----:B------:R-:W3:Y:S01]  /*108df0*/  LDL.LU R28, [R1+0xc4] ;  /* 0x0000c400011c7983 */ /* 0x000ee20000300800 */
[----:B0-----:R-:W-:-:S03]  /*108e00*/  LOP3.LUT R2, R14, 0xffff, RZ, 0xc0, !PT ;  /* 0x0000ffff0e027812 */ /* 0x001fc600078ec0ff */
[----:B------:R-:W-:Y:S01]  /*108e10*/  STL [R1+0x1cc], R11 ;  /* 0x0001cc0b01007387 */ /* 0x000fe20000100800 */
[----:B------:R-:W-:-:S03]  /*108e20*/  LOP3.LUT R3, R46, 0xffff, RZ, 0xc0, !PT ;  /* 0x0000ffff2e037812 */ /* 0x000fc600078ec0ff */
[----:B------:R-:W-:Y:S01]  /*108e30*/  STL [R1+0x2d4], R10 ;  /* 0x0002d40a01007387 */ /* 0x000fe20000100800 */
[----:B------:R-:W-:-:S03]  /*108e40*/  LOP3.LUT R4, R43, 0xffff, RZ, 0xc0, !PT ;  /* 0x0000ffff2b047812 */ /* 0x000fc600078ec0ff */
[----:B------:R0:W-:Y:S01]  /*108e50*/  STL [R1+0xccc], R2 ;  /* 0x000ccc0201007387 */ /* 0x0001e20000100800 */
[----:B-1----:R-:W-:-:S03]  /*108e60*/  PRMT R6, R6, 0x3340, R11 ;  /* 0x0000334006067816 */ /* 0x002fc6000000000b */
[----:B------:R1:W-:Y:S01]  /*108e70*/  STL [R1+0x1c8], R3 ;  /* 0x0001c80301007387 */ /* 0x0003e20000100800 */
[----:B0-----:R-:W-:-:S03]  /*108e80*/  PRMT R2, R2, 0x3340, R0 ;  /* 0x0000334002027816 */ /* 0x001fc60000000000 */
[----:B------:R0:W-:Y:S01]  /*108e90*/  STL [R1+0x47c], R4 ;  /* 0x00047c0401007387 */ /* 0x0001e20000100800 */
[----:B------:R-:W-:Y:S02]  /*108ea0*/  PRMT R7, R7, 0x3340, R10 ;  /* 0x0000334007077816 */ /* 0x000fe4000000000a */
[--C-:B-1----:R-:W-:Y:S01]  /*108eb0*/  PRMT R3, R3, 0x3340, R0.reuse ;  /* 0x0000334003037816 */ /* 0x102fe20000000000 */
[----:B------:R-:W3:Y:S03]  /*108ec0*/  LDL.LU R10, [R1+0x408] ;  /* 0x00040800010a7983 */ /* 0x000ee60000300800 */
[----:B------:R-:W-:Y:S02]  /*108ed0*/  PRMT R3, R6, 0x5410, R3 ;  /* 0x0000541006037816 */ /* 0x000fe40000000003 */
[----:B0-----:R-:W-:Y:S02]  /*108ee0*/  PRMT R4, R4, 0x3340, R0 ;  /* 0x0000334004047816 */ /* 0x001fe40000000000 */
[----:B------:R-:W-:-:S04]  /*108ef0*/  LOP3.LUT R39, R27, 0xffff, RZ, 0xc0, !PT ;  /* 0x0000ffff1b277812 */ /* 0x000fc800078ec0ff */
[----:B------:R-:W-:-:S04]  /*108f00*/  PRMT R5, R5, 0x3340, R39 ;  /* 0x0000334005057816 */ /* 0x000fc80000000027 */
[----:B------:R-:W-:-:S05]  /*108f10*/  PRMT R2, R5, 0x5410, R2 ;  /* 0x0000541005027816 */ /* 0x000fca0000000002 */
[----:B------:R0:W-:Y:S01]  /*108f20*/  STL [R1+0xd08], R2 ;  /* 0x000d080201007387 */ /* 0x0001e20000100800 */
[----:B--2---:R-:W-:-:S03]  /*108f30*/  LOP3.LUT R9, R9, 0xffff, RZ, 0xc0, !PT ;  /* 0x0000ffff09097812 */ /* 0x004fc600078ec0ff */
[----:B------:R-:W2:Y:S01]  /*108f40*/  LDL.LU R27, [R1+0x3fc] ;  /* 0x0003fc00011b7983 */ /* 0x000ea20000300800 */
[----:B0-----:R-:W-:-:S03]  /*108f50*/  PRMT R2, R7, 0x5410, R4 ;  /* 0x0000541007027816 */ /* 0x001fc60000000004 */
[----:B------:R-:W-:Y:S01]  /*108f60*/  STL [R1+0xd00], R3 ;  /* 0x000d000301007387 */ /* 0x000fe20000100800 */
[----:B----4-:R-:W-:-:S03]  /*108f70*/  LOP3.LUT R46, R8, 0xffff, RZ, 0xc0, !PT ;  /* 0x0000ffff082e7812 */ /* 0x010fc600078ec0ff */
[----:B------:R0:W-:Y:S04]  /*108f80*/  STL [R1+0xcfc], R2 ;  /* 0x000cfc0201007387 */ /* 0x0001e80000100800 */
[----:B------:R-:W4:Y:S04]  /*108f90*/  LDL.LU R11, [R1+0x320] ;  /* 0x00032000010b7983 */ /* 0x000f280000300800 */
[----:B------:R-:W4:Y:S04]  /*108fa0*/  LDL.LU R31, [R1+0x208] ;  /* 0x00020800011f7983 */ /* 0x000f280000300800 */
[----:B------:R-:W-:Y:S04]  /*108fb0*/  STL [R1+0x494], R9 ;  /* 0x0004940901007387 */ /* 0x000fe80000100800 */
[----:B------:R-:W4:Y:S01]  /*108fc0*/  LDL.LU R8, [R1+0x1f0] ;  /* 0x0001f00001087983 */ /* 0x000f220000300800 */
[----:B------:R-:W-:-:S02]  /*108fd0*/  LOP3.LUT R6, R13, 0xffff, RZ, 0xc0, !PT ;  /* 0x0000ffff0d067812 */ /* 0x000fc400078ec0ff */
[----:B0-----:R-:W-:Y:S02]  /*108fe0*/  LOP3.LUT R2, R16, 0xffff, RZ, 0xc0, !PT ;  /* 0x0000ffff10027812 */ /* 0x001fe400078ec0ff */
[----:B------:R-:W-:Y:S02]  /*108ff0*/  LOP3.LUT R7, R12, 0xffff, RZ, 0xc0, !PT ;  /* 0x0000ffff0c077812 */ /* 0x000fe400078ec0ff */
[----:B------:R-:W-:Y:S01]  /*109000*/  LOP3.LUT R3, R15, 0xffff, RZ, 0xc0, !PT ;  /* 0x0000ffff0f037812 */ /* 0x000fe200078ec0ff */
[----:B------:R-:W-:Y:S01]  /*109010*/  STL [R1+0x2f4], R6 ;  /* 0x0002f40601007387 */ /* 0x000fe20000100800 */
[----:B------:R-:W-:-:S03]  /*109020*/  LOP3.LUT R43, R33, 0xffff, RZ, 0xc0, !PT ;  /* 0x0000ffff212b7812 */ /* 0x000fc600078ec0ff */
[----:B------:R-:W-:Y:S04]  /*109030*/  STL [R1+0x2fc], R7 ;  /* 0x0002fc0701007387 */ /* 0x000fe80000100800 */
[----:B------:R0:W-:Y:S04]  /*109040*/  STL [R1+0xb0], R2 ;  /* 0x0000b00201007387 */ /* 0x0001e80000100800 */
[----:B------:R1:W-:Y:S04]  /*109050*/  STL [R1+0xcbc], R3 ;  /* 0x000cbc0301007387 */ /* 0x0003e80000100800 */
[----:B------:R-:W4:Y:S01]  /*109060*/  LDL.LU R33, [R1+0xd8] ;  /* 0x0000d80001217983 */ /* 0x000f220000300800 */
[----:B------:R-:W-:-:S02]  /*109070*/  LOP3.LUT R4, R49, 0xffff, RZ, 0xc0, !PT ;  /* 0x0000ffff31047812 */ /* 0x000fc400078ec0ff */
[----:B---3--:R-:W-:Y:S02]  /*109080*/  LOP3.LUT R12, R28, 0xffff, RZ, 0xc0, !PT ;  /* 0x0000ffff1c0c7812 */ /* 0x008fe400078ec0ff */
[----:B0-----:R-:W-:Y:S02]  /*109090*/  PRMT R2, R2, 0x3340, R0 ;  /* 0x0000334002027816 */ /* 0x001fe40000000000 */
[----:B------:R-:W-:Y:S01]  /*1090a0*/  PRMT R5, R46, 0x3340, R43 ;  /* 0x000033402e057816 */ /* 0x000fe2000000002b */
[----:B------:R0:W-:Y:S01]  /*1090b0*/  STL [R1+0x4a8], R4 ;  /* 0x0004a80401007387 */ /* 0x0001e20000100800 */
[----:B------:R-:W-:Y:S02]  /*1090c0*/  PRMT R7, R9, 0x3340, R7 ;  /* 0x0000334009077816 */ /* 0x000fe40000000007 */
[----:B------:R-:W-:Y:S01]  /*1090d0*/  PRMT R2, R5, 0x5410, R2 ;  /* 0x0000541005027816 */ /* 0x000fe20000000002 */
[----:B------:R-:W-:Y:S04]  /*1090e0*/  STL [R1+0xc4], R12 ;  /* 0x0000c40c01007387 */ /* 0x000fe80000100800 */
[----:B------:R-:W3:Y:S04]  /*1090f0*/  LDL.LU R9, [R1+0x41c] ;  /* 0x00041c0001097983 */ /* 0x000ee80000300800 */
[----:B------:R0:W-:Y:S04]  /*109100*/  STL [R1+0xcf4], R2 ;  /* 0x000cf40201007387 */ /* 0x0001e80000100800 */
[----:B------:R-:W3:Y:S01]  /*109110*/  LDL.LU R28, [R1+0x414] ;  /* 0x00041400011c7983 */ /* 0x000ee20000300800 */
[----:B-1----:R-:W-:-:S02]  /*109120*/  PRMT R3, R3, 0x3340, R0 ;  /* 0x0000334003037816 */ /* 0x002fc40000000000 */
[----:B------:R-:W-:Y:S02]  /*109130*/  PRMT R6, R6, 0x3340, R12 ;  /* 0x0000334006067816 */ /* 0x000fe4000000000c */
[----:B0-----:R-:W-:Y:S02]  /*109140*/  PRMT R4, R4, 0x3340, R0 ;  /* 0x0000334004047816 */ /* 0x001fe40000000000 */
[----:B------:R-:W-:Y:S02]  /*109150*/  PRMT R3, R6, 0x5410, R3 ;  /* 0x0000541006037816 */ /* 0x000fe40000000003 */
[----:B------:R-:W-:Y:S02]  /*109160*/  PRMT R2, R7, 0x5410, R4 ;  /* 0x0000541007027816 */ /* 0x000fe40000000004 */
[----:B------:R-:W-:Y:S01]  /*109170*/  LOP3.LUT R10, R10, 0xffff, RZ, 0xc0, !PT ;  /* 0x0000ffff0a0a7812 */ /* 0x000fe200078ec0ff */
[----:B------:R-:W-:Y:S04]  /*109180*/  STL [R1+0xcf0], R3 ;  /* 0x000cf00301007387 */ /* 0x000fe80000100800 */
[----:B------:R0:W-:Y:S04]  /*109190*/  STL [R1+0xce8], R2 ;  /* 0x000ce80201007387 */ /* 0x0001e80000100800 */
[----:B------:R-:W3:Y:S04]  /*1091a0*/  LDL.LU R13, [R1+0x340] ;  /* 0x00034000010d7983 */ /* 0x000ee80000300800 */
[----:B------:R-:W3:Y:S04]  /*1091b0*/  LDL.LU R12, [R1+0x220] ;  /* 0x00022000010c7983 */ /* 0x000ee80000300800 */
[----:B------:R-:W-:Y:S01]  /*1091c0*/  STL [R1+0x4ec], R10 ;  /* 0x0004ec0a01007387 */ /* 0x000fe20000100800 */
[----:B0-----:R-:W-:-:S02]  /*1091d0*/  LOP3.LUT R2, R50, 0xffff, RZ, 0xc0, !PT ;  /* 0x0000ffff32027812 */ /* 0x001fc400078ec0ff */
[----:B------:R-:W-:Y:S02]  /*1091e0*/  LOP3.LUT R3, R17, 0xffff, RZ, 0xc0, !PT ;  /* 0x0000ffff11037812 */ /* 0x000fe400078ec0ff */
[----:B------:R-:W-:Y:S02]  /*1091f0*/  LOP3.LUT R4, R53, 0xffff, RZ, 0xc0, !PT ;  /* 0x0000ffff35047812 */ /* 0x000fe400078ec0ff */
[----:B--2---:R-:W-:Y:S02]  /*109200*/  LOP3.LUT R5, R27, 0xffff, RZ, 0xc0, !PT ;  /* 0x0000ffff1b057812 */ /* 0x004fe400078ec0ff */
[----:B------:R-:W2:Y:S04]  /*109210*/  LDL.LU R27, [R1+0x214] ;  /* 0x00021400011b7983 */ /* 0x000ea80000300800 */
[----:B------:R-:W-:Y:S01]  /*109220*/  STL [R1+0xc8], R5 ;  /* 0x0000c80501007387 */ /* 0x000fe20000100800 */
[----:B----4-:R-:W-:-:S02]  /*109230*/  LOP3.LUT R6, R11, 0xffff, RZ, 0xc0, !PT ;  /* 0x0000ffff0b067812 */ /* 0x010fc400078ec0ff */
[----:B------:R-:W-:Y:S02]  /*109240*/  LOP3.LUT R7, R31, 0xffff, RZ, 0xc0, !PT ;  /* 0x0000ffff1f077812 */ /* 0x000fe400078ec0ff */
[----:B------:R-:W-:Y:S02]  /*109250*/  LOP3.LUT R49, R8, 0xffff, RZ, 0xc0, !PT ;  /* 0x0000ffff08317812 */ /* 0x000fe400078ec0ff */
[----:B------:R-:W4:Y:S04]  /*109260*/  LDL.LU R8, [R1+0xec] ;  /* 0x0000ec0001087983 */ /* 0x000f280000300800 */
[----:B------:R-:W-:Y:S04]  /*109270*/  STL [R1+0x320], R6 ;  /* 0x0003200601007387 */ /* 0x000fe80000100800 */
[----:B------:R-:W-:Y:S04]  /*109280*/  STL [R1+0x4d0], R7 ;  /* 0x0004d00701007387 */ /* 0x000fe80000100800 */
[----:B------:R0:W-:Y:S04]  /*109290*/  STL [R1+0x1f0], R2 ;  /* 0x0001f00201007387 */ /* 0x0001e80000100800 */
[----:B------:R1:W-:Y:S04]  /*1092a0*/  STL [R1+0x1e4], R3 ;  /* 0x0001e40301007387 */ /* 0x0003e80000100800 */
[----:B------:R1:W-:Y:S01]  /*1092b0*/  STL [R1+0x4fc], R4 ;  /* 0x0004fc0401007387 */ /* 0x0003e20000100800 */
[----:B------:R-:W-:-:S03]  /*1092c0*/  LOP3.LUT R50, R33, 0xffff, RZ, 0xc0, !PT ;  /* 0x0000ffff21327812 */ /* 0x000fc600078ec0ff */
[----:B------:R-:W4:Y:S01]  /*1092d0*/  LDL.LU R33, [R1+0x424] ;  /* 0x0004240001217983 */ /* 0x000f220000300800 */
[--C-:B0-----:R-:W-:Y:S02]  /*1092e0*/  PRMT R2, R2, 0x3340, R0.reuse ;  /* 0x0000334002027816 */ /* 0x101fe40000000000 */
[----:B------:R-:W-:Y:S02]  /*1092f0*/  PRMT R5, R5, 0x3340, R49 ;  /* 0x0000334005057816 */ /* 0x000fe40000000031 */
[----:B-1----:R-:W-:Y:S02]  /*109300*/  PRMT R3, R3, 0x3340, R0 ;  /* 0x0000334003037816 */ /* 0x002fe40000000000 */
[----:B------:R-:W-:Y:S02]  /*109310*/  PRMT R6, R6, 0x3340, R50 ;  /* 0x0000334006067816 */ /* 0x000fe40000000032 */
[----:B------:R-:W-:Y:S02]  /*109320*/  PRMT R2, R5, 0x5410, R2 ;  /* 0x0000541005027816 */ /* 0x000fe40000000002 */
[----:B------:R-:W-:-:S02]  /*109330*/  PRMT R4, R4, 0x3340, R0 ;  /* 0x0000334004047816 */ /* 0x000fc40000000000 */
[----:B------:R-:W-:Y:S01]  /*109340*/  PRMT R7, R10, 0x3340, R7 ;  /* 0x000033400a077816 */ /* 0x000fe20000000007 */
[----:B------:R0:W-:Y:S01]  /*109350*/  STL [R1+0xce4], R2 ;  /* 0x000ce40201007387 */ /* 0x0001e20000100800 */
[----:B------:R-:W-:Y:S02]  /*109360*/  PRMT R3, R6, 0x5410, R3 ;  /* 0x0000541006037816 */ /* 0x000fe40000000003 */
[----:B---3--:R-:W-:-:S03]  /*109370*/  LOP3.LUT R11, R9, 0xffff, RZ, 0xc0, !PT ;  /* 0x0000ffff090b7812 */ /* 0x008fc600078ec0ff */
[----:B------:R1:W-:Y:S01]  /*109380*/  STL [R1+0xce0], R3 ;  /* 0x000ce00301007387 */ /* 0x0003e20000100800 */
[----:B0-----:R-:W-:-:S03]  /*109390*/  PRMT R2, R7, 0x5410, R4 ;  /* 0x0000541007027816 */ /* 0x001fc60000000004 */
[----:B------:R-:W3:Y:S04]  /*1093a0*/  LDL.LU R10, [R1+0x358] ;  /* 0x00035800010a7983 */ /* 0x000ee80000300800 */
[----:B------:R0:W-:Y:S01]  /*1093b0*/  STL [R1+0xcdc], R2 ;  /* 0x000cdc0201007387 */ /* 0x0001e20000100800 */
[----:B------:R-:W-:-:S03]  /*1093c0*/  LOP3.LUT R5, R28, 0xffff, RZ, 0xc0, !PT ;  /* 0x0000ffff1c057812 */ /* 0x000fc600078ec0ff */
[----:B------:R-:W3:Y:S04]  /*1093d0*/  LDL.LU R31, [R1+0x354] ;  /* 0x00035400011f7983 */ /* 0x000ee80000300800 */
[----:B------:R-:W3:Y:S04]  /*1093e0*/  LDL.LU R9, [R1+0x22c] ;  /* 0x00022c0001097983 */ /* 0x000ee80000300800 */
[----:B------:R-:W-:Y:S04]  /*1093f0*/  STL [R1+0x52c], R11 ;  /* 0x00052c0b01007387 */ /* 0x000fe80000100800 */
[----:B------:R-:W3:Y:S01]  /*109400*/  LDL.LU R28, [R1+0x104] ;  /* 0x00010400011c7983 */ /* 0x000ee20000300800 */
[----:B------:R-:W-:-:S02]  /*109410*/  LOP3.LUT R6, R13, 0xffff, RZ, 0xc0, !PT ;  /* 0x0000ffff0d067812 */ /* 0x000fc400078ec0ff */
[----:B------:R-:W-:Y:S02]  /*109420*/  LOP3.LUT R7, R12, 0xffff, RZ, 0xc0, !PT ;  /* 0x0000ffff0c077812 */ /* 0x000fe400078ec0ff */
[----:B-1----:R-:W-:Y:S01]  /*109430*/  LOP3.LUT R3, R18, 0xffff, RZ, 0xc0, !PT ;  /* 0x0000ffff12037812 */ /* 0x002fe200078ec0ff */
[----:B------:R-:W-:Y:S01]  /*109440*/  STL [R1+0xd8], R5 ;  /* 0x0000d80501007387 */ /* 0x000fe20000100800 */
[----:B------:R-:W-:Y:S02]  /*109450*/  LOP3.LUT R54, R54, 0xffff, RZ, 0xc0, !PT ;  /* 0x0000ffff36367812 */ /* 0x000fe400078ec0ff */
[----:B------:R-:W-:Y:S01]  /*109460*/  LOP3.LUT R4, R61, 0xffff, RZ, 0xc0, !PT ;  /* 0x0000ffff3d047812 */ /* 0x000fe200078ec0ff */
[----:B------:R-:W-:Y:S01]  /*109470*/  STL [R1+0x340], R6 ;  /* 0x0003400601007387 */ /* 0x000fe20000100800 */
[----:B0-----:R-:W-:-:S03]  /*109480*/  PRMT R2, R54, 0x3340, R0 ;  /* 0x0000334036027816 */ /* 0x001fc60000000000 */
[----:B------:R0:W-:Y:S04]  /*109490*/  STL [R1+0x524], R7 ;  /* 0x0005240701007387 */ /* 0x0001e80000100800 */
[----:B------:R1:W-:Y:S01]  /*1094a0*/  STL [R1+0x50c], R3 ;  /* 0x00050c0301007387 */ /* 0x0003e20000100800 */
[----:B0-----:R-:W-:Y:S02]  /*1094b0*/  PRMT R7, R11, 0x3340, R7 ;  /* 0x000033400b077816 */ /* 0x001fe40000000007 */
[----:B-1----:R-:W-:Y:S02]  /*1094c0*/  PRMT R3, R3, 0x3340, R0 ;  /* 0x0000334003037816 */ /* 0x002fe40000000000 */
[----:B--2---:R-:W-:-:S04]  /*1094d0*/  LOP3.LUT R53, R27, 0xffff, RZ, 0xc0, !PT ;  /* 0x0000ffff1b357812 */ /* 0x004fc800078ec0ff */
[----:B------:R-:W-:-:S04]  /*1094e0*/  PRMT R5, R5, 0x3340, R53 ;  /* 0x0000334005057816 */ /* 0x000fc80000000035 */
[----:B------:R-:W-:Y:S02]  /*1094f0*/  PRMT R5, R5, 0x5410, R2 ;  /* 0x0000541005057816 */ /* 0x000fe40000000002 */
[----:B----4-:R-:W-:Y:S02]  /*109500*/  LOP3.LUT R61, R8, 0xffff, RZ, 0xc0, !PT ;  /* 0x0000ffff083d7812 */ /* 0x010fe400078ec0ff */
[----:B------:R-:W2:Y:S02]  /*109510*/  LDL.LU R8, [R1+0xfc] ;  /* 0x0000fc0001087983 */ /* 0x000ea40000300800 */
[----:B------:R-:W-:Y:S02]  /*109520*/  PRMT R6, R6, 0x3340, R61 ;  /* 0x0000334006067816 */ /* 0x000fe4000000003d */
[----:B------:R0:W-:Y:S02]  /*109530*/  STL [R1+0x518], R4 ;  /* 0x0005180401007387 */ /* 0x0001e40000100800 */
[----:B------:R-:W-:-:S02]  /*109540*/  PRMT R3, R6, 0x5410, R3 ;  /* 0x0000541006037816 */ /* 0x000fc40000000003 */
[----:B------:R1:W-:Y:S04]  /*109550*/  STL [R1+0xcd8], R5 ;  /* 0x000cd80501007387 */ /* 0x0003e80000100800 */
[----:B------:R-:W4:Y:S01]  /*109560*/  LDL.LU R13, [R1+0x43c] ;  /* 0x00043c00010d7983 */ /* 0x000f220000300800 */
[----:B0-----:R-:W-:-:S04]  /*109570*/  PRMT R4, R4, 0x3340, R0 ;  /* 0x0000334004047816 */ /* 0x001fc80000000000 */
[----:B------:R-:W-:Y:S01]  /*109580*/  PRMT R2, R7, 0x5410, R4 ;  /* 0x0000541007027816 */ /* 0x000fe20000000004 */
[----:B------:R0:W-:Y:S04]  /*109590*/  STL [R1+0xcd4], R3 ;  /* 0x000cd40301007387 */ /* 0x0001e80000100800 */
[----:B------:R-:W4:Y:S01]  /*1095a0*/  LDL.LU R27, [R1+0x438] ;  /* 0x00043800011b7983 */ /* 0x000f220000300800 */
[----:B-1----:R-:W-:-:S03]  /*1095b0*/  LOP3.LUT R5, R33, 0xffff, RZ, 0xc0, !PT ;  /* 0x0000ffff21057812 */ /* 0x002fc600078ec0ff */
[----:B------:R1:W-:Y:S04]  /*1095c0*/  STL [R1+0xcd0], R2 ;  /* 0x000cd00201007387 */ /* 0x0003e80000100800 */
[----:B------:R-:W4:Y:S04]  /*1095d0*/  LDL.LU R12, [R1+0x36c] ;  /* 0x00036c00010c7983 */ /* 0x000f280000300800 */
[----:B------:R-:W4:Y:S01]  /*1095e0*/  LDL.LU R33, [R1+0x24c] ;  /* 0x00024c0001217983 */ /* 0x000f220000300800 */
[----:B0-----:R-:W-:Y:S02]  /*1095f0*/  LOP3.LUT R3, R44, 0xffff, RZ, 0xc0, !PT ;  /* 0x0000ffff2c037812 */ /* 0x001fe400078ec0ff */
[----:B-1----:R-:W-:-:S02]  /*109600*/  LOP3.LUT R2, R20, 0xffff, RZ, 0xc0, !PT ;  /* 0x0000ffff14027812 */ /* 0x002fc400078ec0ff */
[----:B---3--:R-:W-:Y:S02]  /*109610*/  LOP3.LUT R6, R10, 0xffff, RZ, 0xc0, !PT ;  /* 0x0000ffff0a067812 */ /* 0x008fe400078ec0ff */
[----:B------:R-:W3:Y:S04]  /*109620*/  LDL.LU R10, [R1+0x244] ;  /* 0x00024400010a7983 */ /* 0x000ee80000300800 */
[----:B------:R-:W-:Y:S01]  /*109630*/  STL [R1+0x514], R5 ;  /* 0x0005140501007387 */ /* 0x000fe20000100800 */
[----:B------:R-:W-:Y:S02]  /*109640*/  LOP3.LUT R7, R31, 0xffff, RZ, 0xc0, !PT ;  /* 0x0000ffff1f077812 */ /* 0x000fe400078ec0ff */
[----:B------:R-:W-:Y:S01]  /*109650*/  LOP3.LUT R11, R9, 0xffff, RZ, 0xc0, !PT ;  /* 0x0000ffff090b7812 */ /* 0x000fe200078ec0ff */
[----:B------:R-:W-:Y:S04]  /*109660*/  STL [R1+0x358], R6 ;  /* 0x0003580601007387 */ /* 0x000fe80000100800 */
[----:B------:R-:W3:Y:S01]  /*109670*/  LDL.LU R44, [R1+0x57ec] ;  /* 0x0057ec00012c7983 */ /* 0x000ee20000300800 */
[----:B------:R-:W-:-:S03]  /*109680*/  LOP3.LUT R9, R28, 0xffff, RZ, 0xc0, !PT ;  /* 0x0000ffff1c097812 */ /* 0x000fc600078ec0ff */
[----:B------:R-:W-:Y:S04]  /*109690*/  STL [R1+0x354], R11 ;  /* 0x0003540b01007387 */ /* 0x000fe80000100800 */
[----:B------:R-:W-:Y:S04]  /*1096a0*/  STL [R1+0x54c], R7 ;  /* 0x00054c0701007387 */ /* 0x000fe80000100800 */
[----:B------:R0:W-:Y:S04]  /*1096b0*/  STL [R1+0x530], R3 ;  /* 0x0005300301007387 */ /* 0x0001e80000100800 */
[----:B------:R-:W-:Y:S04]  /*1096c0*/  STL [R1+0xec], R9 ;  /* 0x0000ec0901007387 */ /* 0x000fe80000100800 */
[----:B------:R1:W-:Y:S04]  /*1096d0*/  STL [R1+0x104], R2 ;  /* 0x0001040201007387 */ /* 0x0003e80000100800 */
[----:B------:R-:W3:Y:S01]  /*1096e0*/  LDL.LU R28, [R1+0x118] ;  /* 0x00011800011c7983 */ /* 0x000ee20000300800 */
[----:B0-----:R-:W-:-:S02]  /*1096f0*/  PRMT R3, R3, 0x3340, R0 ;  /* 0x0000334003037816 */ /* 0x001fc40000000000 */
[----:B------:R-:W-:Y:S02]  /*109700*/  PRMT R5, R5, 0x3340, R11 ;  /* 0x0000334005057816 */ /* 0x000fe4000000000b */
[----:B------:R-:W-:Y:S02]  /*109710*/  LOP3.LUT R4, R19, 0xffff, RZ, 0xc0, !PT ;  /* 0x0000ffff13047812 */ /* 0x000fe400078ec0ff */
[----:B-1----:R-:W-:Y:S02]  /*109720*/  PRMT R2, R2, 0x3340, R0 ;  /* 0x0000334002027816 */ /* 0x002fe40000000000 */
[----:B------:R-:W-:Y:S02]  /*109730*/  PRMT R6, R6, 0x3340, R9 ;  /* 0x0000334006067816 */ /* 0x000fe40000000009 */
[----:B------:R-:W-:Y:S01]  /*109740*/  PRMT R3, R5, 0x5410, R3 ;  /* 0x0000541005037816 */ /* 0x000fe20000000003 */
[----:B------:R0:W-:Y:S01]  /*109750*/  STL [R1+0xc9c], R4 ;  /* 0x000c9c0401007387 */ /* 0x0001e20000100800 */
[----:B------:R-:W-:-:S02]  /*109760*/  PRMT R2, R6, 0x5410, R2 ;  /* 0x0000541006027816 */ /* 0x000fc40000000002 */
[----:B0-----:R-:W-:Y:S02]  /*109770*/  PRMT R4, R4, 0x3340, R0 ;  /* 0x0000334004047816 */ /* 0x001fe40000000000 */
[----:B--2---:R-:W-:-:S05]  /*109780*/  LOP3.LUT R8, R8, 0xffff, RZ, 0xc0, !PT ;  /* 0x0000ffff08087812 */ /* 0x004fca00078ec0ff */
[----:B------:R0:W-:Y:S01]  /*109790*/  STL [R1+0x544], R8 ;  /* 0x0005440801007387 */ /* 0x0001e20000100800 */
[----:B------:R-:W-:-:S03]  /*1097a0*/  PRMT R7, R7, 0x3340, R8 ;  /* 0x0000334007077816 */ /* 0x000fc60000000008 */
[----:B------:R-:W2:Y:S04]  /*1097b0*/  LDL.LU R9, [R1+0x454] ;  /* 0x0004540001097983 */ /* 0x000ea80000300800 */
[----:B------:R-:W-:Y:S04]  /*1097c0*/  STL [R1+0xcc8], R3 ;  /* 0x000cc80301007387 */ /* 0x000fe80000100800 */
[----:B------:R-:W2:Y:S04]  /*1097d0*/  LDL.LU R11, [R1+0x450] ;  /* 0x00045000010b7983 */ /* 0x000ea80000300800 */
[----:B0-----:R-:W2:Y:S01]  /*1097e0*/  LDL.LU R8, [R1+0x37c] ;  /* 0x00037c0001087983 */ /* 0x001ea20000300800 */
[----:B----4-:R-:W-:-:S03]  /*1097f0*/  LOP3.LUT R5, R13, 0xffff, RZ, 0xc0, !PT ;  /* 0x0000ffff0d057812 */ /* 0x010fc600078ec0ff */
[----:B------:R0:W-:Y:S01]  /*109800*/  STL [R1+0xcc4], R2 ;  /* 0x000cc40201007387 */ /* 0x0001e20000100800 */
[----:B------:R-:W-:-:S03]  /*109810*/  LOP3.LUT R6, R27, 0xffff, RZ, 0xc0, !PT ;  /* 0x0000ffff1b067812 */ /* 0x000fc600078ec0ff */
[----:B------:R-:W4:Y:S01]  /*109820*/  LDL.LU R31, [R1+0x268] ;  /* 0x00026800011f7983 */ /* 0x000f220000300800 */
[----:B0-----:R-:W-:Y:S02]  /*109830*/  PRMT R2, R7, 0x5410, R4 ;  /* 0x0000541007027816 */ /* 0x001fe40000000004 */
[----:B------:R-:W-:Y:S02]  /*109840*/  LOP3.LUT R13, R33, 0xffff, RZ, 0xc0, !PT ;  /* 0x0000ffff210d7812 */ /* 0x000fe400078ec0ff */
[----:B------:R-:W-:Y:S01]  /*109850*/  LOP3.LUT R7, R12, 0xffff, RZ, 0xc0, !PT ;  /* 0x0000ffff0c077812 */ /* 0x000fe200078ec0ff */
[----:B------:R0:W-:Y:S04]  /*109860*/  STL [R1+0xcc0], R2 ;  /* 0x000cc00201007387 */ /* 0x0001e80000100800 */
[----:B------:R-:W4:Y:S04]  /*109870*/  LDL.LU R27, [R1+0x260] ;  /* 0x00026000011b7983 */ /* 0x000f280000300800 */
[----:B------:R-:W-:Y:S01]  /*109880*/  STL [R1+0xfc], R5 ;  /* 0x0000fc0501007387 */ /* 0x000fe20000100800 */
[----:B0-----:R-:W-:-:S03]  /*109890*/  LOP3.LUT R2, R35, 0xffff, RZ, 0xc0, !PT ;  /* 0x0000ffff23027812 */ /* 0x001fc600078ec0ff */
[----:B------:R-:W-:Y:S01]  /*1098a0*/  STL [R1+0x53c], R6 ;  /* 0x00053c0601007387 */ /* 0x000fe20000100800 */
[----:B------:R-:W-:-:S03]  /*1098b0*/  LOP3.LUT R3, R60, 0xffff, RZ, 0xc0, !PT ;  /* 0x0000ffff3c037812 */ /* 0x000fc600078ec0ff */
[----:B------:R-:W4:Y:S04]  /*1098c0*/  LDL.LU R35, [R1+0x57e8] ;  /* 0x0057e80001237983 */ /* 0x000f280000300800 */
[----:B------:R-:W-:Y:S04]  /*1098d0*/  STL [R1], R13 ;  /* 0x0000000d01007387 */ /* 0x000fe80000100800 */
[----:B------:R0:W-:Y:S04]  /*1098e0*/  STL [R1+0x578], R7 ;  /* 0x0005780701007387 */ /* 0x0001e80000100800 */
[----:B------:R-:W4:Y:S01]  /*1098f0*/  LDL.LU R60, [R1+0x57e4] ;  /* 0x0057e400013c7983 */ /* 0x000f220000300800 */
[----:B---3--:R-:W-:-:S02]  /*109900*/  LOP3.LUT R12, R10, 0xffff, RZ, 0xc0, !PT ;  /* 0x0000ffff0a0c7812 */ /* 0x008fc400078ec0ff */
[----:B------:R-:W-:Y:S01]  /*109910*/  LOP3.LUT R4, R21, 0xffff, RZ, 0xc0, !PT ;  /* 0x0000ffff15047812 */ /* 0x000fe200078ec0ff */
[----:B------:R-:W-:Y:S04]  /*109920*/  STL [R1+0x18], R2 ;  /* 0x0000180201007387 */ /* 0x000fe80000100800 */
[----:B------:R-:W-:Y:S04]  /*109930*/  STL [R1+0x24c], R12 ;  /* 0x00024c0c01007387 */ /* 0x000fe80000100800 */
[----:B------:R-:W-:Y:S04]  /*109940*/  STL [R1+0x554], R3 ;  /* 0x0005540301007387 */ /* 0x000fe80000100800 */
[----:B------:R-:W-:Y:S01]  /*109950*/  STL [R1+0x57c], R4 ;  /* 0x00057c0401007387 */ /* 0x000fe20000100800 */
[----:B------:R-:W-:-:S04]  /*109960*/  LOP3.LUT R10, R28, 0xffff, RZ, 0xc0, !PT ;  /* 0x0000ffff1c0a7812 */ /* 0x000fc800078ec0ff */
[----:B0-----:R-:W-:Y:S01]  /*109970*/  PRMT R7, R7, 0x3340, R10 ;  /* 0x0000334007077816 */ /* 0x001fe2000000000a */
[----:B------:R0:W-:Y:S04]  /*109980*/  STL [R1+0x36c], R10 ;  /* 0x00036c0a01007387 */ /* 0x0001e80000100800 */
[----:B0-----:R-:W3:Y:S01]  /*109990*/  LDL.LU R10, [R1+0x460] ;  /* 0x00046000010a7983 */ /* 0x001ee20000300800 */
[--C-:B------:R-:W-:Y:S02]  /*1099a0*/  PRMT R2, R2, 0x3340, R0.reuse ;  /* 0x0000334002027816 */ /* 0x100fe40000000000 */
[----:B------:R-:W-:Y:S02]  /*1099b0*/  PRMT R5, R5, 0x3340, R13 ;  /* 0x0000334005057816 */ /* 0x000fe4000000000d */
[----:B------:R-:W-:-:S02]  /*1099c0*/  PRMT R3, R3, 0x3340, R0 ;  /* 0x0000334003037816 */ /* 0x000fc40000000000 */
[----:B------:R-:W-:Y:S02]  /*1099d0*/  PRMT R6, R6, 0x3340, R12 ;  /* 0x0000334006067816 */ /* 0x000fe4000000000c */
[----:B------:R-:W-:Y:S02]  /*1099e0*/  PRMT R2, R5, 0x5410, R2 ;  /* 0x0000541005027816 */ /* 0x000fe40000000002 */
[----:B------:R-:W-:Y:S02]  /*1099f0*/  PRMT R4, R4, 0x3340, R0 ;  /* 0x0000334004047816 */ /* 0x000fe40000000000 */
[----:B------:R-:W-:Y:S01]  /*109a00*/  PRMT R3, R6, 0x5410, R3 ;  /* 0x0000541006037816 */ /* 0x000fe20000000003 */
[----:B------:R0:W-:Y:S04]  /*109a10*/  STL [R1+0xcb8], R2 ;  /* 0x000cb80201007387 */ /* 0x0001e80000100800 */
[----:B------:R1:W-:Y:S04]  /*109a20*/  STL [R1+0xcb4], R3 ;  /* 0x000cb40301007387 */ /* 0x0003e80000100800 */
[----:B------:R-:W3:Y:S01]  /*109a30*/  LDL.LU R33, [R1+0x458] ;  /* 0x0004580001217983 */ /* 0x000ee20000300800 */
[----:B0-----:R-:W-:-:S03]  /*109a40*/  PRMT R2, R7, 0x5410, R4 ;  /* 0x0000541007027816 */ /* 0x001fc60000000004 */
[----:B------:R-:W3:Y:S04]  /*109a50*/  LDL.LU R28, [R1+0x39c] ;  /* 0x00039c00011c7983 */ /* 0x000ee80000300800 */
[----:B------:R0:W-:Y:S01]  /*109a60*/  STL [R1+0xcb0], R2 ;  /* 0x000cb00201007387 */ /* 0x0001e20000100800 */
[----:B-1----:R-:W-:Y:S02]  /*109a70*/  LOP3.LUT R3, R52, 0xffff, RZ, 0xc0, !PT ;  /* 0x0000ffff34037812 */ /* 0x002fe400078ec0ff */
[----:B0-----:R-:W-:Y:S02]  /*109a80*/  LOP3.LUT R2, R22, 0xffff, RZ, 0xc0, !PT ;  /* 0x0000ffff16027812 */ /* 0x001fe400078ec0ff */
[----:B------:R-:W-:-:S04]  /*109a90*/  LOP3.LUT R57, R57, 0xffff, RZ, 0xc0, !PT ;  /* 0x0000ffff39397812 */ /* 0x000fc800078ec0ff */
[----:B------:R-:W-:Y:S02]  /*109aa0*/  PRMT R4, R57, 0x3340, R0 ;  /* 0x0000334039047816 */ /* 0x000fe40000000000 */
[----:B--2---:R-:W-:Y:S02]  /*109ab0*/  LOP3.LUT R6, R9, 0xffff, RZ, 0xc0, !PT ;  /* 0x0000ffff09067812 */ /* 0x004fe400078ec0ff */
[----:B------:R-:W2:Y:S04]  /*109ac0*/  LDL.LU R9, [R1+0x27c] ;  /* 0x00027c0001097983 */ /* 0x000ea80000300800 */
[----:B------:R0:W-:Y:S01]  /*109ad0*/  STL [R1+0x580], R6 ;  /* 0x0005800601007387 */ /* 0x0001e20000100800 */
[----:B------:R-:W-:Y:S02]  /*109ae0*/  LOP3.LUT R7, R11, 0xffff, RZ, 0xc0, !PT ;  /* 0x0000ffff0b077812 */ /* 0x000fe400078ec0ff */
[----:B------:R-:W-:-:S02]  /*109af0*/  LOP3.LUT R5, R8, 0xffff, RZ, 0xc0, !PT ;  /* 0x0000ffff08057812 */ /* 0x000fc400078ec0ff */
[----:B------:R-:W2:Y:S01]  /*109b00*/  LDL.LU R8, [R1+0x274] ;  /* 0x0002740001087983 */ /* 0x000ea20000300800 */
[----:B----4-:R-:W-:-:S03]  /*109b10*/  LOP3.LUT R12, R31, 0xffff, RZ, 0xc0, !PT ;  /* 0x0000ffff1f0c7812 */ /* 0x010fc600078ec0ff */
[----:B------:R-:W-:Y:S04]  /*109b20*/  STL [R1+0x118], R5 ;  /* 0x0001180501007387 */ /* 0x000fe80000100800 */
[----:B------:R-:W-:Y:S04]  /*109b30*/  STL [R1+0x5a8], R7 ;  /* 0x0005a80701007387 */ /* 0x000fe80000100800 */
[----:B------:R-:W-:Y:S04]  /*109b40*/  STL [R1+0x268], R12 ;  /* 0x0002680c01007387 */ /* 0x000fe80000100800 */
[----:B------:R-:W4:Y:S01]  /*109b50*/  LDL.LU R52, [R1+0x57e0] ;  /* 0x0057e00001347983 */ /* 0x000f220000300800 */
[----:B------:R-:W-:-:S03]  /*109b60*/  LOP3.LUT R11, R27, 0xffff, RZ, 0xc0, !PT ;  /* 0x0000ffff1b0b7812 */ /* 0x000fc600078ec0ff */
[----:B------:R1:W-:Y:S04]  /*109b70*/  STL [R1+0xc8c], R2 ;  /* 0x000c8c0201007387 */ /* 0x0003e80000100800 */
[----:B------:R-:W-:Y:S01]  /*109b80*/  STL [R1+0x37c], R11 ;  /* 0x00037c0b01007387 */ /* 0x000fe20000100800 */
[----:B0-----:R-:W-:Y:S02]  /*109b90*/  PRMT R6, R6, 0x3340, R12 ;  /* 0x0000334006067816 */ /* 0x001fe4000000000c */
[----:B-1----:R-:W-:Y:S02]  /*109ba0*/  PRMT R2, R2, 0x3340, R0 ;  /* 0x0000334002027816 */ /* 0x002fe40000000000 */
[----:B------:R-:W-:Y:S02]  /*109bb0*/  LOP3.LUT R13, R60, 0xffff, RZ, 0xc0, !PT ;  /* 0x0000ffff3c0d7812 */ /* 0x000fe400078ec0ff */
[----:B------:R-:W4:Y:S02]  /*109bc0*/  LDL.LU R60, [R1+0x57dc] ;  /* 0x0057dc00013c7983 */ /* 0x000f240000300800 */
[----:B------:R-:W-:-:S02]  /*109bd0*/  PRMT R5, R5, 0x3340, R13 ;  /* 0x0000334005057816 */ /* 0x000fc4000000000d */
[----:B------:R0:W-:Y:S02]  /*109be0*/  STL [R1+0x260], R3 ;  /* 0x0002600301007387 */ /* 0x0001e40000100800 */
[----:B------:R-:W-:Y:S02]  /*109bf0*/  PRMT R5, R5, 0x5410, R2 ;  /* 0x0000541005057816 */ /* 0x000fe40000000002 */
[----:B------:R-:W-:Y:S01]  /*109c00*/  STL [R1+0x14], R13 ;  /* 0x0000140d01007387 */ /* 0x000fe20000100800 */
[----:B0-----:R-:W-:-:S03]  /*109c10*/  PRMT R3, R3, 0x3340, R0 ;  /* 0x0000334003037816 */ /* 0x001fc60000000000 */
[----:B------:R-:W-:Y:S01]  /*109c20*/  STL [R1+0x5788], R57 ;  /* 0x0057883901007387 */ /* 0x000fe20000100800 */
[----:B------:R-:W-:-:S03]  /*109c30*/  PRMT R3, R6, 0x5410, R3 ;  /* 0x0000541006037816 */ /* 0x000fc60000000003 */
[----:B------:R-:W-:Y:S01]  /*109c40*/  STL [R1+0xcac], R5 ;  /* 0x000cac0501007387 */ /* 0x000fe20000100800 */
[----:B------:R-:W-:-:S03]  /*109c50*/  PRMT R7, R7, 0x3340, R11 ;  /* 0x0000334007077816 */ /* 0x000fc6000000000b */
[----:B------:R-:W4:Y:S04]  /*109c60*/  LDL.LU R11, [R1+0x46c] ;  /* 0x00046c00010b7983 */ /* 0x000f280000300800 */
[----:B------:R-:W-:Y:S04]  /*109c70*/  STL [R1+0xca8], R3 ;  /* 0x000ca80301007387 */ /* 0x000fe80000100800 */
[----:B------:R-:W4:Y:S01]  /*109c80*/  LDL.LU R27, [R1+0x464] ;  /* 0x00046400011b7983 */ /* 0x000f220000300800 */
[----:B------:R-:W-:Y:S02]  /*109c90*/  PRMT R2, R7, 0x5410, R4 ;  /* 0x0000541007027816 */ /* 0x000fe40000000004 */
[----:B---3--:R-:W-:-:S03]  /*109ca0*/  LOP3.LUT R6, R10, 0xffff, RZ, 0xc0, !PT ;  /* 0x0000ffff0a067812 */ /* 0x008fc600078ec0ff */
[----:B------:R0:W-:Y:S04]  /*109cb0*/  STL [R1+0xca4], R2 ;  /* 0x000ca40201007387 */ /* 0x0001e80000100800 */
[----:B------:R-:W3:Y:S04]  /*109cc0*/  LDL.LU R31, [R1+0x3a8] ;  /* 0x0003a800011f7983 */ /* 0x000ee80000300800 */
[----:B------:R-:W3:Y:S01]  /*109cd0*/  LDL.LU R10, [R1+0x290] ;  /* 0x00029000010a7983 */ /* 0x000ee20000300800 */
[----:B0-----:R-:W-:-:S03]  /*109ce0*/  LOP3.LUT R2, R23, 0xffff, RZ, 0xc0, !PT ;  /* 0x0000ffff17027812 */ /* 0x001fc600078ec0ff */
[----:B------:R0:W-:Y:S01]  /*109cf0*/  STL [R1+0x5ac], R6 ;  /* 0x0005ac0601007387 */ /* 0x0001e20000100800 */
[----:B------:R-:W-:Y:S02]  /*109d00*/  LOP3.LUT R7, R33, 0xffff, RZ, 0xc0, !PT ;  /* 0x0000ffff21077812 */ /* 0x000fe400078ec0ff */
[----:B------:R-:W-:Y:S02]  /*109d10*/  LOP3.LUT R5, R28, 0xffff, RZ, 0xc0, !PT ;  /* 0x0000ffff1c057812 */ /* 0x000fe400078ec0ff */
[----:B------:R-:W3:Y:S01]  /*109d20*/  LDL.LU R28, [R1+0x284] ;  /* 0x00028400011c7983 */ /* 0x000ee20000300800 */
[----:B------:R-:W-:-:S03]  /*109d30*/  LOP3.LUT R3, R45, 0xffff, RZ, 0xc0, !PT ;  /* 0x0000ffff2d037812 */ /* 0x000fc600078ec0ff */
[----:B------:R-:W-:Y:S01]  /*109d40*/  STL [R1+0x28], R5 ;  /* 0x0000280501007387 */ /* 0x000fe20000100800 */
[----:B------:R-:W-:-:S03]  /*109d50*/  LOP3.LUT R4, R59, 0xffff, RZ, 0xc0, !PT ;  /* 0x0000ffff3b047812 */ /* 0x000fc600078ec0ff */
[----:B------:R-:W-:Y:S01]  /*109d60*/  STL [R1+0x5d4], R7 ;  /* 0x0005d40701007387 */ /* 0x000fe20000100800 */
[----:B--2---:R-:W-:-:S05]  /*109d70*/  LOP3.LUT R9, R9, 0xffff, RZ, 0xc0, !PT ;  /* 0x0000ffff09097812 */ /* 0x004fca00078ec0ff */
[----:B------:R-:W-:Y:S04]  /*109d80*/  STL [R1+0x27c], R9 ;  /* 0x00027c0901007387 */ /* 0x000fe80000100800 */
[----:B------:R-:W2:Y:S01]  /*109d90*/  LDL.LU R45, [R1+0x57d8] ;  /* 0x0057d800012d7983 */ /* 0x000ea20000300800 */
[----:B------:R-:W-:-:S03]  /*109da0*/  LOP3.LUT R8, R8, 0xffff, RZ, 0xc0, !PT ;  /* 0x0000ffff08087812 */ /* 0x000fc600078ec0ff */
[----:B------:R-:W2:Y:S04]  /*109db0*/  LDL.LU R59, [R1+0x57d4] ;  /* 0x0057d400013b7983 */ /* 0x000ea80000300800 */
[----:B------:R1:W-:Y:S04]  /*109dc0*/  STL [R1+0x124], R2 ;  /* 0x0001240201007387 */ /* 0x0003e80000100800 */
[----:B------:R-:W-:Y:S01]  /*109dd0*/  STL [R1+0x39c], R8 ;  /* 0x00039c0801007387 */ /* 0x000fe20000100800 */
[----:B0-----:R-:W-:Y:S02]  /*109de0*/  PRMT R6, R6, 0x3340, R9 ;  /* 0x0000334006067816 */ /* 0x001fe40000000009 */
[----:B-1----:R-:W-:-:S02]  /*109df0*/  PRMT R2, R2, 0x3340, R0 ;  /* 0x0000334002027816 */ /* 0x002fc40000000000 */
[----:B------:R-:W-:Y:S02]  /*109e00*/  PRMT R7, R7, 0x3340, R8 ;  /* 0x0000334007077816 */ /* 0x000fe40000000008 */
[----:B----4-:R-:W-:Y:S02]  /*109e10*/  LOP3.LUT R57, R60, 0xffff, RZ, 0xc0, !PT ;  /* 0x0000ffff3c397812 */ /* 0x010fe400078ec0ff */
[----:B------:R-:W4:Y:S02]  /*109e20*/  LDL.LU R60, [R1+0x57d0] ;  /* 0x0057d000013c7983 */ /* 0x000f240000300800 */
[----:B------:R-:W-:Y:S02]  /*109e30*/  PRMT R5, R5, 0x3340, R57 ;  /* 0x0000334005057816 */ /* 0x000fe40000000039 */
[----:B------:R0:W-:Y:S02]  /*109e40*/  STL [R1+0x5f8], R3 ;  /* 0x0005f80301007387 */ /* 0x0001e40000100800 */
[----:B------:R-:W-:-:S02]  /*109e50*/  PRMT R5, R5, 0x5410, R2 ;  /* 0x0000541005057816 */ /* 0x000fc40000000002 */
[----:B------:R1:W-:Y:S01]  /*109e60*/  STL [R1+0x274], R4 ;  /* 0x0002740401007387 */ /* 0x0003e20000100800 */
[--C-:B0-----:R-:W-:Y:S02]  /*109e70*/  PRMT R3, R3, 0x3340, R0.reuse ;  /* 0x0000334003037816 */ /* 0x101fe40000000000 */
[----:B-1----:R-:W-:Y:S02]  /*109e80*/  PRMT R4, R4, 0x3340, R0 ;  /* 0x0000334004047816 */ /* 0x002fe40000000000 */
[----:B------:R-:W-:Y:S01]  /*109e90*/  PRMT R3, R6, 0x5410, R3 ;  /* 0x0000541006037816 */ /* 0x000fe20000000003 */
[----:B------:R-:W-:Y:S01]  /*109ea0*/  STL [R1+0x578c], R57 ;  /* 0x00578c3901007387 */ /* 0x000fe20000100800 */
[----:B------:R-:W-:-:S03]  /*109eb0*/  PRMT R2, R7, 0x5410, R4 ;  /* 0x0000541007027816 */ /* 0x000fc60000000004 */
[----:B------:R3:W-:Y:S04]  /*109ec0*/  STL [R1+0xca0], R5 ;  /* 0x000ca00501007387 */ /* 0x0007e80000100800 */
[----:B------:R-:W2:Y:S04]  /*109ed0*/  LDL.LU R8, [R1+0x478] ;  /* 0x0004780001087983 */ /* 0x000ea80000300800 */
[----:B------:R0:W-:Y:S01]  /*109ee0*/  STL [R1+0xc98], R3 ;  /* 0x000c980301007387 */ /* 0x0001e20000100800 */
[----:B------:R-:W-:-:S03]  /*109ef0*/  LOP3.LUT R7, R27, 0xffff, RZ, 0xc0, !PT ;  /* 0x0000ffff1b077812 */ /* 0x000fc600078ec0ff */
[----:B------:R-:W2:Y:S04]  /*109f00*/  LDL.LU R13, [R1+0x3b8] ;  /* 0x0003b800010d7983 */ /* 0x000ea80000300800 */
[----:B------:R1:W-:Y:S04]  /*109f10*/  STL [R1+0xc94], R2 ;  /* 0x000c940201007387 */ /* 0x0003e80000100800 */
[----:B------:R-:W2:Y:S04]  /*109f20*/  LDL.LU R33, [R1+0x3b4] ;  /* 0x0003b40001217983 */ /* 0x000ea80000300800 */
[----:B------:R-:W2:Y:S04]  /*109f30*/  LDL.LU R9, [R1+0x29c] ;  /* 0x00029c0001097983 */ /* 0x000ea80000300800 */
[----:B------:R-:W2:Y:S01]  /*109f40*/  LDL.LU R27, [R1+0x160] ;  /* 0x00016000011b7983 */ /* 0x000ea20000300800 */
[----:B------:R-:W-:-:S02]  /*109f50*/  LOP3.LUT R6, R11, 0xffff, RZ, 0xc0, !PT ;  /* 0x0000ffff0b067812 */ /* 0x000fc400078ec0ff */
[----:B---3--:R-:W-:Y:S02]  /*109f60*/  LOP3.LUT R5, R31, 0xffff, RZ, 0xc0, !PT ;  /* 0x0000ffff1f057812 */ /* 0x008fe400078ec0ff */
[----:B------:R-:W-:Y:S01]  /*109f70*/  LOP3.LUT R11, R10, 0xffff, RZ, 0xc0, !PT ;  /* 0x0000ffff0a0b7812 */ /* 0x000fe200078ec0ff */
[----:B------:R3:W-:Y:S01]  /*109f80*/  STL [R1+0x5fc], R6 ;  /* 0x0005fc0601007387 */ /* 0x0007e20000100800 */
[----:B0-----:R-:W-:-:S03]  /*109f90*/  LOP3.LUT R3, R58, 0xffff, RZ, 0xc0, !PT ;  /* 0x0000ffff3a037812 */ /* 0x001fc600078ec0ff */
[----:B------:R0:W-:Y:S01]  /*109fa0*/  STL [R1+0x620], R7 ;  /* 0x0006200701007387 */ /* 0x0001e20000100800 */
[----:B------:R-:W-:-:S03]  /*109fb0*/  LOP3.LUT R4, R32, 0xffff, RZ, 0xc0, !PT ;  /* 0x0000ffff20047812 */ /* 0x000fc600078ec0ff */
[----:B------:R-:W-:Y:S04]  /*109fc0*/  STL [R1+0x3c], R5 ;  /* 0x00003c0501007387 */ /* 0x000fe80000100800 */
[----:B------:R-:W-:Y:S04]  /*109fd0*/  STL [R1+0x3a8], R11 ;  /* 0x0003a80b01007387 */ /* 0x000fe80000100800 */
[----:B------:R-:W2:Y:S04]  /*109fe0*/  LDL.LU R58, [R1+0x57cc] ;  /* 0x0057cc00013a7983 */ /* 0x000ea80000300800 */
[----:B------:R-:W2:Y:S01]  /*109ff0*/  LDL.LU R32, [R1+0x57c8] ;  /* 0x0057c80001207983 */ /* 0x000ea20000300800 */
[----:B-1----:R-:W-:-:S02]  /*10a000*/  LOP3.LUT R2, R24, 0xffff, RZ, 0xc0, !PT ;  /* 0x0000ffff18027812 */ /* 0x002fc400078ec0ff */
[----:B------:R-:W-:-:S03]  /*10a010*/  LOP3.LUT R10, R28, 0xffff, RZ, 0xc0, !PT ;  /* 0x0000ffff1c0a7812 */ /* 0x000fc600078ec0ff */
[----:B------:R1:W-:Y:S01]  /*10a020*/  STL [R1+0x140], R2 ;  /* 0x0001400201007387 */ /* 0x0003e20000100800 */
[----:B---3--:R-:W-:-:S03]  /*10a030*/  PRMT R6, R6, 0x3340, R11 ;  /* 0x0000334006067816 */ /* 0x008fc6000000000b */
[----:B------:R-:W-:Y:S01]  /*10a040*/  STL [R1+0x604], R10 ;  /* 0x0006040a01007387 */ /* 0x000fe20000100800 */
[----:B0-----:R-:W-:-:S03]  /*10a050*/  PRMT R7, R7, 0x3340, R10 ;  /* 0x0000334007077816 */ /* 0x001fc6000000000a */
[----:B------:R0:W-:Y:S01]  /*10a060*/  STL [R1+0x600], R3 ;  /* 0x0006000301007387 */ /* 0x0001e20000100800 */
[----:B-1----:R-:W-:-:S03]  /*10a070*/  PRMT R2, R2, 0x3340, R0 ;  /* 0x0000334002027816 */ /* 0x002fc60000000000 */
[----:B------:R1:W-:Y:S01]  /*10a080*/  STL [R1+0x630], R4 ;  /* 0x0006300401007387 */ /* 0x0003e20000100800 */
[--C-:B0-----:R-:W-:Y:S02]  /*10a090*/  PRMT R3, R3, 0x3340, R0.reuse ;  /* 0x0000334003037816 */ /* 0x101fe40000000000 */
[----:B-1----:R-:W-:Y:S02]  /*10a0a0*/  PRMT R4, R4, 0x3340, R0 ;  /* 0x0000334004047816 */ /* 0x002fe40000000000 */
[----:B------:R-:W-:Y:S02]  /*10a0b0*/  PRMT R3, R6, 0x5410, R3 ;  /* 0x0000541006037816 */ /* 0x000fe40000000003 */
[----:B----4-:R-:W-:-:S04]  /*10a0c0*/  LOP3.LUT R60, R60, 0xffff, RZ, 0xc0, !PT ;  /* 0x0000ffff3c3c7812 */ /* 0x010fc800078ec0ff */
[----:B------:R-:W-:-:S04]  /*10a0d0*/  PRMT R5, R5, 0x3340, R60 ;  /* 0x0000334005057816 */ /* 0x000fc8000000003c */
[----:B------:R-:W-:Y:S01]  /*10a0e0*/  PRMT R5, R5, 0x5410, R2 ;  /* 0x0000541005057816 */ /* 0x000fe20000000002 */
[----:B------:R-:W-:Y:S01]  /*10a0f0*/  STL [R1+0x5790], R60 ;  /* 0x0057903c01007387 */ /* 0x000fe20000100800 */
[----:B------:R-:W-:-:S03]  /*10a100*/  PRMT R2, R7, 0x5410, R4 ;  /* 0x0000541007027816 */ /* 0x000fc60000000004 */
[----:B------:R0:W-:Y:S04]  /*10a110*/  STL [R1+0xc90], R5 ;  /* 0x000c900501007387 */ /* 0x0001e80000100800 */
[----:B------:R-:W3:Y:S04]  /*10a120*/  LDL.LU R12, [R1+0x480] ;  /* 0x00048000010c7983 */ /* 0x000ee80000300800 */
[----:B------:R-:W-:Y:S04]  /*10a130*/  STL [R1+0xc88], R3 ;  /* 0x000c880301007387 */ /* 0x000fe80000100800 */
[----:B------:R-:W4:Y:S04]  /*10a140*/  LDL.LU R11, [R1+0x3c8] ;  /* 0x0003c800010b7983 */ /* 0x000f280000300800 */
[----:B------:R1:W-:Y:S01]  /*10a150*/  STL [R1+0xc84], R2 ;  /* 0x000c840201007387 */ /* 0x0003e20000100800 */
[----:B--2---:R-:W-:-:S03]  /*10a160*/  LOP3.LUT R8, R8, 0xffff, RZ, 0xc0, !PT ;  /* 0x0000ffff08087812 */ /* 0x004fc600078ec0ff */
[----:B------:R-:W2:Y:S01]  /*10a170*/  LDL.LU R31, [R1+0x3c4] ;  /* 0x0003c400011f7983 */ /* 0x000ea20000300800 */
[----:B0-----:R-:W-:-:S03]  /*10a180*/  LOP3.LUT R5, R13, 0xffff, RZ, 0xc0, !PT ;  /* 0x0000ffff0d057812 */ /* 0x001fc600078ec0ff */
[----:B------:R-:W2:Y:S01]  /*10a190*/  LDL.LU R10, [R1+0x2a4] ;  /* 0x0002a400010a7983 */ /* 0x000ea20000300800 */
[----:B-1----:R-:W-:-:S03]  /*10a1a0*/  LOP3.LUT R2, R26, 0xffff, RZ, 0xc0, !PT ;  /* 0x0000ffff1a027812 */ /* 0x002fc600078ec0ff */
[----:B------:R-:W2:Y:S01]  /*10a1b0*/  LDL.LU R28, [R1+0x178] ;  /* 0x00017800011c7983 */ /* 0x000ea20000300800 */
[----:B------:R-:W-:-:S03]  /*10a1c0*/  LOP3.LUT R6, R33, 0xffff, RZ, 0xc0, !PT ;  /* 0x0000ffff21067812 */ /* 0x000fc600078ec0ff */
[----:B------:R-:W-:Y:S01]  /*10a1d0*/  STL [R1+0x638], R8 ;  /* 0x0006380801007387 */ /* 0x000fe20000100800 */
[----:B------:R-:W-:-:S03]  /*10a1e0*/  LOP3.LUT R7, R9, 0xffff, RZ, 0xc0, !PT ;  /* 0x0000ffff09077812 */ /* 0x000fc600078ec0ff */
[----:B------:R0:W-:Y:S01]  /*10a1f0*/  STL [R1+0x150], R5 ;  /* 0x0001500501007387 */ /* 0x0001e20000100800 */
[----:B------:R-:W-:-:S03]  /*10a200*/  LOP3.LUT R9, R27, 0xffff, RZ, 0xc0, !PT ;  /* 0x0000ffff1b097812 */ /* 0x000fc600078ec0ff */
[----:B------:R-:W-:Y:S01]  /*10a210*/  STL [R1+0x3b4], R6 ;  /* 0x0003b40601007387 */ /* 0x000fe20000100800 */
[----:B------:R-:W-:-:S03]  /*10a220*/  LOP3.LUT R4, R35, 0xffff, RZ, 0xc0, !PT ;  /* 0x0000ffff23047812 */ /* 0x000fc600078ec0ff */
[----:B------:R-:W-:Y:S04]  /*10a230*/  STL [R1+0x62c], R7 ;  /* 0x00062c0701007387 */ /* 0x000fe80000100800 */
[----:B------:R-:W-:Y:S04]  /*10a240*/  STL [R1+0x4c], R9 ;  /* 0x00004c0901007387 */ /* 0x000fe80000100800 */
[----:B------:R1:W-:Y:S04]  /*10a250*/  STL [R1+0x44], R2 ;  /* 0x0000440201007387 */ /* 0x0003e80000100800 */
[----:B------:R-:W2:Y:S01]  /*10a260*/  LDL.LU R35, [R1+0x57c4] ;  /* 0x0057c40001237983 */ /* 0x000ea20000300800 */
[----:B------:R-:W-:-:S02]  /*10a270*/  LOP3.LUT R3, R25, 0xffff, RZ, 0xc0, !PT ;  /* 0x0000ffff19037812 */ /* 0x000fc400078ec0ff */
[----:B0-----:R-:W-:Y:S02]  /*10a280*/  PRMT R5, R5, 0x3340, R9 ;  /* 0x0000334005057816 */ /* 0x001fe40000000009 */
[----:B-1----:R-:W-:Y:S02]  /*10a290*/  PRMT R2, R2, 0x3340, R0 ;  /* 0x0000334002027816 */ /* 0x002fe40000000000 */
[----:B------:R-:W-:Y:S01]  /*10a2a0*/  LOP3.LUT R32, R32, 0xffff, RZ, 0xc0, !PT ;  /* 0x0000ffff20207812 */ /* 0x000fe200078ec0ff */
[----:B------:R0:W-:Y:S01]  /*10a2b0*/  STL [R1+0xc64], R3 ;  /* 0x000c640301007387 */ /* 0x0001e20000100800 */
[----:B------:R-:W-:-:S03]  /*10a2c0*/  PRMT R2, R5, 0x5410, R2 ;  /* 0x0000541005027816 */ /* 0x000fc60000000002 */
[----:B------:R1:W-:Y:S04]  /*10a2d0*/  STL [R1+0x640], R4 ;  /* 0x0006400401007387 */ /* 0x0003e80000100800 */
[----:B------:R-:W-:Y:S01]  /*10a2e0*/  STL [R1+0x5794], R32 ;  /* 0x0057942001007387 */ /* 0x000fe20000100800 */
[----:B------:R-:W-:-:S03]  /*10a2f0*/  PRMT R7, R8, 0x3340, R7 ;  /* 0x0000334008077816 */ /* 0x000fc60000000007 */
[----:B------:R-:W2:Y:S04]  /*10a300*/  LDL.LU R33, [R1+0x490] ;  /* 0x0004900001217983 */ /* 0x000ea80000300800 */
[----:B------:R-:W2:Y:S04]  /*10a310*/  LDL.LU R9, [R1+0x48c] ;  /* 0x00048c0001097983 */ /* 0x000ea80000300800 */
[----:B------:R-:W2:Y:S04]  /*10a320*/  LDL.LU R27, [R1+0x3d0] ;  /* 0x0003d000011b7983 */ /* 0x000ea80000300800 */
[----:B------:R1:W-:Y:S04]  /*10a330*/  STL [R1+0xc80], R2 ;  /* 0x000c800201007387 */ /* 0x0003e80000100800 */
[----:B------:R-:W2:Y:S01]  /*10a340*/  LDL.LU R8, [R1+0x2b4] ;  /* 0x0002b40001087983 */ /* 0x000ea20000300800 */
[----:B0-----:R-:W-:-:S02]  /*10a350*/  PRMT R3, R3, 0x3340, R0 ;  /* 0x0000334003037816 */ /* 0x001fc40000000000 */
[----:B------:R-:W-:Y:S02]  /*10a360*/  PRMT R6, R6, 0x3340, R32 ;  /* 0x0000334006067816 */ /* 0x000fe40000000020 */
[----:B-1----:R-:W-:Y:S02]  /*10a370*/  PRMT R4, R4, 0x3340, R0 ;  /* 0x0000334004047816 */ /* 0x002fe40000000000 */
[----:B------:R-:W-:Y:S02]  /*10a380*/  PRMT R3, R6, 0x5410, R3 ;  /* 0x0000541006037816 */ /* 0x000fe40000000003 */
[----:B------:R-:W-:-:S03]  /*10a390*/  PRMT R2, R7, 0x5410, R4 ;  /* 0x0000541007027816 */ /* 0x000fc60000000004 */
[----:B------:R-:W-:Y:S04]  /*10a3a0*/  STL [R1+0xc7c], R3 ;  /* 0x000c7c0301007387 */ /* 0x000fe80000100800 */
[----:B------:R0:W-:Y:S02]  /*10a3b0*/  STL [R1+0xc74], R2 ;  /* 0x000c740201007387 */ /* 0x0001e40000100800 */
[----:B0-----:R-:W-:Y:S02]  /*10a3c0*/  LOP3.LUT R2, R44, 0xffff, RZ, 0xc0, !PT ;  /* 0x0000ffff2c027812 */ /* 0x001fe400078ec0ff */
[----:B------:R-:W-:Y:S02]  /*10a3d0*/  LOP3.LUT R3, R30, 0xffff, RZ, 0xc0, !PT ;  /* 0x0000ffff1e037812 */ /* 0x000fe400078ec0ff */
[----:B------:R-:W-:-:S02]  /*10a3e0*/  LOP3.LUT R4, R29, 0xffff, RZ, 0xc0, !PT ;  /* 0x0000ffff1d047812 */ /* 0x000fc400078ec0ff */
[----:B---3--:R-:W-:Y:S02]  /*10a3f0*/  LOP3.LUT R5, R12, 0xffff, RZ, 0xc0, !PT ;  /* 0x0000ffff0c057812 */ /* 0x008fe400078ec0ff */
[----:B----4-:R-:W-:-:S03]  /*10a400*/  LOP3.LUT R6, R11, 0xffff, RZ, 0xc0, !PT ;  /* 0x0000ffff0b067812 */ /* 0x010fc600078ec0ff */
[----:B------:R-:W-:Y:S04]  /*10a410*/  STL [R1+0x15c], R5 ;  /* 0x00015c0501007387 */ /* 0x000fe80000100800 */
[----:B------:R-:W-:Y:S01]  /*10a420*/  STL [R1+0x634], R6 ;  /* 0x0006340601007387 */ /* 0x000fe20000100800 */
[----:B--2---:R-:W-:Y:S02]  /*10a430*/  LOP3.LUT R7, R31, 0xffff, RZ, 0xc0, !PT ;  /* 0x0000ffff1f077812 */ /* 0x004fe400078ec0ff */
[----:B------:R-:W-:Y:S02]  /*10a440*/  LOP3.LUT R12, R10, 0xffff, RZ, 0xc0, !PT ;  /* 0x0000ffff0a0c7812 */ /* 0x000fe400078ec0ff */
[----:B------:R-:W-:-:S03]  /*10a450*/  LOP3.LUT R11, R28, 0xffff, RZ, 0xc0, !PT ;  /* 0x0000ffff1c0b7812 */ /* 0x000fc600078ec0ff */
[----:B------:R-:W-:Y:S04]  /*10a460*/  STL [R1+0x60], R12 ;  /* 0x0000600c01007387 */ /* 0x000fe80000100800 */
[----:B------:R-:W2:Y:S04]  /*10a470*/  LDL.LU R44, [R1+0x57c0] ;  /* 0x0057c000012c7983 */ /* 0x000ea80000300800 */
[----:B------:R0:W-:Y:S04]  /*10a480*/  STL [R1+0x654], R7 ;  /* 0x0006540701007387 */ /* 0x0001e80000100800 */
[----:B------:R-:W-:Y:S04]  /*10a490*/  STL [R1+0x628], R11 ;  /* 0x0006280b01007387 */ /* 0x000fe80000100800 */
[----:B------:R1:W-:Y:S01]  /*10a4a0*/  STL [R1+0x70], R2 ;  /* 0x0000700201007387 */ /* 0x0003e20000100800 */
[----:B------:R-:W-:-:S03]  /*10a4b0*/  LOP3.LUT R10, R35, 0xffff, RZ, 0xc0, !PT ;  /* 0x0000ffff230a7812 */ /* 0x000fc600078ec0ff */
[----:B------:R-:W3:Y:S04]  /*10a4c0*/  LDL.LU R35, [R1+0x57bc] ;  /* 0x0057bc0001237983 */ /* 0x000ee80000300800 */
[----:B------:R4:W-:Y:S01]  /*10a4d0*/  STL [R1+0x624], R3 ;  /* 0x0006240301007387 */ /* 0x0009e20000100800 */
[----:B0-----:R-:W-:-:S03]  /*10a4e0*/  PRMT R7, R7, 0x3340, R10 ;  /* 0x0000334007077816 */ /* 0x001fc6000000000a */
[----:B------:R-:W-:Y:S01]  /*10a4f0*/  STL [R1+0xc54], R4 ;  /* 0x000c540401007387 */ /* 0x000fe20000100800 */
[----:B-1----:R-:W-:-:S03]  /*10a500*/  PRMT R2, R2, 0x3340, R0 ;  /* 0x0000334002027816 */ /* 0x002fc60000000000 */
[----:B------:R0:W-:Y:S01]  /*10a510*/  STL [R1+0x644], R10 ;  /* 0x0006440a01007387 */ /* 0x0001e20000100800 */
[----:B------:R-:W-:-:S03]  /*10a520*/  PRMT R5, R5, 0x3340, R12 ;  /* 0x0000334005057816 */ /* 0x000fc6000000000c */
[----:B------:R-:W3:Y:S01]  /*10a530*/  LDL.LU R31, [R1+0x4a0] ;  /* 0x0004a000011f7983 */ /* 0x000ee20000300800 */
[----:B----4-:R-:W-:-:S03]  /*10a540*/  PRMT R3, R3, 0x3340, R0 ;  /* 0x0000334003037816 */ /* 0x010fc60000000000 */
[----:B0-----:R-:W4:Y:S01]  /*10a550*/  LDL.LU R10, [R1+0x498] ;  /* 0x00049800010a7983 */ /* 0x001f220000300800 */
[----:B------:R-:W-:Y:S02]  /*10a560*/  PRMT R6, R6, 0x3340, R11 ;  /* 0x0000334006067816 */ /* 0x000fe4000000000b */
[----:B------:R-:W-:Y:S02]  /*10a570*/  PRMT R4, R4, 0x3340, R0 ;  /* 0x0000334004047816 */ /* 0x000fe40000000000 */
[----:B------:R-:W-:Y:S02]  /*10a580*/  PRMT R5, R5, 0x5410, R2 ;  /* 0x0000541005057816 */ /* 0x000fe40000000002 */
[----:B------:R-:W-:Y:S02]  /*10a590*/  PRMT R3, R6, 0x5410, R3 ;  /* 0x0000541006037816 */ /* 0x000fe40000000003 */
[----:B------:R-:W-:Y:S01]  /*10a5a0*/  PRMT R2, R7, 0x5410, R4 ;  /* 0x0000541007027816 */ /* 0x000fe20000000004 */
[----:B------:R0:W-:Y:S01]  /*10a5b0*/  STL [R1+0xc70], R5 ;  /* 0x000c700501007387 */ /* 0x0001e20000100800 */
[----:B------:R-:W-:-:S03]  /*10a5c0*/  LOP3.LUT R6, R9, 0xffff, RZ, 0xc0, !PT ;  /* 0x0000ffff09067812 */ /* 0x000fc600078ec0ff */
[----:B------:R-:W4:Y:S01]  /*10a5d0*/  LDL.LU R28, [R1+0x3dc] ;  /* 0x0003dc00011c7983 */ /* 0x000f220000300800 */
[----:B------:R-:W-:-:S03]  /*10a5e0*/  LOP3.LUT R7, R27, 0xffff, RZ, 0xc0, !PT ;  /* 0x0000ffff1b077812 */ /* 0x000fc600078ec0ff */
[----:B------:R-:W-:Y:S01]  /*10a5f0*/  STL [R1+0xc6c], R3 ;  /* 0x000c6c0301007387 */ /* 0x000fe20000100800 */
[----:B0-----:R-:W-:-:S03]  /*10a600*/  LOP3.LUT R5, R33, 0xffff, RZ, 0xc0, !PT ;  /* 0x0000ffff21057812 */ /* 0x001fc600078ec0ff */
[----:B------:R0:W-:Y:S01]  /*10a610*/  STL [R1+0xc68], R2 ;  /* 0x000c680201007387 */ /* 0x0001e20000100800 */
[----:B------:R-:W-:-:S03]  /*10a620*/  LOP3.LUT R9, R8, 0xffff, RZ, 0xc0, !PT ;  /* 0x0000ffff08097812 */ /* 0x000fc600078ec0ff */
[----:B------:R-:W4:Y:S04]  /*10a630*/  LDL.LU R33, [R1+0x2c4] ;  /* 0x0002c40001217983 */ /* 0x000f280000300800 */
[----:B------:R-:W-:Y:S01]  /*10a640*/  STL [R1+0x178], R5 ;  /* 0x0001780501007387 */ /* 0x000fe20000100800 */
[----:B0-----:R-:W-:-:S03]  /*10a650*/  LOP3.LUT R2, R45, 0xffff, RZ, 0xc0, !PT ;  /* 0x0000ffff2d027812 */ /* 0x001fc600078ec0ff */
[----:B------:R-:W-:Y:S01]  /*10a660*/  STL [R1+0x648], R6 ;  /* 0x0006480601007387 */ /* 0x000fe20000100800 */
[----:B------:R-:W-:-:S03]  /*10a670*/  LOP3.LUT R3, R52, 0xffff, RZ, 0xc0, !PT ;  /* 0x0000ffff34037812 */ /* 0x000fc600078ec0ff */
[----:B------:R-:W4:Y:S04]  /*10a680*/  LDL.LU R45, [R1+0x57b8] ;  /* 0x0057b800012d7983 */ /* 0x000f280000300800 */
[----:B------:R-:W-:Y:S04]  /*10a690*/  STL [R1+0x658], R7 ;  /* 0x0006580701007387 */ /* 0x000fe80000100800 */
[----:B------:R-:W-:Y:S04]  /*10a6a0*/  STL [R1+0x63c], R9 ;  /* 0x00063c0901007387 */ /* 0x000fe80000100800 */
[----:B------:R-:W4:Y:S04]  /*10a6b0*/  LDL.LU R52, [R1+0x57b4] ;  /* 0x0057b40001347983 */ /* 0x000f280000300800 */
[----:B------:R0:W-:Y:S04]  /*10a6c0*/  STL [R1+0x88], R2 ;  /* 0x0000880201007387 */ /* 0x0001e80000100800 */
[----:B------:R-:W4:Y:S01]  /*10a6d0*/  LDL.LU R27, [R1+0x1a4] ;  /* 0x0001a400011b7983 */ /* 0x000f220000300800 */
[----:B------:R-:W-:-:S02]  /*10a6e0*/  LOP3.LUT R4, R34, 0xffff, RZ, 0xc0, !PT ;  /* 0x0000ffff22047812 */ /* 0x000fc400078ec0ff */
[----:B0-----:R-:W-:Y:S02]  /*10a6f0*/  PRMT R2, R2, 0x3340, R0 ;  /* 0x0000334002027816 */ /* 0x001fe40000000000 */
[----:B------:R-:W-:Y:S02]  /*10a700*/  PRMT R6, R6, 0x3340, R9 ;  /* 0x0000334006067816 */ /* 0x000fe40000000009 */
[----:B--2---:R-:W-:Y:S02]  /*10a710*/  LOP3.LUT R8, R44, 0xffff, RZ, 0xc0, !PT ;  /* 0x0000ffff2c087812 */ /* 0x004fe400078ec0ff */
[----:B------:R-:W2:Y:S02]  /*10a720*/  LDL.LU R44, [R1+0x57b0] ;  /* 0x0057b000012c7983 */ /* 0x000ea40000300800 */
[----:B------:R-:W-:Y:S02]  /*10a730*/  PRMT R7, R7, 0x3340, R8 ;  /* 0x0000334007077816 */ /* 0x000fe40000000008 */
[----:B------:R0:W-:Y:S04]  /*10a740*/  STL [R1+0x668], R3 ;  /* 0x0006680301007387 */ /* 0x0001e80000100800 */
[----:B------:R-:W-:Y:S04]  /*10a750*/  STL [R1+0x64c], R4 ;  /* 0x00064c0401007387 */ /* 0x000fe80000100800 */
[----:B------:R1:W-:Y:S01]  /*10a760*/  STL [R1+0x84], R8 ;  /* 0x0000840801007387 */ /* 0x0003e20000100800 */
[----:B0-----:R-:W-:-:S03]  /*10a770*/  PRMT R3, R3, 0x3340, R0 ;  /* 0x0000334003037816 */ /* 0x001fc60000000000 */
[----:B------:R-:W2:Y:S01]  /*10a780*/  LDL.LU R9, [R1+0x4ac] ;  /* 0x0004ac0001097983 */ /* 0x000ea20000300800 */
[----:B---3--:R-:W-:-:S03]  /*10a790*/  LOP3.LUT R35, R35, 0xffff, RZ, 0xc0, !PT ;  /* 0x0000ffff23237812 */ /* 0x008fc600078ec0ff */
[----:B-1----:R-:W3:Y:S01]  /*10a7a0*/  LDL.LU R8, [R1+0x4a4] ;  /* 0x0004a40001087983 */ /* 0x002ee20000300800 */
[----:B------:R-:W-:Y:S02]  /*10a7b0*/  PRMT R5, R5, 0x3340, R35 ;  /* 0x0000334005057816 */ /* 0x000fe40000000023 */
[----:B------:R-:W-:Y:S02]  /*10a7c0*/  PRMT R4, R4, 0x3340, R0 ;  /* 0x0000334004047816 */ /* 0x000fe40000000000 */
[----:B------:R-:W-:Y:S02]  /*10a7d0*/  PRMT R2, R5, 0x5410, R2 ;  /* 0x0000541005027816 */ /* 0x000fe40000000002 */
[----:B------:R-:W-:-:S03]  /*10a7e0*/  PRMT R3, R6, 0x5410, R3 ;  /* 0x0000541006037816 */ /* 0x000fc60000000003 */
[----:B------:R0:W-:Y:S04]  /*10a7f0*/  STL [R1+0xc60], R2 ;  /* 0x000c600201007387 */ /* 0x0001e80000100800 */
[----:B------:R-:W-:Y:S01]  /*10a800*/  STL [R1+0xc5c], R3 ;  /* 0x000c5c0301007387 */ /* 0x000fe20000100800 */
[----:B0-----:R-:W-:Y:S02]  /*10a810*/  PRMT R2, R7, 0x5410, R4 ;  /* 0x0000541007027816 */ /* 0x001fe40000000004 */
[----:B----4-:R-:W-:-:S03]  /*10a820*/  LOP3.LUT R6, R10, 0xffff, RZ, 0xc0, !PT ;  /* 0x0000ffff0a067812 */ /* 0x010fc600078ec0ff */
[----:B------:R0:W-:Y:S04]  /*10a830*/  STL [R1+0xc58], R2 ;  /* 0x000c580201007387 */ /* 0x0001e80000100800 */
[----:B------:R-:W4:Y:S04]  /*10a840*/  LDL.LU R12, [R1+0x3e8] ;  /* 0x0003e800010c7983 */ /* 0x000f280000300800 */
[----:B------:R-:W4:Y:S01]  /*10a850*/  LDL.LU R10, [R1+0x2d8] ;  /* 0x0002d800010a7983 */ /* 0x000f220000300800 */
[----:B------:R-:W-:Y:S02]  /*10a860*/  LOP3.LUT R5, R31, 0xffff, RZ, 0xc0, !PT ;  /* 0x0000ffff1f057812 */ /* 0x000fe400078ec0ff */
[----:B------:R-:W-:-:S03]  /*10a870*/  LOP3.LUT R7, R28, 0xffff, RZ, 0xc0, !PT ;  /* 0x0000ffff1c077812 */ /* 0x000fc600078ec0ff */
[----:B------:R-:W-:Y:S01]  /*10a880*/  STL [R1+0x66c], R5 ;  /* 0x00066c0501007387 */ /* 0x000fe20000100800 */
[----:B0-----:R-:W-:-:S03]  /*10a890*/  LOP3.LUT R2, R58, 0xffff, RZ, 0xc0, !PT ;  /* 0x0000ffff3a027812 */ /* 0x001fc600078ec0ff */
[----:B------:R-:W-:Y:S01]  /*10a8a0*/  STL [R1+0x664], R6 ;  /* 0x0006640601007387 */ /* 0x000fe20000100800 */
[----:B------:R-:W-:-:S03]  /*10a8b0*/  LOP3.LUT R13, R33, 0xffff, RZ, 0xc0, !PT ;  /* 0x0000ffff210d7812 */ /* 0x000fc600078ec0ff */
[----:B------:R-:W4:Y:S01]  /*10a8c0*/  LDL.LU R28, [R1+0x2d0] ;  /* 0x0002d000011c7983 */ /* 0x000f220000300800 */
[----:B------:R-:W-:-:S03]  /*10a8d0*/  LOP3.LUT R3, R59, 0xffff, RZ, 0xc0, !PT ;  /* 0x0000ffff3b037812 */ /* 0x000fc600078ec0ff */
[----:B------:R-:W-:Y:S04]  /*10a8e0*/  STL [R1+0x678], R7 ;  /* 0x0006780701007387 */ /* 0x000fe80000100800 */
[----:B------:R-:W4:Y:S04]  /*10a8f0*/  LDL.LU R58, [R1+0x57ac] ;  /* 0x0057ac00013a7983 */ /* 0x000f280000300800 */
[----:B------:R-:W-:Y:S04]  /*10a900*/  STL [R1+0x660], R13 ;  /* 0x0006600d01007387 */ /* 0x000fe80000100800 */
[----:B------:R-:W4:Y:S04]  /*10a910*/  LDL.LU R59, [R1+0x57a8] ;  /* 0x0057a800013b7983 */ /* 0x000f280000300800 */
[----:B------:R0:W-:Y:S01]  /*10a920*/  STL [R1+0x9c], R2 ;  /* 0x00009c0201007387 */ /* 0x0001e20000100800 */
[----:B------:R-:W-:-:S03]  /*10a930*/  LOP3.LUT R11, R27, 0xffff, RZ, 0xc0, !PT ;  /* 0x0000ffff1b0b7812 */ /* 0x000fc600078ec0ff */
[----:B------:R-:W4:Y:S01]  /*10a940*/  LDL.LU R27, [R1+0x1c0] ;  /* 0x0001c000011b7983 */ /* 0x000f220000300800 */
[----:B------:R-:W-:Y:S02]  /*10a950*/  LOP3.LUT R4, R38, 0xffff, RZ, 0xc0, !PT ;  /* 0x0000ffff26047812 */ /* 0x000fe400078ec0ff */
[----:B0-----:R-:W-:Y:S02]  /*10a960*/  PRMT R2, R2, 0x3340, R0 ;  /* 0x0000334002027816 */ /* 0x001fe40000000000 */
[----:B------:R-:W-:Y:S01]  /*10a970*/  PRMT R5, R5, 0x3340, R13 ;  /* 0x0000334005057816 */ /* 0x000fe2000000000d */
[----:B------:R0:W-:Y:S01]  /*10a980*/  STL [R1+0x94], R3 ;  /* 0x0000940301007387 */ /* 0x0001e20000100800 */
[----:B------:R-:W-:Y:S02]  /*10a990*/  PRMT R7, R7, 0x3340, R11 ;  /* 0x0000334007077816 */ /* 0x000fe4000000000b */
[----:B------:R-:W-:Y:S01]  /*10a9a0*/  PRMT R2, R5, 0x5410, R2 ;  /* 0x0000541005027816 */ /* 0x000fe20000000002 */
[----:B------:R1:W-:Y:S04]  /*10a9b0*/  STL [R1+0x680], R4 ;  /* 0x0006800401007387 */ /* 0x0003e80000100800 */
[----:B------:R-:W-:Y:S01]  /*10a9c0*/  STL [R1+0x670], R11 ;  /* 0x0006700b01007387 */ /* 0x000fe20000100800 */
[----:B0-----:R-:W-:-:S03]  /*10a9d0*/  PRMT R3, R3, 0x3340, R0 ;  /* 0x0000334003037816 */ /* 0x001fc60000000000 */
[----:B------:R-:W4:Y:S01]  /*10a9e0*/  LDL.LU R31, [R1+0x4bc] ;  /* 0x0004bc00011f7983 */ /* 0x000f220000300800 */
[----:B-1----:R-:W-:-:S03]  /*10a9f0*/  PRMT R4, R4, 0x3340, R0 ;  /* 0x0000334004047816 */ /* 0x002fc60000000000 */
[----:B------:R-:W4:Y:S04]  /*10aa00*/  LDL.LU R33, [R1+0x4b4] ;  /* 0x0004b40001217983 */ /* 0x000f280000300800 */
[----:B------:R0:W-:Y:S02]  /*10aa10*/  STL [R1+0xc50], R2 ;  /* 0x000c500201007387 */ /* 0x0001e40000100800 */
[----:B0-----:R-:W-:Y:S02]  /*10aa20*/  PRMT R2, R7, 0x5410, R4 ;  /* 0x0000541007027816 */ /* 0x001fe40000000004 */
[----:B------:R-:W-:Y:S02]  /*10aa30*/  LOP3.LUT R52, R52, 0xffff, RZ, 0xc0, !PT ;  /* 0x0000ffff34347812 */ /* 0x000fe400078ec0ff */
[----:B------:R-:W-:-:S02]  /*10aa40*/  LOP3.LUT R4, R41, 0xffff, RZ, 0xc0, !PT ;  /* 0x0000ffff29047812 */ /* 0x000fc400078ec0ff */
[----:B--2---:R-:W-:-:S04]  /*10aa50*/  LOP3.LUT R44, R44, 0xffff, RZ, 0xc0, !PT ;  /* 0x0000ffff2c2c7812 */ /* 0x004fc800078ec0ff */
[----:B------:R-:W-:-:S04]  /*10aa60*/  PRMT R6, R6, 0x3340, R44 ;  /* 0x0000334006067816 */ /* 0x000fc8000000002c */
[----:B------:R-:W-:-:S05]  /*10aa70*/  PRMT R3, R6, 0x5410, R3 ;  /* 0x0000541006037816 */ /* 0x000fca0000000003 */
[----:B------:R0:W-:Y:S01]  /*10aa80*/  STL [R1+0xc4c], R3 ;  /* 0x000c4c0301007387 */ /* 0x0001e20000100800 */
[----:B------:R-:W-:-:S03]  /*10aa90*/  LOP3.LUT R5, R9, 0xffff, RZ, 0xc0, !PT ;  /* 0x0000ffff09057812 */ /* 0x000fc600078ec0ff */
[----:B------:R1:W-:Y:S04]  /*10aaa0*/  STL [R1+0xc48], R2 ;  /* 0x000c480201007387 */ /* 0x0003e80000100800 */
[----:B------:R-:W2:Y:S01]  /*10aab0*/  LDL.LU R11, [R1+0x3f0] ;  /* 0x0003f000010b7983 */ /* 0x000ea20000300800 */
[----:B---3--:R-:W-:-:S03]  /*10aac0*/  LOP3.LUT R6, R8, 0xffff, RZ, 0xc0, !PT ;  /* 0x0000ffff08067812 */ /* 0x008fc600078ec0ff */
[----:B------:R-:W3:Y:S04]  /*10aad0*/  LDL.LU R9, [R1+0x2f0] ;  /* 0x0002f00001097983 */ /* 0x000ee80000300800 */
[----:B------:R1:W-:Y:S04]  /*10aae0*/  STL [R1+0x67c], R5 ;  /* 0x00067c0501007387 */ /* 0x0003e80000100800 */
[----:B------:R-:W3:Y:S04]  /*10aaf0*/  LDL.LU R8, [R1+0x2e8] ;  /* 0x0002e80001087983 */ /* 0x000ee80000300800 */
[----:B------:R-:W-:Y:S01]  /*10ab00*/  STL [R1+0x694], R6 ;  /* 0x0006940601007387 */ /* 0x000fe20000100800 */
[----:B0-----:R-:W-:-:S02]  /*10ab10*/  LOP3.LUT R3, R45, 0xffff, RZ, 0xc0, !PT ;  /* 0x0000ffff2d037812 */ /* 0x001fc400078ec0ff */
[----:B----4-:R-:W-:Y:S02]  /*10ab20*/  LOP3.LUT R7, R12, 0xffff, RZ, 0xc0, !PT ;  /* 0x0000ffff0c077812 */ /* 0x010fe400078ec0ff */
[----:B------:R-:W-:Y:S02]  /*10ab30*/  LOP3.LUT R14, R10, 0xffff, RZ, 0xc0, !PT ;  /* 0x0000ffff0a0e7812 */ /* 0x000fe400078ec0ff */
[----:B------:R-:W4:Y:S04]  /*10ab40*/  LDL.LU R10, [R1+0xc0] ;  /* 0x0000c000010a7983 */ /* 0x000f280000300800 */
[----:B------:R-:W-:Y:S04]  /*10ab50*/  STL [R1+0x68c], R7 ;  /* 0x00068c0701007387 */ /* 0x000fe80000100800 */
[----:B------:R-:W-:Y:S04]  /*10ab60*/  STL [R1+0x674], R14 ;  /* 0x0006740e01007387 */ /* 0x000fe80000100800 */
[----:B------:R-:W4:Y:S01]  /*10ab70*/  LDL.LU R45, [R1+0x57a4] ;  /* 0x0057a400012d7983 */ /* 0x000f220000300800 */
[----:B------:R-:W-:-:S02]  /*10ab80*/  LOP3.LUT R13, R28, 0xffff, RZ, 0xc0, !PT ;  /* 0x0000ffff1c0d7812 */ /* 0x000fc400078ec0ff */
[----:B-1----:R-:W-:Y:S02]  /*10ab90*/  PRMT R2, R52, 0x3340, R0 ;  /* 0x0000334034027816 */ /* 0x002fe40000000000 */
[----:B------:R-:W-:Y:S01]  /*10aba0*/  PRMT R5, R5, 0x3340, R14 ;  /* 0x0000334005057816 */ /* 0x000fe2000000000e */
[----:B------:R-:W-:Y:S03]  /*10abb0*/  STL [R1+0x688], R13 ;  /* 0x0006880d01007387 */ /* 0x000fe60000100800 */
[----:B------:R-:W-:Y:S01]  /*10abc0*/  PRMT R5, R5, 0x5410, R2 ;  /* 0x0000541005057816 */ /* 0x000fe20000000002 */
[----:B------:R0:W-:Y:S04]  /*10abd0*/  STL [R1+0x6b0], R3 ;  /* 0x0006b00301007387 */ /* 0x0001e80000100800 */
[----:B------:R1:W-:Y:S01]  /*10abe0*/  STL [R1+0x6a8], R4 ;  /* 0x0006a80401007387 */ /* 0x0003e20000100800 */
[----:B------:R-:W-:-:S05]  /*10abf0*/  LOP3.LUT R12, R27, 0xffff, RZ, 0xc0, !PT ;  /* 0x0000ffff1b0c7812 */ /* 0x000fca00078ec0ff */
[----:B------:R-:W-:Y:S04]  /*10ac00*/  STL [R1+0x684], R12 ;  /* 0x0006840c01007387 */ /* 0x000fe80000100800 */
[----:B------:R-:W4:Y:S04]  /*10ac10*/  LDL.LU R28, [R1+0x4dc] ;  /* 0x0004dc00011c7983 */ /* 0x000f280000300800 */
[----:B------:R-:W-:Y:S04]  /*10ac20*/  STL [R1+0xc30], R5 ;  /* 0x000c300501007387 */ /* 0x000fe80000100800 */
[----:B------:R-:W4:Y:S01]  /*10ac30*/  LDL.LU R27, [R1+0x404] ;  /* 0x00040400011b7983 */ /* 0x000f220000300800 */
[----:B0-----:R-:W-:-:S02]  /*10ac40*/  PRMT R3, R3, 0x3340, R0 ;  /* 0x0000334003037816 */ /* 0x001fc40000000000 */
[----:B------:R-:W-:Y:S02]  /*10ac50*/  PRMT R6, R6, 0x3340, R13 ;  /* 0x0000334006067816 */ /* 0x000fe4000000000d */
[----:B-1----:R-:W-:Y:S02]  /*10ac60*/  PRMT R4, R4, 0x3340, R0 ;  /* 0x0000334004047816 */ /* 0x002fe40000000000 */
[----:B------:R-:W-:Y:S02]  /*10ac70*/  PRMT R2, R6, 0x5410, R3 ;  /* 0x0000541006027816 */ /* 0x000fe40000000003 */
[----:B------:R-:W-:-:S03]  /*10ac80*/  PRMT R7, R7, 0x3340, R12 ;  /* 0x0000334007077816 */ /* 0x000fc6000000000c */
[----:B------:R0:W-:Y:S01]  /*10ac90*/  STL [R1+0xc28], R2 ;  /* 0x000c280201007387 */ /* 0x0001e20000100800 */
[----:B------:R-:W-:Y:S02]  /*10aca0*/  LOP3.LUT R6, R31, 0xffff, RZ, 0xc0, !PT ;  /* 0x0000ffff1f067812 */ /* 0x000fe400078ec0ff */
[----:B0-----:R-:W-:Y:S02]  /*10acb0*/  PRMT R2, R7, 0x5410, R4 ;  /* 0x0000541007027816 */ /* 0x001fe40000000004 */
[----:B------:R-:W-:-:S03]  /*10acc0*/  LOP3.LUT R7, R33, 0xffff, RZ, 0xc0, !PT ;  /* 0x0000ffff21077812 */ /* 0x000fc600078ec0ff */
[----:B------:R0:W-:Y:S04]  /*10acd0*/  STL [R1+0xc24], R2 ;  /* 0x000c240201007387 */ /* 0x0001e80000100800 */
[----:B------:R-:W4:Y:S04]  /*10ace0*/  LDL.LU R12, [R1+0x400] ;  /* 0x00040000010c7983 */ /* 0x000f280000300800 */
[----:B------:R-:W4:Y:S01]  /*10acf0*/  LDL.LU R31, [R1+0x314] ;  /* 0x00031400011f7983 */ /* 0x000f220000300800 */
[----:B0-----:R-:W-:-:S03]  /*10ad00*/  LOP3.LUT R2, R42, 0xffff, RZ, 0xc0, !PT ;  /* 0x0000ffff2a027812 */ /* 0x001fc600078ec0ff */
[----:B------:R0:W-:Y:S04]  /*10ad10*/  STL [R1+0x6ac], R6 ;  /* 0x0006ac0601007387 */ /* 0x0001e80000100800 */
[----:B------:R-:W4:Y:S04]  /*10ad20*/  LDL.LU R33, [R1+0x1e0] ;  /* 0x0001e00001217983 */ /* 0x000f280000300800 */
[----:B------:R-:W-:Y:S01]  /*10ad30*/  STL [R1+0x6bc], R7 ;  /* 0x0006bc0701007387 */ /* 0x000fe20000100800 */
[----:B------:R-:W-:-:S04]  /*10ad40*/  LOP3.LUT R58, R58, 0xffff, RZ, 0xc0, !PT ;  /* 0x0000ffff3a3a7812 */ /* 0x000fc800078ec0ff */
[----:B------:R-:W-:Y:S02]  /*10ad50*/  PRMT R4, R58, 0x3340, R0 ;  /* 0x000033403a047816 */ /* 0x000fe40000000000 */
[----:B--2---:R-:W-:Y:S02]  /*10ad60*/  LOP3.LUT R5, R11, 0xffff, RZ, 0xc0, !PT ;  /* 0x0000ffff0b057812 */ /* 0x004fe400078ec0ff */
[----:B---3--:R-:W-:-:S03]  /*10ad70*/  LOP3.LUT R9, R9, 0xffff, RZ, 0xc0, !PT ;  /* 0x0000ffff09097812 */ /* 0x008fc600078ec0ff */
[----:B------:R-:W-:Y:S04]  /*10ad80*/  STL [R1+0x690], R5 ;  /* 0x0006900501007387 */ /* 0x000fe80000100800 */
[----:B------:R-:W-:Y:S01]  /*10ad90*/  STL [R1+0x698], R9 ;  /* 0x0006980901007387 */ /* 0x000fe20000100800 */
[----:B------:R-:W-:-:S03]  /*10ada0*/  LOP3.LUT R8, R8, 0xffff, RZ, 0xc0, !PT ;  /* 0x0000ffff08087812 */ /* 0x000fc600078ec0ff */
[----:B------:R1:W-:Y:S04]  /*10adb0*/  STL [R1+0xbf4], R2 ;  /* 0x000bf40201007387 */ /* 0x0003e80000100800 */
[----:B------:R-:W-:Y:S01]  /*10adc0*/  STL [R1+0x6b8], R8 ;  /* 0x0006b80801007387 */ /* 0x000fe20000100800 */
[----:B0-----:R-:W-:Y:S02]  /*10add0*/  PRMT R6, R6, 0x3340, R9 ;  /* 0x0000334006067816 */ /* 0x001fe40000000009 */
[----:B-1----:R-:W-:Y:S02]  /*10ade0*/  PRMT R2, R2, 0x3340, R0 ;  /* 0x0000334002027816 */ /* 0x002fe40000000000 */
[----:B----4-:R-:W-:-:S05]  /*10adf0*/  LOP3.LUT R3, R10, 0xffff, RZ, 0xc0, !PT ;  /* 0x0000ffff0a037812 */ /* 0x010fca00078ec0ff */
[----:B------:R0:W-:Y:S04]  /*10ae00*/  STL [R1+0x6cc], R3 ;  /* 0x0006cc0301007387 */ /* 0x0001e80000100800 */
[----:B------:R-:W2:Y:S01]  /*10ae10*/  LDL.LU R10, [R1+0xd4] ;  /* 0x0000d400010a7983 */ /* 0x000ea20000300800 */
[----:B------:R-:W-:-:S03]  /*10ae20*/  LOP3.LUT R11, R45, 0xffff, RZ, 0xc0, !PT ;  /* 0x0000ffff2d0b7812 */ /* 0x000fc600078ec0ff */
[----:B------:R-:W3:Y:S01]  /*10ae30*/  LDL.LU R45, [R1+0x57a0] ;  /* 0x0057a000012d7983 */ /* 0x000ee20000300800 */
[----:B------:R-:W-:Y:S02]  /*10ae40*/  PRMT R5, R5, 0x3340, R11 ;  /* 0x0000334005057816 */ /* 0x000fe4000000000b */
[----:B0-----:R-:W-:Y:S02]  /*10ae50*/  PRMT R3, R3, 0x3340, R0 ;  /* 0x0000334003037816 */ /* 0x001fe40000000000 */
[----:B------:R-:W-:Y:S02]  /*10ae60*/  PRMT R7, R7, 0x3340, R8 ;  /* 0x0000334007077816 */ /* 0x000fe40000000008 */
[----:B------:R-:W-:Y:S02]  /*10ae70*/  PRMT R5, R5, 0x5410, R2 ;  /* 0x0000541005057816 */ /* 0x000fe40000000002 */
[----:B------:R-:W-:Y:S01]  /*10ae80*/  PRMT R3, R6, 0x5410, R3 ;  /* 0x0000541006037816 */ /* 0x000fe20000000003 */
[----:B------:R0:W-:Y:S01]  /*10ae90*/  STL [R1+0xa4], R11 ;  /* 0x0000a40b01007387 */ /* 0x0001e20000100800 */
[----:B------:R-:W-:-:S03]  /*10aea0*/  PRMT R2, R7, 0x5410, R4 ;  /* 0x0000541007027816 */ /* 0x000fc60000000004 */
[----:B------:R1:W-:Y:S04]  /*10aeb0*/  STL [R1+0xc18], R5 ;  /* 0x000c180501007387 */ /* 0x0003e80000100800 */
[----:B0-----:R-:W4:Y:S04]  /*10aec0*/  LDL.LU R11, [R1+0x4f8] ;  /* 0x0004f800010b7983 */ /* 0x001f280000300800 */
[----:B------:R-:W-:Y:S04]  /*10aed0*/  STL [R1+0xc04], R3 ;  /* 0x000c040301007387 */ /* 0x000fe80000100800 */
[----:B------:R-:W4:Y:S04]  /*10aee0*/  LDL.LU R8, [R1+0x4e4] ;  /* 0x0004e40001087983 */ /* 0x000f280000300800 */
[----:B------:R0:W-:Y:S04]  /*10aef0*/  STL [R1+0xc00], R2 ;  /* 0x000c000201007387 */ /* 0x0001e80000100800 */
[----:B------:R-:W4:Y:S01]  /*10af00*/  LDL.LU R13, [R1+0x410] ;  /* 0x00041000010d7983 */ /* 0x000f220000300800 */
[----:B------:R-:W-:-:S03]  /*10af10*/  LOP3.LUT R9, R28, 0xffff, RZ, 0xc0, !PT ;  /* 0x0000ffff1c097812 */ /* 0x000fc600078ec0ff */
[----:B------:R-:W4:Y:S01]  /*10af20*/  LDL.LU R28, [R1+0x334] ;  /* 0x00033400011c7983 */ /* 0x000f220000300800 */
[----:B-1----:R-:W-:-:S03]  /*10af30*/  LOP3.LUT R5, R27, 0xffff, RZ, 0xc0, !PT ;  /* 0x0000ffff1b057812 */ /* 0x002fc600078ec0ff */
[----:B------:R-:W4:Y:S01]  /*10af40*/  LDL.LU R27, [R1+0x324] ;  /* 0x00032400011b7983 */ /* 0x000f220000300800 */
[----:B0-----:R-:W-:Y:S02]  /*10af50*/  LOP3.LUT R2, R48, 0xffff, RZ, 0xc0, !PT ;  /* 0x0000ffff30027812 */ /* 0x001fe400078ec0ff */
[----:B------:R-:W-:Y:S01]  /*10af60*/  LOP3.LUT R3, R47, 0xffff, RZ, 0xc0, !PT ;  /* 0x0000ffff2f037812 */ /* 0x000fe200078ec0ff */
[----:B------:R-:W-:Y:S04]  /*10af70*/  STL [R1+0x6e0], R9 ;  /* 0x0006e00901007387 */ /* 0x000fe80000100800 */
[----:B------:R0:W-:Y:S01]  /*10af80*/  STL [R1+0xc0], R5 ;  /* 0x0000c00501007387 */ /* 0x0001e20000100800 */
[----:B------:R-:W-:Y:S02]  /*10af90*/  LOP3.LUT R6, R12, 0xffff, RZ, 0xc0, !PT ;  /* 0x0000ffff0c067812 */ /* 0x000fe400078ec0ff */
[----:B------:R-:W-:-:S03]  /*10afa0*/  LOP3.LUT R7, R31, 0xffff, RZ, 0xc0, !PT ;  /* 0x0000ffff1f077812 */ /* 0x000fc600078ec0ff */
[----:B------:R-:W-:Y:S01]  /*10afb0*/  STL [R1+0x6c4], R6 ;  /* 0x0006c40601007387 */ /* 0x000fe20000100800 */
[----:B------:R-:W-:-:S05]  /*10afc0*/  LOP3.LUT R14, R33, 0xffff, RZ, 0xc0, !PT ;  /* 0x0000ffff210e7812 */ /* 0x000fca00078ec0ff */
[----:B------:R-:W-:Y:S04]  /*10afd0*/  STL [R1+0xbc], R14 ;  /* 0x0000bc0e01007387 */ /* 0x000fe80000100800 */
[----:B------:R1:W-:Y:S04]  /*10afe0*/  STL [R1+0x1c4], R2 ;  /* 0x0001c40201007387 */ /* 0x0003e80000100800 */
[----:B------:R-:W-:Y:S04]  /*10aff0*/  STL [R1+0x6d8], R7 ;  /* 0x0006d80701007387 */ /* 0x000fe80000100800 */
[----:B------:R1:W-:Y:S01]  /*10b000*/  STL [R1+0xbc8], R3 ;  /* 0x000bc80301007387 */ /* 0x0003e20000100800 */
[----:B0-----:R-:W-:-:S02]  /*10b010*/  PRMT R5, R5, 0x3340, R14 ;  /* 0x0000334005057816 */ /* 0x001fc4000000000e */
[----:B-1----:R-:W-:-:S04]  /*10b020*/  PRMT R2, R2, 0x3340, R0 ;  /* 0x0000334002027816 */ /* 0x002fc80000000000 */
[----:B------:R-:W-:Y:S02]  /*10b030*/  PRMT R5, R5, 0x5410, R2 ;  /* 0x0000541005057816 */ /* 0x000fe40000000002 */
[----:B------:R-:W-:Y:S02]  /*10b040*/  PRMT R3, R3, 0x3340, R0 ;  /* 0x0000334003037816 */ /* 0x000fe40000000000 */
[----:B------:R-:W-:Y:S02]  /*10b050*/  PRMT R7, R9, 0x3340, R7 ;  /* 0x0000334009077816 */ /* 0x000fe40000000007 */
[----:B--2---:R-:W-:Y:S02]  /*10b060*/  LOP3.LUT R4, R10, 0xffff, RZ, 0xc0, !PT ;  /* 0x0000ffff0a047812 */ /* 0x004fe400078ec0ff */
[----:B---3--:R-:W-:Y:S02]  /*10b070*/  LOP3.LUT R10, R45, 0xffff, RZ, 0xc0, !PT ;  /* 0x0000ffff2d0a7812 */ /* 0x008fe400078ec0ff */
[----:B------:R-:W2:Y:S04]  /*10b080*/  LDL.LU R45, [R1+0x579c] ;  /* 0x00579c00012d7983 */ /* 0x000ea80000300800 */
[----:B------:R-:W3:Y:S01]  /*10b090*/  LDL.LU R12, [R1+0xe4] ;  /* 0x0000e400010c7983 */ /* 0x000ee20000300800 */
[----:B------:R-:W-:-:S03]  /*10b0a0*/  PRMT R6, R6, 0x3340, R10 ;  /* 0x0000334006067816 */ /* 0x000fc6000000000a */
[----:B------:R0:W-:Y:S01]  /*10b0b0*/  STL [R1+0x6d0], R4 ;  /* 0x0006d00401007387 */ /* 0x0001e20000100800 */
[----:B------:R-:W-:-:S03]  /*10b0c0*/  PRMT R2, R6, 0x5410, R3 ;  /* 0x0000541006027816 */ /* 0x000fc60000000003 */
[----:B------:R-:W-:Y:S04]  /*10b0d0*/  STL [R1+0xd4], R10 ;  /* 0x0000d40a01007387 */ /* 0x000fe80000100800 */
[----:B------:R-:W2:Y:S01]  /*10b0e0*/  LDL.LU R31, [R1+0x520] ;  /* 0x00052000011f7983 */ /* 0x000ea20000300800 */
[----:B0-----:R-:W-:-:S03]  /*10b0f0*/  PRMT R4, R4, 0x3340, R0 ;  /* 0x0000334004047816 */ /* 0x001fc60000000000 */
[----:B------:R0:W-:Y:S04]  /*10b100*/  STL [R1+0xbe8], R5 ;  /* 0x000be80501007387 */ /* 0x0001e80000100800 */
[----:B------:R-:W2:Y:S01]  /*10b110*/  LDL.LU R33, [R1+0x510] ;  /* 0x0005100001217983 */ /* 0x000ea20000300800 */
[----:B----4-:R-:W-:-:S03]  /*10b120*/  LOP3.LUT R11, R11, 0xffff, RZ, 0xc0, !PT ;  /* 0x0000ffff0b0b7812 */ /* 0x010fc600078ec0ff */
[----:B------:R1:W-:Y:S01]  /*10b130*/  STL [R1+0xbe4], R2 ;  /* 0x000be40201007387 */ /* 0x0003e20000100800 */
[----:B0-----:R-:W-:-:S03]  /*10b140*/  LOP3.LUT R5, R8, 0xffff, RZ, 0xc0, !PT ;  /* 0x0000ffff08057812 */ /* 0x001fc600078ec0ff */
[----:B------:R-:W4:Y:S01]  /*10b150*/  LDL.LU R9, [R1+0x420] ;  /* 0x0004200001097983 */ /* 0x000f220000300800 */
[----:B------:R-:W-:-:S03]  /*10b160*/  LOP3.LUT R6, R13, 0xffff, RZ, 0xc0, !PT ;  /* 0x0000ffff0d067812 */ /* 0x000fc600078ec0ff */
[----:B------:R-:W4:Y:S01]  /*10b170*/  LDL.LU R10, [R1+0x350] ;  /* 0x00035000010a7983 */ /* 0x000f220000300800 */
[----:B-1----:R-:W-:Y:S02]  /*10b180*/  PRMT R2, R7, 0x5410, R4 ;  /* 0x0000541007027816 */ /* 0x002fe40000000004 */
[----:B------:R-:W-:-:S03]  /*10b190*/  LOP3.LUT R7, R28, 0xffff, RZ, 0xc0, !PT ;  /* 0x0000ffff1c077812 */ /* 0x000fc600078ec0ff */
[----:B------:R0:W-:Y:S04]  /*10b1a0*/  STL [R1+0xbc4], R2 ;  /* 0x000bc40201007387 */ /* 0x0001e80000100800 */
[----:B------:R-:W4:Y:S01]  /*10b1b0*/  LDL.LU R8, [R1+0x344] ;  /* 0x0003440001087983 */ /* 0x000f220000300800 */
[----:B------:R-:W-:-:S03]  /*10b1c0*/  LOP3.LUT R13, R27, 0xffff, RZ, 0xc0, !PT ;  /* 0x0000ffff1b0d7812 */ /* 0x000fc600078ec0ff */
[----:B------:R-:W-:Y:S04]  /*10b1d0*/  STL [R1+0x6f8], R11 ;  /* 0x0006f80b01007387 */ /* 0x000fe80000100800 */
[----:B------:R1:W-:Y:S04]  /*10b1e0*/  STL [R1+0x6c8], R5 ;  /* 0x0006c80501007387 */ /* 0x0003e80000100800 */
[----:B------:R-:W-:Y:S04]  /*10b1f0*/  STL [R1+0x6dc], R6 ;  /* 0x0006dc0601007387 */ /* 0x000fe80000100800 */
[----:B------:R-:W4:Y:S04]  /*10b200*/  LDL.LU R28, [R1+0xf0] ;  /* 0x0000f000011c7983 */ /* 0x000f280000300800 */
[----:B------:R-:W-:Y:S04]  /*10b210*/  STL [R1+0x6c0], R13 ;  /* 0x0006c00d01007387 */ /* 0x000fe80000100800 */
[----:B------:R1:W-:Y:S04]  /*10b220*/  STL [R1+0x6f0], R7 ;  /* 0x0006f00701007387 */ /* 0x0003e80000100800 */
[----:B------:R-:W4:Y:S01]  /*10b230*/  LDL.LU R27, [R1+0xf8] ;  /* 0x0000f800011b7983 */ /* 0x000f220000300800 */
[----:B------:R-:W-:-:S02]  /*10b240*/  LOP3.LUT R59, R59, 0xffff, RZ, 0xc0, !PT ;  /* 0x0000ffff3b3b7812 */ /* 0x000fc400078ec0ff */
[----:B------:R-:W-:Y:S02]  /*10b250*/  LOP3.LUT R3, R51, 0xffff, RZ, 0xc0, !PT ;  /* 0x0000ffff33037812 */ /* 0x000fe400078ec0ff */
[----:B0-----:R-:W-:Y:S02]  /*10b260*/  PRMT R2, R59, 0x3340, R0 ;  /* 0x000033403b027816 */ /* 0x001fe40000000000 */
[----:B-1----:R-:W-:-:S04]  /*10b270*/  PRMT R5, R5, 0x3340, R13 ;  /* 0x0000334005057816 */ /* 0x002fc8000000000d */
[----:B------:R-:W-:Y:S02]  /*10b280*/  PRMT R5, R5, 0x5410, R2 ;  /* 0x0000541005057816 */ /* 0x000fe40000000002 */
[----:B------:R-:W-:Y:S02]  /*10b290*/  PRMT R7, R11, 0x3340, R7 ;  /* 0x000033400b077816 */ /* 0x000fe40000000007 */
[----:B---3--:R-:W-:Y:S02]  /*10b2a0*/  LOP3.LUT R4, R12, 0xffff, RZ, 0xc0, !PT ;  /* 0x0000ffff0c047812 */ /* 0x008fe400078ec0ff */
[----:B--2---:R-:W-:Y:S02]  /*10b2b0*/  LOP3.LUT R12, R45, 0xffff, RZ, 0xc0, !PT ;  /* 0x0000ffff2d0c7812 */ /* 0x004fe400078ec0ff */
[----:B------:R-:W2:Y:S02]  /*10b2c0*/  LDL.LU R45, [R1+0x5798] ;  /* 0x00579800012d7983 */ /* 0x000ea40000300800 */
[----:B------:R-:W-:-:S02]  /*10b2d0*/  PRMT R6, R6, 0x3340, R12 ;  /* 0x0000334006067816 */ /* 0x000fc4000000000c */
[----:B------:R0:W-:Y:S04]  /*10b2e0*/  STL [R1+0x6d4], R3 ;  /* 0x0006d40301007387 */ /* 0x0001e80000100800 */
[----:B------:R1:W-:Y:S01]  /*10b2f0*/  STL [R1+0x6fc], R4 ;  /* 0x0006fc0401007387 */ /* 0x0003e20000100800 */
[----:B0-----:R-:W-:-:S03]  /*10b300*/  PRMT R3, R3, 0x3340, R0 ;  /* 0x0000334003037816 */ /* 0x001fc60000000000 */
[----:B------:R0:W-:Y:S01]  /*10b310*/  STL [R1+0xe4], R12 ;  /* 0x0000e40c01007387 */ /* 0x0001e20000100800 */
[----:B------:R-:W-:Y:S02]  /*10b320*/  PRMT R2, R6, 0x5410, R3 ;  /* 0x0000541006027816 */ /* 0x000fe40000000003 */
[----:B-1----:R-:W-:Y:S01]  /*10b330*/  PRMT R4, R4, 0x3340, R0 ;  /* 0x0000334004047816 */ /* 0x002fe20000000000 */
[----:B0-----:R-:W3:Y:S04]  /*10b340*/  LDL.LU R12, [R1+0x534] ;  /* 0x00053400010c7983 */ /* 0x001ee80000300800 */
[----:B------:R0:W-:Y:S01]  /*10b350*/  STL [R1+0xbb0], R5 ;  /* 0x000bb00501007387 */ /* 0x0001e20000100800 */
[----:B------:R-:W-:-:S03]  /*10b360*/  LOP3.LUT R13, R31, 0xffff, RZ, 0xc0, !PT ;  /* 0x0000ffff1f0d7812 */ /* 0x000fc600078ec0ff */
[----:B------:R-:W3:Y:S04]  /*10b370*/  LDL.LU R11, [R1+0x434] ;  /* 0x00043400010b7983 */ /* 0x000ee80000300800 */
[----:B------:R1:W-:Y:S01]  /*10b380*/  STL [R1+0xba4], R2 ;  /* 0x000ba40201007387 */ /* 0x0003e20000100800 */
[----:B0-----:R-:W-:Y:S02]  /*10b390*/  LOP3.LUT R5, R33, 0xffff, RZ, 0xc0, !PT ;  /* 0x0000ffff21057812 */ /* 0x001fe400078ec0ff */
[----:B----4-:R-:W-:Y:S02]  /*10b3a0*/  LOP3.LUT R6, R9, 0xffff, RZ, 0xc0, !PT ;  /* 0x0000ffff09067812 */ /* 0x010fe400078ec0ff */
[----:B-1----:R-:W-:Y:S02]  /*10b3b0*/  PRMT R2, R7, 0x5410, R4 ;  /* 0x0000541007027816 */ /* 0x002fe40000000004 */
[----:B------:R-:W-:-:S03]  /*10b3c0*/  LOP3.LUT R7, R10, 0xffff, RZ, 0xc0, !PT ;  /* 0x0000ffff0a077812 */ /* 0x000fc600078ec0ff */
[----:B------:R0:W-:Y:S01]  /*10b3d0*/  STL [R1+0xb74], R2 ;  /* 0x000b740201007387 */ /* 0x0001e20000100800 */
[----:B------:R-:W-:-:S03]  /*10b3e0*/  LOP3.LUT R8, R8, 0xffff, RZ, 0xc0, !PT ;  /* 0x0000ffff08087812 */ /* 0x000fc600078ec0ff */
[----:B------:R-:W-:Y:S04]  /*10b3f0*/  STL [R1+0x710], R13 ;  /* 0x0007100d01007387 */ /* 0x000fe80000100800 */
[----:B------:R1:W-:Y:S01]  /*10b400*/  STL [R1+0x6e8], R5 ;  /* 0x0006e80501007387 */ /* 0x0003e20000100800 */
[----:B------:R-:W-:-:S03]  /*10b410*/  LOP3.LUT R3, R55, 0xffff, RZ, 0xc0, !PT ;  /* 0x0000ffff37037812 */ /* 0x000fc600078ec0ff */
[----:B------:R-:W4:Y:S01]  /*10b420*/  LDL.LU R31, [R1+0x430] ;  /* 0x00043000011f7983 */ /* 0x000f220000300800 */
[----:B0-----:R-:W-:-:S03]  /*10b430*/  LOP3.LUT R2, R28, 0xffff, RZ, 0xc0, !PT ;  /* 0x0000ffff1c027812 */ /* 0x001fc600078ec0ff */
[----:B------:R-:W-:Y:S04]  /*10b440*/  STL [R1+0x6f4], R6 ;  /* 0x0006f40601007387 */ /* 0x000fe80000100800 */
[----:B------:R-:W-:Y:S01]  /*10b450*/  STL [R1+0x70c], R7 ;  /* 0x00070c0701007387 */ /* 0x000fe20000100800 */
[----:B------:R-:W-:-:S03]  /*10b460*/  LOP3.LUT R4, R27, 0xffff, RZ, 0xc0, !PT ;  /* 0x0000ffff1b047812 */ /* 0x000fc600078ec0ff */
[----:B------:R-:W4:Y:S04]  /*10b470*/  LDL.LU R33, [R1+0x360] ;  /* 0x0003600001217983 */ /* 0x000f280000300800 */
[----:B------:R-:W4:Y:S04]  /*10b480*/  LDL.LU R9, [R1+0x23c] ;  /* 0x00023c0001097983 */ /* 0x000f280000300800 */
[----:B------:R0:W-:Y:S04]  /*10b490*/  STL [R1+0x6e4], R8 ;  /* 0x0006e40801007387 */ /* 0x0001e80000100800 */
[----:B------:R-:W4:Y:S04]  /*10b4a0*/  LDL.LU R10, [R1+0x108] ;  /* 0x00010800010a7983 */ /* 0x000f280000300800 */
[----:B------:R0:W-:Y:S04]  /*10b4b0*/  STL [R1+0x6ec], R2 ;  /* 0x0006ec0201007387 */ /* 0x0001e80000100800 */
[----:B------:R0:W-:Y:S04]  /*10b4c0*/  STL [R1+0x708], R3 ;  /* 0x0007080301007387 */ /* 0x0001e80000100800 */
[----:B------:R-:W4:Y:S01]  /*10b4d0*/  LDL.LU R28, [R1+0xc] ;  /* 0x00000c00011c7983 */ /* 0x000f220000300800 */
[----:B-1----:R-:W-:-:S03]  /*10b4e0*/  PRMT R5, R5, 0x3340, R8 ;  /* 0x0000334005057816 */ /* 0x002fc60000000008 */
[----:B------:R1:W-:Y:S04]  /*10b4f0*/  STL [R1+0x71c], R4 ;  /* 0x00071c0401007387 */ /* 0x0003e80000100800 */
[----:B------:R-:W4:Y:S04]  /*10b500*/  LDL.LU R27, [R1+0x4] ;  /* 0x00000400011b7983 */ /* 0x000f280000300800 */
[----:B0-----:R-:W4:Y:S01]  /*10b510*/  LDL.LU R8, [R1+0x238] ;  /* 0x0002380001087983 */ /* 0x001f220000300800 */
[--C-:B------:R-:W-:Y:S02]  /*10b520*/  PRMT R2, R2, 0x3340, R0.reuse ;  /* 0x0000334002027816 */ /* 0x100fe40000000000 */
[----:B------:R-:W-:-:S02]  /*10b530*/  PRMT R3, R3, 0x3340, R0 ;  /* 0x0000334003037816 */ /* 0x000fc40000000000 */
[----:B-1----:R-:W-:Y:S02]  /*10b540*/  PRMT R4, R4, 0x3340, R0 ;  /* 0x0000334004047816 */ /* 0x002fe40000000000 */
[----:B------:R-:W-:Y:S02]  /*10b550*/  PRMT R7, R13, 0x3340, R7 ;  /* 0x000033400d077816 */ /* 0x000fe40000000007 */
[----:B------:R-:W-:Y:S02]  /*10b560*/  PRMT R5, R5, 0x5410, R2 ;  /* 0x0000541005057816 */ /* 0x000fe40000000002 */
[----:B------:R-:W-:-:S03]  /*10b570*/  PRMT R2, R7, 0x5410, R4 ;  /* 0x0000541007027816 */ /* 0x000fc60000000004 */
[----:B------:R3:W-:Y:S01]  /*10b580*/  STL [R1+0xb60], R5 ;  /* 0x000b600501007387 */ /* 0x0007e20000100800 */
[----:B--2---:R-:W-:-:S04]  /*10b590*/  LOP3.LUT R45, R45, 0xffff, RZ, 0xc0, !PT ;  /* 0x0000ffff2d2d7812 */ /* 0x004fc800078ec0ff */
[----:B------:R-:W-:-:S04]  /*10b5a0*/  PRMT R6, R6, 0x3340, R45 ;  /* 0x0000334006067816 */ /* 0x000fc8000000002d */
[----:B------:R-:W-:-:S05]  /*10b5b0*/  PRMT R3, R6, 0x5410, R3 ;  /* 0x0000541006037816 */ /* 0x000fca0000000003 */
[----:B------:R-:W-:Y:S04]  /*10b5c0*/  STL [R1+0xb5c], R3 ;  /* 0x000b5c0301007387 */ /* 0x000fe80000100800 */
[----:B------:R0:W-:Y:S04]  /*10b5d0*/  STL [R1+0xaec], R2 ;  /* 0x000aec0201007387 */ /* 0x0001e80000100800 */
[----:B------:R-:W2:Y:S01]  /*10b5e0*/  LDL.LU R15, [R1+0x558] ;  /* 0x00055800010f7983 */ /* 0x000ea20000300800 */
[----:B---3--:R-:W-:-:S03]  /*10b5f0*/  LOP3.LUT R5, R12, 0xffff, RZ, 0xc0, !PT ;  /* 0x0000ffff0c057812 */ /* 0x008fc600078ec0ff */
[----:B------:R-:W3:Y:S04]  /*10b600*/  LDL.LU R16, [R1+0x550] ;  /* 0x0005500001107983 */ /* 0x000ee80000300800 */
[----:B------:R-:W-:Y:S01]  /*10b610*/  STL [R1+0x704], R5 ;  /* 0x0007040501007387 */ /* 0x000fe20000100800 */
[----:B------:R-:W-:-:S03]  /*10b620*/  LOP3.LUT R6, R11, 0xffff, RZ, 0xc0, !PT ;  /* 0x0000ffff0b067812 */ /* 0x000fc600078ec0ff */
[----:B------:R-:W3:Y:S04]  /*10b630*/  LDL.LU R14, [R1+0x444] ;  /* 0x00044400010e7983 */ /* 0x000ee80000300800 */
[----:B------:R-:W-:Y:S04]  /*10b640*/  STL [R1+0x718], R6 ;  /* 0x0007180601007387 */ /* 0x000fe80000100800 */
[----:B------:R-:W3:Y:S04]  /*10b650*/  LDL.LU R13, [R1+0x378] ;  /* 0x00037800010d7983 */ /* 0x000ee80000300800 */
[----:B------:R-:W3:Y:S01]  /*10b660*/  LDL.LU R12, [R1+0x374] ;  /* 0x00037400010c7983 */ /* 0x000ee20000300800 */
[----:B----4-:R-:W-:-:S05]  /*10b670*/  LOP3.LUT R7, R31, 0xffff, RZ, 0xc0, !PT ;  /* 0x0000ffff1f077812 */ /* 0x010fca00078ec0ff */
[----:B------:R-:W-:Y:S04]  /*10b680*/  STL [R1+0x730], R7 ;  /* 0x0007300701007387 */ /* 0x000fe80000100800 */
[----:B------:R-:W4:Y:S01]  /*10b690*/  LDL.LU R31, [R1+0x120] ;  /* 0x00012000011f7983 */ /* 0x000f220000300800 */
[----:B------:R-:W-:Y:S02]  /*10b6a0*/  LOP3.LUT R17, R33, 0xffff, RZ, 0xc0, !PT ;  /* 0x0000ffff21117812 */ /* 0x000fe400078ec0ff */
[----:B------:R-:W-:-:S03]  /*10b6b0*/  LOP3.LUT R11, R9, 0xffff, RZ, 0xc0, !PT ;  /* 0x0000ffff090b7812 */ /* 0x000fc600078ec0ff */
[----:B------:R-:W-:Y:S04]  /*10b6c0*/  STL [R1+0x700], R17 ;  /* 0x0007001101007387 */ /* 0x000fe80000100800 */
[----:B------:R-:W-:Y:S01]  /*10b6d0*/  STL [R1+0x714], R11 ;  /* 0x0007140b01007387 */ /* 0x000fe20000100800 */
[----:B0-----:R-:W-:-:S03]  /*10b6e0*/  LOP3.LUT R2, R10, 0xffff, RZ, 0xc0, !PT ;  /* 0x0000ffff0a027812 */ /* 0x001fc600078ec0ff */
[----:B------:R-:W4:Y:S04]  /*10b6f0*/  LDL.LU R9, [R1+0x11c] ;  /* 0x00011c0001097983 */ /* 0x000f280000300800 */
[----:B------:R0:W-:Y:S01]  /*10b700*/  STL [R1+0x108], R2 ;  /* 0x0001080201007387 */ /* 0x0001e20000100800 */
[----:B------:R-:W-:Y:S02]  /*10b710*/  LOP3.LUT R3, R28, 0xffff, RZ, 0xc0, !PT ;  /* 0x0000ffff1c037812 */ /* 0x000fe400078ec0ff */
[----:B------:R-:W-:Y:S02]  /*10b720*/  LOP3.LUT R4, R27, 0xffff, RZ, 0xc0, !PT ;  /* 0x0000ffff1b047812 */ /* 0x000fe400078ec0ff */
[----:B------:R-:W4:Y:S01]  /*10b730*/  LDL.LU R27, [R1+0x1c] ;  /* 0x00001c00011b7983 */ /* 0x000f220000300800 */
[----:B------:R-:W-:-:S03]  /*10b740*/  LOP3.LUT R10, R8, 0xffff, RZ, 0xc0, !PT ;  /* 0x0000ffff080a7812 */ /* 0x000fc600078ec0ff */
[----:B------:R1:W-:Y:S04]  /*10b750*/  STL [R1+0x72c], R3 ;  /* 0x00072c0301007387 */ /* 0x0003e80000100800 */
[----:B------:R-:W4:Y:S01]  /*10b760*/  LDL.LU R8, [R1+0x254] ;  /* 0x0002540001087983 */ /* 0x000f220000300800 */
[--C-:B0-----:R-:W-:Y:S02]  /*10b770*/  PRMT R2, R2, 0x3340, R0.reuse ;  /* 0x0000334002027816 */ /* 0x101fe40000000000 */
[----:B------:R-:W-:Y:S01]  /*10b780*/  PRMT R5, R5, 0x3340, R17 ;  /* 0x0000334005057816 */ /* 0x000fe20000000011 */
[----:B------:R0:W-:Y:S01]  /*10b790*/  STL [R1+0xb20], R4 ;  /* 0x000b200401007387 */ /* 0x0001e20000100800 */
[----:B------:R-:W-:Y:S02]  /*10b7a0*/  PRMT R6, R6, 0x3340, R11 ;  /* 0x0000334006067816 */ /* 0x000fe4000000000b */
[----:B-1----:R-:W-:-:S02]  /*10b7b0*/  PRMT R3, R3, 0x3340, R0 ;  /* 0x0000334003037816 */ /* 0x002fc40000000000 */
[----:B------:R-:W-:Y:S02]  /*10b7c0*/  PRMT R7, R7, 0x3340, R10 ;  /* 0x0000334007077816 */ /* 0x000fe4000000000a */
[----:B------:R-:W-:Y:S02]  /*10b7d0*/  PRMT R5, R5, 0x5410, R2 ;  /* 0x0000541005057816 */ /* 0x000fe40000000002 */
[----:B0-----:R-:W-:Y:S02]  /*10b7e0*/  PRMT R4, R4, 0x3340, R0 ;  /* 0x0000334004047816 */ /* 0x001fe40000000000 */
[----:B------:R-:W-:Y:S01]  /*10b7f0*/  PRMT R3, R6, 0x5410, R3 ;  /* 0x0000541006037816 */ /* 0x000fe20000000003 */
[----:B------:R0:W-:Y:S01]  /*10b800*/  STL [R1+0x728], R10 ;  /* 0x0007280a01007387 */ /* 0x0001e20000100800 */
[----:B------:R-:W-:-:S03]  /*10b810*/  PRMT R2, R7, 0x5410, R4 ;  /* 0x0000541007027816 */ /* 0x000fc60000000004 */
[----:B------:R2:W-:Y:S04]  /*10b820*/  STL [R1+0xad8], R5 ;  /* 0x000ad80501007387 */ /* 0x0005e80000100800 */
[----:B------:R-:W4:Y:S04]  /*10b830*/  LDL.LU R11, [R1+0x56c] ;  /* 0x00056c00010b7983 */ /* 0x000f280000300800 */
[----:B------:R-:W-:Y:S04]  /*10b840*/  STL [R1+0xad4], R3 ;  /* 0x000ad40301007387 */ /* 0x000fe80000100800 */
[----:B------:R-:W4:Y:S04]  /*10b850*/  LDL.LU R33, [R1+0x568] ;  /* 0x0005680001217983 */ /* 0x000f280000300800 */
[----:B------:R4:W-:Y:S04]  /*10b860*/  STL [R1+0xad0], R2 ;  /* 0x000ad00201007387 */ /* 0x0009e80000100800 */
[----:B0-----:R-:W4:Y:S04]  /*10b870*/  LDL.LU R10, [R1+0x44c] ;  /* 0x00044c00010a7983 */ /* 0x001f280000300800 */
[----:B------:R-:W4:Y:S01]  /*10b880*/  LDL.LU R28, [R1+0x398] ;  /* 0x00039800011c7983 */ /* 0x000f220000300800 */
[----:B--2---:R-:W-:-:S02]  /*10b890*/  LOP3.LUT R5, R15, 0xffff, RZ, 0xc0, !PT ;  /* 0x0000ffff0f057812 */ /* 0x004fc400078ec0ff */
[----:B---3--:R-:W-:-:S03]  /*10b8a0*/  LOP3.LUT R6, R16, 0xffff, RZ, 0xc0, !PT ;  /* 0x0000ffff10067812 */ /* 0x008fc600078ec0ff */
[----:B------:R-:W-:Y:S04]  /*10b8b0*/  STL [R1+0x724], R5 ;  /* 0x0007240501007387 */ /* 0x000fe80000100800 */
[----:B------:R-:W-:Y:S01]  /*10b8c0*/  STL [R1+0x740], R6 ;  /* 0x0007400601007387 */ /* 0x000fe20000100800 */
[----:B------:R-:W-:Y:S02]  /*10b8d0*/  LOP3.LUT R7, R14, 0xffff, RZ, 0xc0, !PT ;  /* 0x0000ffff0e077812 */ /* 0x000fe400078ec0ff */
[----:B------:R-:W-:Y:S02]  /*10b8e0*/  LOP3.LUT R13, R13, 0xffff, RZ, 0xc0, !PT ;  /* 0x0000ffff0d0d7812 */ /* 0x000fe400078ec0ff */
[----:B------:R-:W-:-:S03]  /*10b8f0*/  LOP3.LUT R12, R12, 0xffff, RZ, 0xc0, !PT ;  /* 0x0000ffff0c0c7812 */ /* 0x000fc600078ec0ff */
[----:B------:R-:W-:Y:S04]  /*10b900*/  STL [R1+0x720], R13 ;  /* 0x0007200d01007387 */ /* 0x000fe80000100800 */
[----:B------:R-:W-:Y:S04]  /*10b910*/  STL [R1+0x73c], R7 ;  /* 0x00073c0701007387 */ /* 0x000fe80000100800 */
[----:B------:R-:W-:Y:S01]  /*10b920*/  STL [R1+0x738], R12 ;  /* 0x0007380c01007387 */ /* 0x000fe20000100800 */
[----:B----4-:R-:W-:-:S05]  /*10b930*/  LOP3.LUT R2, R31, 0xffff, RZ, 0xc0, !PT ;  /* 0x0000ffff1f027812 */ /* 0x010fca00078ec0ff */
[----:B------:R0:W-:Y:S01]  /*10b940*/  STL [R1+0x120], R2 ;  /* 0x0001200201007387 */ /* 0x0001e20000100800 */
[----:B------:R-:W-:Y:S02]  /*10b950*/  LOP3.LUT R3, R9, 0xffff, RZ, 0xc0, !PT ;  /* 0x0000ffff09037812 */ /* 0x000fe400078ec0ff */
[----:B------:R-:W-:Y:S02]  /*10b960*/  LOP3.LUT R4, R27, 0xffff, RZ, 0xc0, !PT ;  /* 0x0000ffff1b047812 */ /* 0x000fe400078ec0ff */
[----:B------:R-:W2:Y:S04]  /*10b970*/  LDL.LU R27, [R1+0x390] ;  /* 0x00039000011b7983 */ /* 0x000ea80000300800 */
[----:B------:R1:W-:Y:S01]  /*10b980*/  STL [R1+0x754], R3 ;  /* 0x0007540301007387 */ /* 0x0003e20000100800 */
[----:B------:R-:W-:-:S03]  /*10b990*/  LOP3.LUT R9, R8, 0xffff, RZ, 0xc0, !PT ;  /* 0x0000ffff08097812 */ /* 0x000fc600078ec0ff */
[----:B------:R-:W3:Y:S04]  /*10b9a0*/  LDL.LU R15, [R1+0x20] ;  /* 0x00002000010f7983 */ /* 0x000ee80000300800 */
[----:B------:R4:W-:Y:S04]  /*10b9b0*/  STL [R1+0x74c], R4 ;  /* 0x00074c0401007387 */ /* 0x0009e80000100800 */
[----:B------:R-:W3:Y:S04]  /*10b9c0*/  LDL.LU R16, [R1+0x138] ;  /* 0x0001380001107983 */ /* 0x000ee80000300800 */
[----:B------:R1:W-:Y:S04]  /*10b9d0*/  STL [R1+0x734], R9 ;  /* 0x0007340901007387 */ /* 0x0003e80000100800 */
[----:B------:R-:W3:Y:S04]  /*10b9e0*/  LDL.LU R31, [R1+0x134] ;  /* 0x00013400011f7983 */ /* 0x000ee80000300800 */
[----:B------:R-:W3:Y:S01]  /*10b9f0*/  LDL.LU R8, [R1+0x25c] ;  /* 0x00025c0001087983 */ /* 0x000ee20000300800 */
[----:B0-----:R-:W-:-:S02]  /*10ba00*/  PRMT R2, R2, 0x3340, R0 ;  /* 0x0000334002027816 */ /* 0x001fc40000000000 */
[----:B------:R-:W-:Y:S02]  /*10ba10*/  PRMT R5, R5, 0x3340, R13 ;  /* 0x0000334005057816 */ /* 0x000fe4000000000d */
[----:B-1----:R-:W-:Y:S02]  /*10ba20*/  PRMT R3, R3, 0x3340, R0 ;  /* 0x0000334003037816 */ /* 0x002fe40000000000 */
[----:B------:R-:W-:Y:S02]  /*10ba30*/  PRMT R6, R6, 0x3340, R12 ;  /* 0x0000334006067816 */ /* 0x000fe4000000000c */
[----:B------:R-:W-:Y:S01]  /*10ba40*/  PRMT R5, R5, 0x5410, R2 ;  /* 0x0000541005057816 */ /* 0x000fe20000000002 */
[----:B------:R-:W3:Y:S01]  /*10ba50*/  LDL.LU R12, [R1+0x574] ;  /* 0x00057400010c7983 */ /* 0x000ee20000300800 */
[----:B------:R-:W-:Y:S02]  /*10ba60*/  PRMT R2, R6, 0x5410, R3 ;  /* 0x0000541006027816 */ /* 0x000fe40000000003 */
[----:B----4-:R-:W-:Y:S01]  /*10ba70*/  PRMT R4, R4, 0x3340, R0 ;  /* 0x0000334004047816 */ /* 0x010fe20000000000 */
[----:B------:R0:W-:Y:S01]  /*10ba80*/  STL [R1+0xa9c], R5 ;  /* 0x000a9c0501007387 */ /* 0x0001e20000100800 */
[----:B------:R-:W-:-:S03]  /*10ba90*/  PRMT R7, R7, 0x3340, R9 ;  /* 0x0000334007077816 */ /* 0x000fc60000000009 */
[----:B------:R-:W4:Y:S01]  /*10baa0*/  LDL.LU R9, [R1+0x570] ;  /* 0x0005700001097983 */ /* 0x000f220000300800 */
[----:B------:R-:W-:-:S03]  /*10bab0*/  LOP3.LUT R6, R11, 0xffff, RZ, 0xc0, !PT ;  /* 0x0000ffff0b067812 */ /* 0x000fc600078ec0ff */
[----:B------:R1:W-:Y:S01]  /*10bac0*/  STL [R1+0xa98], R2 ;  /* 0x000a980201007387 */ /* 0x0003e20000100800 */
[----:B0-----:R-:W-:Y:S02]  /*10bad0*/  LOP3.LUT R5, R10, 0xffff, RZ, 0xc0, !PT ;  /* 0x0000ffff0a057812 */ /* 0x001fe400078ec0ff */
[----:B------:R-:W-:Y:S02]  /*10bae0*/  LOP3.LUT R14, R28, 0xffff, RZ, 0xc0, !PT ;  /* 0x0000ffff1c0e7812 */ /* 0x000fe400078ec0ff */
[----:B-1----:R-:W-:Y:S02]  /*10baf0*/  PRMT R2, R7, 0x5410, R4 ;  /* 0x0000541007027816 */ /* 0x002fe40000000004 */
[----:B------:R-:W-:-:S03]  /*10bb00*/  LOP3.LUT R7, R33, 0xffff, RZ, 0xc0, !PT ;  /* 0x0000ffff21077812 */ /* 0x000fc600078ec0ff */
[----:B------:R3:W-:Y:S04]  /*10bb10*/  STL [R1+0xa8c], R2 ;  /* 0x000a8c0201007387 */ /* 0x0007e80000100800 */
[----:B------:R-:W-:Y:S04]  /*10bb20*/  STL [R1+0x750], R6 ;  /* 0x0007500601007387 */ /* 0x000fe80000100800 */
[----:B------:R-:W4:Y:S04]  /*10bb30*/  LDL.LU R11, [R1+0x45c] ;  /* 0x00045c00010b7983 */ /* 0x000f280000300800 */
[----:B------:R0:W-:Y:S04]  /*10bb40*/  STL [R1+0x744], R5 ;  /* 0x0007440501007387 */ /* 0x0001e80000100800 */
[----:B------:R-:W-:Y:S04]  /*10bb50*/  STL [R1+0x760], R7 ;  /* 0x0007600701007387 */ /* 0x000fe80000100800 */
[----:B------:R-:W-:Y:S04]  /*10bb60*/  STL [R1+0x748], R14 ;  /* 0x0007480e01007387 */ /* 0x000fe80000100800 */
[----:B------:R-:W4:Y:S04]  /*10bb70*/  LDL.LU R33, [R1+0x3a4] ;  /* 0x0003a40001217983 */ /* 0x000f280000300800 */
[----:B------:R-:W4:Y:S04]  /*10bb80*/  LDL.LU R10, [R1+0x3a0] ;  /* 0x0003a000010a7983 */ /* 0x000f280000300800 */
[----:B------:R-:W4:Y:S01]  /*10bb90*/  LDL.LU R28, [R1+0x38] ;  /* 0x00003800011c7983 */ /* 0x000f220000300800 */
[----:B--2---:R-:W-:-:S03]  /*10bba0*/  LOP3.LUT R13, R27, 0xffff, RZ, 0xc0, !PT ;  /* 0x0000ffff1b0d7812 */ /* 0x004fc600078ec0ff */
[----:B------:R-:W2:Y:S01]  /*10bbb0*/  LDL.LU R27, [R1+0x14c] ;  /* 0x00014c00011b7983 */ /* 0x000ea20000300800 */
[----:B---3--:R-:W-:-:S03]  /*10bbc0*/  LOP3.LUT R2, R15, 0xffff, RZ, 0xc0, !PT ;  /* 0x0000ffff0f027812 */ /* 0x008fc600078ec0ff */
[----:B------:R-:W-:Y:S01]  /*10bbd0*/  STL [R1+0x75c], R13 ;  /* 0x00075c0d01007387 */ /* 0x000fe20000100800 */
[----:B------:R-:W-:-:S03]  /*10bbe0*/  LOP3.LUT R3, R16, 0xffff, RZ, 0xc0, !PT ;  /* 0x0000ffff10037812 */ /* 0x000fc600078ec0ff */
[----:B------:R-:W-:Y:S01]  /*10bbf0*/  STL [R1+0xacc], R2 ;  /* 0x000acc0201007387 */ /* 0x000fe20000100800 */
[----:B------:R-:W-:-:S03]  /*10bc00*/  LOP3.LUT R4, R31, 0xffff, RZ, 0xc0, !PT ;  /* 0x0000ffff1f047812 */ /* 0x000fc600078ec0ff */
[----:B------:R-:W-:Y:S01]  /*10bc10*/  STL [R1+0x758], R3 ;  /* 0x0007580301007387 */ /* 0x000fe20000100800 */
[----:B------:R-:W-:-:S03]  /*10bc20*/  LOP3.LUT R8, R8, 0xffff, RZ, 0xc0, !PT ;  /* 0x0000ffff08087812 */ /* 0x000fc600078ec0ff */
[----:B------:R-:W-:Y:S04]  /*10bc30*/  STL [R1+0x76c], R4 ;  /* 0x00076c0401007387 */ /* 0x000fe80000100800 */
[----:B------:R1:W-:Y:S04]  /*10bc40*/  STL [R1+0x398], R8 ;  /* 0x0003980801007387 */ /* 0x0003e80000100800 */
[----:B------:R-:W3:Y:S01]  /*10bc50*/  LDL.LU R31, [R1+0x148] ;  /* 0x00014800011f7983 */ /* 0x000ee20000300800 */
[----:B0-----:R-:W-:-:S03]  /*10bc60*/  PRMT R5, R5, 0x3340, R8 ;  /* 0x0000334005057816 */ /* 0x001fc60000000008 */
[----:B-1----:R-:W3:Y:S01]  /*10bc70*/  LDL.LU R8, [R1+0x278] ;  /* 0x0002780001087983 */ /* 0x002ee20000300800 */
[--C-:B------:R-:W-:Y:S02]  /*10bc80*/  PRMT R2, R2, 0x3340, R0.reuse ;  /* 0x0000334002027816 */ /* 0x100fe40000000000 */
[----:B------:R-:W-:Y:S02]  /*10bc90*/  PRMT R3, R3, 0x3340, R0 ;  /* 0x0000334003037816 */ /* 0x000fe40000000000 */
[----:B------:R-:W-:Y:S02]  /*10bca0*/  PRMT R6, R6, 0x3340, R14 ;  /* 0x0000334006067816 */ /* 0x000fe4000000000e */
[----:B------:R-:W-:Y:S02]  /*10bcb0*/  PRMT R4, R4, 0x3340, R0 ;  /* 0x0000334004047816 */ /* 0x000fe40000000000 */
[----:B------:R-:W-:Y:S02]  /*10bcc0*/  PRMT R7, R7, 0x3340, R13 ;  /* 0x0000334007077816 */ /* 0x000fe4000000000d */
[----:B------:R-:W-:-:S02]  /*10bcd0*/  PRMT R5, R5, 0x5410, R2 ;  /* 0x0000541005057816 */ /* 0x000fc40000000002 */
[----:B------:R-:W-:Y:S02]  /*10bce0*/  PRMT R3, R6, 0x5410, R3 ;  /* 0x0000541006037816 */ /* 0x000fe40000000003 */
[----:B------:R-:W-:Y:S01]  /*10bcf0*/  PRMT R2, R7, 0x5410, R4 ;  /* 0x0000541007027816 */ /* 0x000fe20000000004 */
[----:B------:R0:W-:Y:S01]  /*10bd00*/  STL [R1+0xa7c], R5 ;  /* 0x000a7c0501007387 */ /* 0x0001e20000100800 */
[----:B------:R-:W-:Y:S02]  /*10bd10*/  LOP3.LUT R6, R12, 0xffff, RZ, 0xc0, !PT ;  /* 0x0000ffff0c067812 */ /* 0x000fe400078ec0ff */
[----:B----4-:R-:W-:Y:S01]  /*10bd20*/  LOP3.LUT R7, R9, 0xffff, RZ, 0xc0, !PT ;  /* 0x0000ffff09077812 */ /* 0x010fe200078ec0ff */
[----:B------:R-:W-:Y:S04]  /*10bd30*/  STL [R1+0xa4c], R3 ;  /* 0x000a4c0301007387 */ /* 0x000fe80000100800 */
[----:B------:R1:W-:Y:S04]  /*10bd40*/  STL [R1+0xa48], R2 ;  /* 0x000a480201007387 */ /* 0x0003e80000100800 */
[----:B------:R-:W4:Y:S01]  /*10bd50*/  LDL.LU R15, [R1+0x588] ;  /* 0x00058800010f7983 */ /* 0x000f220000300800 */
[----:B0-----:R-:W-:-:S03]  /*10bd60*/  LOP3.LUT R5, R11, 0xffff, RZ, 0xc0, !PT ;  /* 0x0000ffff0b057812 */ /* 0x001fc600078ec0ff */
[----:B------:R-:W4:Y:S04]  /*10bd70*/  LDL.LU R16, [R1+0x584] ;  /* 0x0005840001107983 */ /* 0x000f280000300800 */
[----:B------:R-:W-:Y:S04]  /*10bd80*/  STL [R1+0x770], R6 ;  /* 0x0007700601007387 */ /* 0x000fe80000100800 */
[----:B------:R-:W4:Y:S04]  /*10bd90*/  LDL.LU R12, [R1+0x468] ;  /* 0x00046800010c7983 */ /* 0x000f280000300800 */
[----:B------:R-:W-:Y:S01]  /*10bda0*/  STL [R1+0x764], R7 ;  /* 0x0007640701007387 */ /* 0x000fe20000100800 */
[----:B------:R-:W-:-:S03]  /*10bdb0*/  LOP3.LUT R13, R33, 0xffff, RZ, 0xc0, !PT ;  /* 0x0000ffff210d7812 */ /* 0x000fc600078ec0ff */
[----:B------:R-:W4:Y:S01]  /*10bdc0*/  LDL.LU R9, [R1+0x3b0] ;  /* 0x0003b00001097983 */ /* 0x000f220000300800 */
[----:B------:R-:W-:Y:S02]  /*10bdd0*/  LOP3.LUT R11, R10, 0xffff, RZ, 0xc0, !PT ;  /* 0x0000ffff0a0b7812 */ /* 0x000fe400078ec0ff */
[----:B-1----:R-:W-:Y:S01]  /*10bde0*/  LOP3.LUT R2, R28, 0xffff, RZ, 0xc0, !PT ;  /* 0x0000ffff1c027812 */ /* 0x002fe200078ec0ff */
[----:B------:R-:W-:Y:S04]  /*10bdf0*/  STL [R1+0x390], R5 ;  /* 0x0003900501007387 */ /* 0x000fe80000100800 */
[----:B------:R-:W-:Y:S04]  /*10be00*/  STL [R1+0x768], R13 ;  /* 0x0007680d01007387 */ /* 0x000fe80000100800 */
[----:B------:R0:W-:Y:S04]  /*10be10*/  STL [R1+0x3a0], R2 ;  /* 0x0003a00201007387 */ /* 0x0001e80000100800 */
[----:B------:R-:W4:Y:S04]  /*10be20*/  LDL.LU R10, [R1+0x3ac] ;  /* 0x0003ac00010a7983 */ /* 0x000f280000300800 */
[----:B------:R-:W-:Y:S01]  /*10be30*/  STL [R1+0x3a4], R11 ;  /* 0x0003a40b01007387 */ /* 0x000fe20000100800 */
[----:B--2---:R-:W-:-:S05]  /*10be40*/  LOP3.LUT R3, R27, 0xffff, RZ, 0xc0, !PT ;  /* 0x0000ffff1b037812 */ /* 0x004fca00078ec0ff */
[----:B------:R1:W-:Y:S04]  /*10be50*/  STL [R1+0x77c], R3 ;  /* 0x00077c0301007387 */ /* 0x0003e80000100800 */
[----:B------:R-:W2:Y:S04]  /*10be60*/  LDL.LU R33, [R1+0x48] ;  /* 0x0000480001217983 */ /* 0x000ea80000300800 */
[----:B------:R-:W2:Y:S04]  /*10be70*/  LDL.LU R28, [R1+0x158] ;  /* 0x00015800011c7983 */ /* 0x000ea80000300800 */
[----:B------:R-:W2:Y:S01]  /*10be80*/  LDL.LU R27, [R1+0x154] ;  /* 0x00015400011b7983 */ /* 0x000ea20000300800 */
[----:B---3--:R-:W-:-:S05]  /*10be90*/  LOP3.LUT R4, R31, 0xffff, RZ, 0xc0, !PT ;  /* 0x0000ffff1f047812 */ /* 0x008fca00078ec0ff */
[----:B------:R3:W-:Y:S01]  /*10bea0*/  STL [R1+0x774], R4 ;  /* 0x0007740401007387 */ /* 0x0007e20000100800 */
[----:B------:R-:W-:-:S03]  /*10beb0*/  LOP3.LUT R14, R8, 0xffff, RZ, 0xc0, !PT ;  /* 0x0000ffff080e7812 */ /* 0x000fc600078ec0ff */
[----:B------:R-:W2:Y:S01]  /*10bec0*/  LDL.LU R8, [R1+0x28c] ;  /* 0x00028c0001087983 */ /* 0x000ea20000300800 */
[----:B0-----:R-:W-:Y:S02]  /*10bed0*/  PRMT R2, R2, 0x3340, R0 ;  /* 0x0000334002027816 */ /* 0x001fe40000000000 */
[----:B------:R-:W-:Y:S02]  /*10bee0*/  PRMT R5, R5, 0x3340, R14 ;  /* 0x0000334005057816 */ /* 0x000fe4000000000e */
[--C-:B-1----:R-:W-:Y:S02]  /*10bef0*/  PRMT R3, R3, 0x3340, R0.reuse ;  /* 0x0000334003037816 */ /* 0x102fe40000000000 */
[----:B------:R-:W-:Y:S02]  /*10bf00*/  PRMT R6, R6, 0x3340, R13 ;  /* 0x0000334006067816 */ /* 0x000fe4000000000d */
[----:B---3--:R-:W-:Y:S02]  /*10bf10*/  PRMT R4, R4, 0x3340, R0 ;  /* 0x0000334004047816 */ /* 0x008fe40000000000 */
[----:B------:R-:W-:-:S02]  /*10bf20*/  PRMT R7, R7, 0x3340, R11 ;  /* 0x0000334007077816 */ /* 0x000fc4000000000b */
[----:B------:R-:W-:Y:S02]  /*10bf30*/  PRMT R5, R5, 0x5410, R2 ;  /* 0x0000541005057816 */ /* 0x000fe40000000002 */
[----:B------:R-:W-:Y:S01]  /*10bf40*/  PRMT R3, R6, 0x5410, R3 ;  /* 0x0000541006037816 */ /* 0x000fe20000000003 */
[----:B------:R0:W-:Y:S01]  /*10bf50*/  STL [R1+0x11c], R14 ;  /* 0x00011c0e01007387 */ /* 0x0001e20000100800 */
[----:B------:R-:W-:-:S03]  /*10bf60*/  PRMT R2, R7, 0x5410, R4 ;  /* 0x0000541007027816 */ /* 0x000fc60000000004 */
[----:B------:R1:W-:Y:S04]  /*10bf70*/  STL [R1+0xa3c], R5 ;  /* 0x000a3c0501007387 */ /* 0x0003e80000100800 */
[----:B------:R-:W3:Y:S01]  /*10bf80*/  LDL.LU R13, [R1+0x58c] ;  /* 0x00058c00010d7983 */ /* 0x000ee20000300800 */
[----:B----4-:R-:W-:-:S03]  /*10bf90*/  LOP3.LUT R6, R15, 0xffff, RZ, 0xc0, !PT ;  /* 0x0000ffff0f067812 */ /* 0x010fc600078ec0ff */
[----:B------:R-:W-:Y:S01]  /*10bfa0*/  STL [R1+0xa10], R3 ;  /* 0x000a100301007387 */ /* 0x000fe20000100800 */
[----:B------:R-:W-:-:S03]  /*10bfb0*/  LOP3.LUT R7, R16, 0xffff, RZ, 0xc0, !PT ;  /* 0x0000ffff10077812 */ /* 0x000fc600078ec0ff */
[----:B0-----:R-:W4:Y:S04]  /*10bfc0*/  LDL.LU R14, [R1+0x474] ;  /* 0x00047400010e7983 */ /* 0x001f280000300800 */
[----:B------:R2:W-:Y:S01]  /*10bfd0*/  STL [R1+0xa0c], R2 ;  /* 0x000a0c0201007387 */ /* 0x0005e20000100800 */
[----:B-1----:R-:W-:-:S03]  /*10bfe0*/  LOP3.LUT R5, R12, 0xffff, RZ, 0xc0, !PT ;  /* 0x0000ffff0c057812 */ /* 0x002fc600078ec0ff */
[----:B------:R-:W4:Y:S04]  /*10bff0*/  LDL.LU R11, [R1+0x470] ;  /* 0x00047000010b7983 */ /* 0x000f280000300800 */
[----:B------:R-:W4:Y:S01]  /*10c000*/  LDL.LU R31, [R1+0x3c0] ;  /* 0x0003c000011f7983 */ /* 0x000f220000300800 */
[----:B------:R-:W-:-:S03]  /*10c010*/  LOP3.LUT R12, R9, 0xffff, RZ, 0xc0, !PT ;  /* 0x0000ffff090c7812 */ /* 0x000fc600078ec0ff */
[----:B------:R-:W-:Y:S04]  /*10c020*/  STL [R1+0x794], R6 ;  /* 0x0007940601007387 */ /* 0x000fe80000100800 */
[----:B------:R-:W4:Y:S04]  /*10c030*/  LDL.LU R9, [R1+0x298] ;  /* 0x0002980001097983 */ /* 0x000f280000300800 */
[----:B------:R-:W-:Y:S04]  /*10c040*/  STL [R1+0x780], R5 ;  /* 0x0007800501007387 */ /* 0x000fe80000100800 */
[----:B------:R-:W-:Y:S01]  /*10c050*/  STL [R1+0x7cc], R7 ;  /* 0x0007cc0701007387 */ /* 0x000fe20000100800 */
[----:B------:R-:W-:-:S03]  /*10c060*/  LOP3.LUT R10, R10, 0xffff, RZ, 0xc0, !PT ;  /* 0x0000ffff0a0a7812 */ /* 0x000fc600078ec0ff */
[----:B------:R-:W-:Y:S04]  /*10c070*/  STL [R1+0x790], R12 ;  /* 0x0007900c01007387 */ /* 0x000fe80000100800 */
[----:B------:R-:W-:Y:S01]  /*10c080*/  STL [R1+0x7c0], R10 ;  /* 0x0007c00a01007387 */ /* 0x000fe20000100800 */
[----:B--2---:R-:W-:Y:S02]  /*10c090*/  LOP3.LUT R2, R33, 0xffff, RZ, 0xc0, !PT ;  /* 0x0000ffff21027812 */ /* 0x004fe400078ec0ff */
[----:B------:R-:W-:-:S03]  /*10c0a0*/  LOP3.LUT R3, R28, 0xffff, RZ, 0xc0, !PT ;  /* 0x0000ffff1c037812 */ /* 0x000fc600078ec0ff */
[----:B------:R0:W-:Y:S01]  /*10c0b0*/  STL [R1+0x3b0], R2 ;  /* 0x0003b00201007387 */ /* 0x0001e20000100800 */
[----:B------:R-:W-:-:S03]  /*10c0c0*/  LOP3.LUT R4, R27, 0xffff, RZ, 0xc0, !PT ;  /* 0x0000ffff1b047812 */ /* 0x000fc600078ec0ff */
[----:B------:R-:W2:Y:S04]  /*10c0d0*/  LDL.LU R33, [R1+0x5c] ;  /* 0x00005c0001217983 */ /* 0x000ea80000300800 */
[----:B------:R1:W-:Y:S04]  /*10c0e0*/  STL [R1+0x78c], R3 ;  /* 0x00078c0301007387 */ /* 0x0003e80000100800 */
[----:B------:R0:W-:Y:S04]  /*10c0f0*/  STL [R1+0x7b4], R4 ;  /* 0x0007b40401007387 */ /* 0x0001e80000100800 */
[----:B------:R-:W2:Y:S04]  /*10c100*/  LDL.LU R28, [R1+0x58] ;  /* 0x00005800011c7983 */ /* 0x000ea80000300800 */
[----:B------:R-:W2:Y:S01]  /*10c110*/  LDL.LU R27, [R1+0x294] ;  /* 0x00029400011b7983 */ /* 0x000ea20000300800 */
[----:B------:R-:W-:-:S05]  /*10c120*/  LOP3.LUT R15, R8, 0xffff, RZ, 0xc0, !PT ;  /* 0x0000ffff080f7812 */ /* 0x000fca00078ec0ff */
[----:B------:R-:W-:Y:S04]  /*10c130*/  STL [R1+0x3ac], R15 ;  /* 0x0003ac0f01007387 */ /* 0x000fe80000100800 */
[----:B------:R-:W2:Y:S01]  /*10c140*/  LDL.LU R8, [R1+0x170] ;  /* 0x0001700001087983 */ /* 0x000ea20000300800 */
[--C-:B0-----:R-:W-:Y:S02]  /*10c150*/  PRMT R2, R2, 0x3340, R0.reuse ;  /* 0x0000334002027816 */ /* 0x101fe40000000000 */
[----:B------:R-:W-:Y:S02]  /*10c160*/  PRMT R5, R5, 0x3340, R15 ;  /* 0x0000334005057816 */ /* 0x000fe4000000000f */
[----:B-1----:R-:W-:Y:S02]  /*10c170*/  PRMT R3, R3, 0x3340, R0 ;  /* 0x0000334003037816 */ /* 0x002fe40000000000 */
[----:B------:R-:W-:-:S02]  /*10c180*/  PRMT R6, R6, 0x3340, R12 ;  /* 0x0000334006067816 */ /* 0x000fc4000000000c */
[----:B------:R-:W-:Y:S02]  /*10c190*/  PRMT R5, R5, 0x5410, R2 ;  /* 0x0000541005057816 */ /* 0x000fe40000000002 */
[----:B------:R-:W-:Y:S02]  /*10c1a0*/  PRMT R2, R6, 0x5410, R3 ;  /* 0x0000541006027816 */ /* 0x000fe40000000003 */
[----:B------:R-:W-:Y:S02]  /*10c1b0*/  PRMT R7, R7, 0x3340, R10 ;  /* 0x0000334007077816 */ /* 0x000fe4000000000a */
[----:B------:R-:W-:Y:S01]  /*10c1c0*/  PRMT R4, R4, 0x3340, R0 ;  /* 0x0000334004047816 */ /* 0x000fe20000000000 */
[----:B------:R-:W2:Y:S04]  /*10c1d0*/  LDL.LU R10, [R1+0x590] ;  /* 0x00059000010a7983 */ /* 0x000ea80000300800 */
[----:B------:R-:W-:Y:S01]  /*10c1e0*/  STL [R1+0xa04], R5 ;  /* 0x000a040501007387 */ /* 0x000fe20000100800 */
[----:B---3--:R-:W-:-:S03]  /*10c1f0*/  LOP3.LUT R13, R13, 0xffff, RZ, 0xc0, !PT ;  /* 0x0000ffff0d0d7812 */ /* 0x008fc600078ec0ff */
[----:B------:R-:W3:Y:S04]  /*10c200*/  LDL.LU R12, [R1+0x488] ;  /* 0x00048800010c7983 */ /* 0x000ee80000300800 */
[----:B------:R0:W-:Y:S01]  /*10c210*/  STL [R1+0x9dc], R2 ;  /* 0x0009dc0201007387 */ /* 0x0001e20000100800 */
[----:B----4-:R-:W-:Y:S02]  /*10c220*/  LOP3.LUT R6, R11, 0xffff, RZ, 0xc0, !PT ;  /* 0x0000ffff0b067812 */ /* 0x010fe400078ec0ff */
[----:B0-----:R-:W-:Y:S02]  /*10c230*/  PRMT R2, R7, 0x5410, R4 ;  /* 0x0000541007027816 */ /* 0x001fe40000000004 */
[----:B------:R-:W-:Y:S02]  /*10c240*/  LOP3.LUT R4, R14, 0xffff, RZ, 0xc0, !PT ;  /* 0x0000ffff0e047812 */ /* 0x000fe400078ec0ff */
[----:B------:R-:W-:Y:S01]  /*10c250*/  LOP3.LUT R7, R31, 0xffff, RZ, 0xc0, !PT ;  /* 0x0000ffff1f077812 */ /* 0x000fe200078ec0ff */
[----:B------:R2:W-:Y:S04]  /*10c260*/  STL [R1+0x9d8], R2 ;  /* 0x0009d80201007387 */ /* 0x0005e80000100800 */
[----:B------:R-:W-:Y:S01]  /*10c270*/  STL [R1+0x7bc], R13 ;  /* 0x0007bc0d01007387 */ /* 0x000fe20000100800 */
[----:B------:R-:W-:-:S03]  /*10c280*/  LOP3.LUT R15, R9, 0xffff, RZ, 0xc0, !PT ;  /* 0x0000ffff090f7812 */ /* 0x000fc600078ec0ff */
[----:B------:R-:W-:Y:S04]  /*10c290*/  STL [R1+0x788], R4 ;  /* 0x0007880401007387 */ /* 0x000fe80000100800 */
[----:B------:R-:W4:Y:S04]  /*10c2a0*/  LDL.LU R11, [R1+0x484] ;  /* 0x00048400010b7983 */ /* 0x000f280000300800 */
[----:B------:R-:W-:Y:S04]  /*10c2b0*/  STL [R1+0x7ac], R6 ;  /* 0x0007ac0601007387 */ /* 0x000fe80000100800 */
[----:B------:R-:W-:Y:S04]  /*10c2c0*/  STL [R1+0x7b0], R7 ;  /* 0x0007b00701007387 */ /* 0x000fe80000100800 */
[----:B------:R-:W4:Y:S04]  /*10c2d0*/  LDL.LU R31, [R1+0x3cc] ;  /* 0x0003cc00011f7983 */ /* 0x000f280000300800 */
[----:B------:R-:W4:Y:S04]  /*10c2e0*/  LDL.LU R9, [R1+0x2b0] ;  /* 0x0002b00001097983 */ /* 0x000f280000300800 */
[----:B------:R-:W-:Y:S01]  /*10c2f0*/  STL [R1+0x784], R15 ;  /* 0x0007840f01007387 */ /* 0x000fe20000100800 */
[----:B--2---:R-:W-:-:S03]  /*10c300*/  LOP3.LUT R2, R33, 0xffff, RZ, 0xc0, !PT ;  /* 0x0000ffff21027812 */ /* 0x004fc600078ec0ff */
[----:B------:R-:W2:Y:S04]  /*10c310*/  LDL.LU R33, [R1+0x180] ;  /* 0x0001800001217983 */ /* 0x000ea80000300800 */
[----:B------:R0:W-:Y:S01]  /*10c320*/  STL [R1+0x3c0], R2 ;  /* 0x0003c00201007387 */ /* 0x0001e20000100800 */
[----:B------:R-:W-:Y:S02]  /*10c330*/  LOP3.LUT R3, R28, 0xffff, RZ, 0xc0, !PT ;  /* 0x0000ffff1c037812 */ /* 0x000fe400078ec0ff */
[----:B------:R-:W-:-:S03]  /*10c340*/  LOP3.LUT R14, R27, 0xffff, RZ, 0xc0, !PT ;  /* 0x0000ffff1b0e7812 */ /* 0x000fc600078ec0ff */
[----:B------:R1:W-:Y:S04]  /*10c350*/  STL [R1+0xa50], R3 ;  /* 0x000a500301007387 */ /* 0x0003e80000100800 */
[----:B------:R-:W2:Y:S04]  /*10c360*/  LDL.LU R28, [R1+0x78] ;  /* 0x00007800011c7983 */ /* 0x000ea80000300800 */
[----:B------:R-:W-:Y:S01]  /*10c370*/  STL [R1+0x7a0], R14 ;  /* 0x0007a00e01007387 */ /* 0x000fe20000100800 */
[----:B------:R-:W-:-:S05]  /*10c380*/  LOP3.LUT R5, R8, 0xffff, RZ, 0xc0, !PT ;  /* 0x0000ffff08057812 */ /* 0x000fca00078ec0ff */
[----:B------:R1:W-:Y:S04]  /*10c390*/  STL [R1+0x7c8], R5 ;  /* 0x0007c80501007387 */ /* 0x0003e80000100800 */
[----:B------:R-:W2:Y:S04]  /*10c3a0*/  LDL.LU R27, [R1+0x74] ;  /* 0x00007400011b7983 */ /* 0x000ea80000300800 */
[----:B------:R-:W2:Y:S01]  /*10c3b0*/  LDL.LU R8, [R1+0x2ac] ;  /* 0x0002ac0001087983 */ /* 0x000ea20000300800 */
[----:B0-----:R-:W-:Y:S02]  /*10c3c0*/  PRMT R2, R2, 0x3340, R0 ;  /* 0x0000334002027816 */ /* 0x001fe40000000000 */
[----:B------:R-:W-:-:S02]  /*10c3d0*/  PRMT R4, R4, 0x3340, R15 ;  /* 0x0000334004047816 */ /* 0x000fc4000000000f */
[----:B-1----:R-:W-:Y:S02]  /*10c3e0*/  PRMT R3, R3, 0x3340, R0 ;  /* 0x0000334003037816 */ /* 0x002fe40000000000 */
[----:B------:R-:W-:Y:S02]  /*10c3f0*/  PRMT R2, R4, 0x5410, R2 ;  /* 0x0000541004027816 */ /* 0x000fe40000000002 */
[----:B------:R-:W-:Y:S02]  /*10c400*/  PRMT R6, R6, 0x3340, R14 ;  /* 0x0000334006067816 */ /* 0x000fe4000000000e */
[----:B------:R-:W-:Y:S02]  /*10c410*/  PRMT R5, R5, 0x3340, R0 ;  /* 0x0000334005057816 */ /* 0x000fe40000000000 */
[----:B------:R-:W-:Y:S01]  /*10c420*/  PRMT R7, R13, 0x3340, R7 ;  /* 0x000033400d077816 */ /* 0x000fe20000000007 */
[----:B------:R0:W-:Y:S01]  /*10c430*/  STL [R1+0x9c0], R2 ;  /* 0x0009c00201007387 */ /* 0x0001e20000100800 */
[----:B------:R-:W-:-:S02]  /*10c440*/  PRMT R3, R6, 0x5410, R3 ;  /* 0x0000541006037816 */ /* 0x000fc40000000003 */
[----:B------:R-:W-:Y:S02]  /*10c450*/  LOP3.LUT R10, R10, 0xffff, RZ, 0xc0, !PT ;  /* 0x0000ffff0a0a7812 */ /* 0x000fe400078ec0ff */
[----:B---3--:R-:W-:Y:S01]  /*10c460*/  LOP3.LUT R6, R12, 0xffff, RZ, 0xc0, !PT ;  /* 0x0000ffff0c067812 */ /* 0x008fe200078ec0ff */
[----:B------:R-:W-:Y:S01]  /*10c470*/  STL [R1+0x9bc], R3 ;  /* 0x0009bc0301007387 */ /* 0x000fe20000100800 */
[----:B0-----:R-:W-:-:S05]  /*10c480*/  PRMT R2, R7, 0x5410, R5 ;  /* 0x0000541007027816 */ /* 0x001fca0000000005 */
[----:B------:R2:W-:Y:S04]  /*10c490*/  STL [R1+0x990], R2 ;  /* 0x0009900201007387 */ /* 0x0005e80000100800 */
[----:B------:R-:W3:Y:S04]  /*10c4a0*/  LDL.LU R12, [R1+0x598] ;  /* 0x00059800010c7983 */ /* 0x000ee80000300800 */
[----:B------:R-:W3:Y:S04]  /*10c4b0*/  LDL.LU R15, [R1+0x594] ;  /* 0x00059400010f7983 */ /* 0x000ee80000300800 */
[----:B------:R-:W-:Y:S01]  /*10c4c0*/  STL [R1+0x7a4], R10 ;  /* 0x0007a40a01007387 */ /* 0x000fe20000100800 */
[----:B----4-:R-:W-:-:S03]  /*10c4d0*/  LOP3.LUT R7, R11, 0xffff, RZ, 0xc0, !PT ;  /* 0x0000ffff0b077812 */ /* 0x010fc600078ec0ff */
[----:B------:R-:W4:Y:S04]  /*10c4e0*/  LDL.LU R16, [R1+0x3d8] ;  /* 0x0003d80001107983 */ /* 0x000f280000300800 */
[----:B------:R-:W-:Y:S04]  /*10c4f0*/  STL [R1+0x7c4], R6 ;  /* 0x0007c40601007387 */ /* 0x000fe80000100800 */
[----:B------:R-:W3:Y:S01]  /*10c500*/  LDL.LU R14, [R1+0x194] ;  /* 0x00019400010e7983 */ /* 0x000ee20000300800 */
[----:B------:R-:W-:-:S03]  /*10c510*/  LOP3.LUT R5, R31, 0xffff, RZ, 0xc0, !PT ;  /* 0x0000ffff1f057812 */ /* 0x000fc600078ec0ff */
[----:B------:R-:W3:Y:S04]  /*10c520*/  LDL.LU R13, [R1+0x190] ;  /* 0x00019000010d7983 */ /* 0x000ee80000300800 */
[----:B------:R0:W-:Y:S01]  /*10c530*/  STL [R1+0x7e0], R7 ;  /* 0x0007e00701007387 */ /* 0x0001e20000100800 */
[----:B------:R-:W-:-:S03]  /*10c540*/  LOP3.LUT R9, R9, 0xffff, RZ, 0xc0, !PT ;  /* 0x0000ffff09097812 */ /* 0x000fc600078ec0ff */
[----:B------:R-:W-:Y:S04]  /*10c550*/  STL [R1+0x79c], R5 ;  /* 0x00079c0501007387 */ /* 0x000fe80000100800 */
[----:B------:R-:W4:Y:S04]  /*10c560*/  LDL.LU R31, [R1+0x3d4] ;  /* 0x0003d400011f7983 */ /* 0x000f280000300800 */
[----:B------:R-:W-:Y:S01]  /*10c570*/  STL [R1+0x7b8], R9 ;  /* 0x0007b80901007387 */ /* 0x000fe20000100800 */
[----:B--2---:R-:W-:-:S05]  /*10c580*/  LOP3.LUT R2, R33, 0xffff, RZ, 0xc0, !PT ;  /* 0x0000ffff21027812 */ /* 0x004fca00078ec0ff */
[----:B------:R-:W-:Y:S01]  /*10c590*/  STL [R1+0x7dc], R2 ;  /* 0x0007dc0201007387 */ /* 0x000fe20000100800 */
[----:B------:R-:W-:-:S05]  /*10c5a0*/  LOP3.LUT R3, R28, 0xffff, RZ, 0xc0, !PT ;  /* 0x0000ffff1c037812 */ /* 0x000fca00078ec0ff */
[----:B------:R-:W-:Y:S01]  /*10c5b0*/  STL [R1+0x78], R3 ;  /* 0x0000780301007387 */ /* 0x000fe20000100800 */
[----:B------:R-:W-:Y:S02]  /*10c5c0*/  LOP3.LUT R4, R27, 0xffff, RZ, 0xc0, !PT ;  /* 0x0000ffff1b047812 */ /* 0x000fe400078ec0ff */
[----:B------:R-:W-:-:S03]  /*10c5d0*/  LOP3.LUT R8, R8, 0xffff, RZ, 0xc0, !PT ;  /* 0x0000ffff08087812 */ /* 0x000fc600078ec0ff */
[----:B------:R-:W-:Y:S01]  /*10c5e0*/  STL [R1+0xa38], R4 ;  /* 0x000a380401007387 */ /* 0x000fe20000100800 */
[----:B0-----:R-:W-:-:S03]  /*10c5f0*/  PRMT R7, R7, 0x3340, R8 ;  /* 0x0000334007077816 */ /* 0x001fc60000000008 */
[----:B------:R0:W-:Y:S04]  /*10c600*/  STL [R1+0x7d8], R8 ;  /* 0x0007d80801007387 */ /* 0x0001e80000100800 */
[----:B0-----:R-:W2:Y:S04]  /*10c610*/  LDL R8, [R1+0x1ed8] ;  /* 0x001ed80001087983 */ /* 0x001ea80000100800 */
[----:B------:R-:W2:Y:S04]  /*10c620*/  LDL.LU R11, [R1+0x59c] ;  /* 0x00059c00010b7983 */ /* 0x000ea80000300800 */
[----:B------:R-:W2:Y:S01]  /*10c630*/  LDL.LU R27, [R1+0x49c] ;  /* 0x00049c00011b7983 */ /* 0x000ea20000300800 */
[----:B------:R-:W-:-:S02]  /*10c640*/  PRMT R2, R2, 0x3340, R0 ;  /* 0x0000334002027816 */ /* 0x000fc40000000000 */
[----:B------:R-:W-:Y:S02]  /*10c650*/  PRMT R5, R10, 0x3340, R5 ;  /* 0x000033400a057816 */ /* 0x000fe40000000005 */
[----:B------:R-:W-:Y:S02]  /*10c660*/  PRMT R3, R3, 0x3340, R0 ;  /* 0x0000334003037816 */ /* 0x000fe40000000000 */
[----:B------:R-:W-:Y:S02]  /*10c670*/  PRMT R6, R6, 0x3340, R9 ;  /* 0x0000334006067816 */ /* 0x000fe40000000009 */
[----:B------:R-:W-:Y:S02]  /*10c680*/  PRMT R2, R5, 0x5410, R2 ;  /* 0x0000541005027816 */ /* 0x000fe40000000002 */
[----:B------:R-:W-:Y:S02]  /*10c690*/  PRMT R4, R4, 0x3340, R0 ;  /* 0x0000334004047816 */ /* 0x000fe40000000000 */
[----:B------:R-:W-:Y:S01]  /*10c6a0*/  PRMT R3, R6, 0x5410, R3 ;  /* 0x0000541006037816 */ /* 0x000fe20000000003 */
[----:B------:R0:W-:Y:S04]  /*10c6b0*/  STL [R1+0x98c], R2 ;  /* 0x00098c0201007387 */ /* 0x0001e80000100800 */
[----:B------:R-:W2:Y:S04]  /*10c6c0*/  LDL.LU R33, [R1+0x98] ;  /* 0x0000980001217983 */ /* 0x000ea80000300800 */
[----:B------:R-:W-:Y:S01]  /*10c6d0*/  STL [R1+0x988], R3 ;  /* 0x0009880301007387 */ /* 0x000fe20000100800 */
[----:B0-----:R-:W-:-:S03]  /*10c6e0*/  PRMT R2, R7, 0x5410, R4 ;  /* 0x0000541007027816 */ /* 0x001fc60000000004 */
[----:B------:R-:W2:Y:S04]  /*10c6f0*/  LDL.LU R9, [R1+0x2c0] ;  /* 0x0002c00001097983 */ /* 0x000ea80000300800 */
[----:B------:R-:W2:Y:S04]  /*10c700*/  LDL.LU R10, [R1+0x1b0] ;  /* 0x0001b000010a7983 */ /* 0x000ea80000300800 */
[----:B------:R0:W-:Y:S04]  /*10c710*/  STL [R1+0x984], R2 ;  /* 0x0009840201007387 */ /* 0x0001e80000100800 */
[----:B------:R-:W2:Y:S01]  /*10c720*/  LDL.LU R28, [R1+0x3e0] ;  /* 0x0003e000011c7983 */ /* 0x000ea20000300800 */
[----:B---3--:R-:W-:-:S02]  /*10c730*/  LOP3.LUT R12, R12, 0xffff, RZ, 0xc0, !PT ;  /* 0x0000ffff0c0c7812 */ /* 0x008fc400078ec0ff */
[----:B----4-:R-:W-:Y:S01]  /*10c740*/  LOP3.LUT R4, R16, 0xffff, RZ, 0xc0, !PT ;  /* 0x0000ffff10047812 */ /* 0x010fe200078ec0ff */
[----:B------:R-:W3:Y:S01]  /*10c750*/  LDL R60, [R1+0x1ed4] ;  /* 0x001ed400013c7983 */ /* 0x000ee20000100800 */
[----:B0-----:R-:W-:-:S03]  /*10c760*/  LOP3.LUT R2, R14, 0xffff, RZ, 0xc0, !PT ;  /* 0x0000ffff0e027812 */ /* 0x001fc600078ec0ff */
[----:B------:R-:W-:Y:S01]  /*10c770*/  STL [R1+0x800], R12 ;  /* 0x0008000c01007387 */ /* 0x000fe20000100800 */
[----:B------:R-:W-:-:S03]  /*10c780*/  LOP3.LUT R5, R15, 0xffff, RZ, 0xc0, !PT ;  /* 0x0000ffff0f057812 */ /* 0x000fc600078ec0ff */
[----:B------:R0:W-:Y:S01]  /*10c790*/  STL [R1+0x7fc], R4 ;  /* 0x0007fc0401007387 */ /* 0x0001e20000100800 */
[----:B------:R-:W-:-:S03]  /*10c7a0*/  LOP3.LUT R3, R13, 0xffff, RZ, 0xc0, !PT ;  /* 0x0000ffff0d037812 */ /* 0x000fc600078ec0ff */
[----:B------:R1:W-:Y:S01]  /*10c7b0*/  STL [R1+0x7f4], R2 ;  /* 0x0007f40201007387 */ /* 0x0003e20000100800 */
[----:B------:R-:W-:Y:S02]  /*10c7c0*/  LOP3.LUT R6, R31, 0xffff, RZ, 0xc0, !PT ;  /* 0x0000ffff1f067812 */ /* 0x000fe400078ec0ff */
[----:B0-----:R-:W-:Y:S02]  /*10c7d0*/  PRMT R4, R12, 0x3340, R4 ;  /* 0x000033400c047816 */ /* 0x001fe40000000004 */
[----:B-1----:R-:W-:Y:S01]  /*10c7e0*/  PRMT R2, R2, 0x3340, R0 ;  /* 0x0000334002027816 */ /* 0x002fe20000000000 */
[----:B------:R0:W-:Y:S03]  /*10c7f0*/  STL [R1+0x7d4], R5 ;  /* 0x0007d40501007387 */ /* 0x0001e60000100800 */
[----:B------:R-:W-:Y:S01]  /*10c800*/  PRMT R2, R4, 0x5410, R2 ;  /* 0x0000541004027816 */ /* 0x000fe20000000002 */
[----:B------:R1:W-:Y:S04]  /*10c810*/  STL [R1+0x7d0], R3 ;  /* 0x0007d00301007387 */ /* 0x0003e80000100800 */
[----:B------:R-:W-:Y:S01]  /*10c820*/  STL [R1+0x74], R6 ;  /* 0x0000740601007387 */ /* 0x000fe20000100800 */
[----:B0-----:R-:W-:-:S03]  /*10c830*/  PRMT R5, R5, 0x3340, R6 ;  /* 0x0000334005057816 */ /* 0x001fc60000000006 */
[----:B------:R-:W4:Y:S01]  /*10c840*/  LDL.LU R13, [R1+0x5a0] ;  /* 0x0005a000010d7983 */ /* 0x000f220000300800 */
[----:B-1----:R-:W-:-:S03]  /*10c850*/  PRMT R3, R3, 0x3340, R0 ;  /* 0x0000334003037816 */ /* 0x002fc60000000000 */
[----:B------:R-:W3:Y:S04]  /*10c860*/  LDL.LU R15, [R1+0x4b0] ;  /* 0x0004b000010f7983 */ /* 0x000ee80000300800 */
[----:B------:R0:W-:Y:S04]  /*10c870*/  STL [R1+0x960], R2 ;  /* 0x0009600201007387 */ /* 0x0001e80000100800 */
[----:B------:R-:W3:Y:S04]  /*10c880*/  LDL.LU R16, [R1+0x1bc] ;  /* 0x0001bc0001107983 */ /* 0x000ee80000300800 */
[----:B------:R-:W3:Y:S01]  /*10c890*/  LDL.LU R12, [R1+0xb4] ;  /* 0x0000b400010c7983 */ /* 0x000ee20000300800 */
[----:B0-----:R-:W-:-:S03]  /*10c8a0*/  PRMT R2, R5, 0x5410, R3 ;  /* 0x0000541005027816 */ /* 0x001fc60000000003 */
[----:B------:R-:W3:Y:S04]  /*10c8b0*/  LDL.LU R31, [R1+0x3e4] ;  /* 0x0003e400011f7983 */ /* 0x000ee80000300800 */
[----:B------:R0:W-:Y:S01]  /*10c8c0*/  STL [R1+0x95c], R2 ;  /* 0x00095c0201007387 */ /* 0x0001e20000100800 */
[----:B--2---:R-:W-:-:S03]  /*10c8d0*/  LOP3.LUT R3, R27, 0xffff, RZ, 0xc0, !PT ;  /* 0x0000ffff1b037812 */ /* 0x004fc600078ec0ff */
[----:B------:R-:W2:Y:S01]  /*10c8e0*/  LDL.LU R27, [R1+0x2dc] ;  /* 0x0002dc00011b7983 */ /* 0x000ea20000300800 */
[----:B------:R-:W-:-:S05]  /*10c8f0*/  LOP3.LUT R6, R11, 0xffff, RZ, 0xc0, !PT ;  /* 0x0000ffff0b067812 */ /* 0x000fca00078ec0ff */
[----:B------:R-:W-:Y:S04]  /*10c900*/  STL [R1+0x818], R6 ;  /* 0x0008180601007387 */ /* 0x000fe80000100800 */
[----:B------:R1:W-:Y:S01]  /*10c910*/  STL [R1+0x7ec], R3 ;  /* 0x0007ec0301007387 */ /* 0x0003e20000100800 */
[----:B0-----:R-:W-:Y:S02]  /*10c920*/  LOP3.LUT R2, R33, 0xffff, RZ, 0xc0, !PT ;  /* 0x0000ffff21027812 */ /* 0x001fe400078ec0ff */
[----:B------:R-:W-:-:S03]  /*10c930*/  LOP3.LUT R9, R9, 0xffff, RZ, 0xc0, !PT ;  /* 0x0000ffff09097812 */ /* 0x000fc600078ec0ff */
[----:B------:R0:W-:Y:S01]  /*10c940*/  STL [R1+0x7f0], R2 ;  /* 0x0007f00201007387 */ /* 0x0001e20000100800 */
[----:B------:R-:W-:-:S03]  /*10c950*/  LOP3.LUT R4, R10, 0xffff, RZ, 0xc0, !PT ;  /* 0x0000ffff0a047812 */ /* 0x000fc600078ec0ff */
[----:B------:R-:W-:Y:S01]  /*10c960*/  STL [R1+0x7e4], R9 ;  /* 0x0007e40901007387 */ /* 0x000fe20000100800 */
[----:B-1----:R-:W-:Y:S02]  /*10c970*/  PRMT R3, R3, 0x3340, R9 ;  /* 0x0000334003037816 */ /* 0x002fe40000000009 */
[----:B------:R-:W-:Y:S01]  /*10c980*/  LOP3.LUT R5, R28, 0xffff, RZ, 0xc0, !PT ;  /* 0x0000ffff1c057812 */ /* 0x000fe200078ec0ff */
[----:B------:R1:W-:Y:S01]  /*10c990*/  STL [R1+0x824], R4 ;  /* 0x0008240401007387 */ /* 0x0003e20000100800 */
[----:B0-----:R-:W-:-:S03]  /*10c9a0*/  PRMT R2, R2, 0x3340, R0 ;  /* 0x0000334002027816 */ /* 0x001fc60000000000 */
[----:B------:R0:W-:Y:S01]  /*10c9b0*/  STL [R1+0x810], R5 ;  /* 0x0008100501007387 */ /* 0x0001e20000100800 */
[----:B------:R-:W-:-:S03]  /*10c9c0*/  PRMT R3, R3, 0x5410, R2 ;  /* 0x0000541003037816 */ /* 0x000fc60000000002 */
[----:B------:R-:W2:Y:S01]  /*10c9d0*/  LDL.LU R33, [R1+0x5b0] ;  /* 0x0005b00001217983 */ /* 0x000ea20000300800 */
[----:B-1----:R-:W-:Y:S02]  /*10c9e0*/  PRMT R4, R4, 0x3340, R0 ;  /* 0x0000334004047816 */ /* 0x002fe40000000000 */
[----:B0-----:R-:W-:Y:S01]  /*10c9f0*/  PRMT R5, R6, 0x3340, R5 ;  /* 0x0000334006057816 */ /* 0x001fe20000000005 */
[----:B------:R-:W-:Y:S03]  /*10ca00*/  STL [R1+0x958], R3 ;  /* 0x0009580301007387 */ /* 0x000fe60000100800 */
[----:B------:R-:W-:Y:S01]  /*10ca10*/  PRMT R2, R5, 0x5410, R4 ;  /* 0x0000541005027816 */ /* 0x000fe20000000004 */
[----:B------:R-:W2:Y:S04]  /*10ca20*/  LDL.LU R11, [R1+0x5a4] ;  /* 0x0005a400010b7983 */ /* 0x000ea80000300800 */
[----:B------:R-:W2:Y:S04]  /*10ca30*/  LDL.LU R18, [R1+0x1d8] ;  /* 0x0001d80001127983 */ /* 0x000ea80000300800 */
[----:B------:R0:W-:Y:S04]  /*10ca40*/  STL [R1+0x910], R2 ;  /* 0x0009100201007387 */ /* 0x0001e80000100800 */
[----:B------:R-:W2:Y:S04]  /*10ca50*/  LDL.LU R14, [R1+0x3f8] ;  /* 0x0003f800010e7983 */ /* 0x000ea80000300800 */
[----:B------:R-:W2:Y:S04]  /*10ca60*/  LDL.LU R9, [R1+0x1d0] ;  /* 0x0001d00001097983 */ /* 0x000ea80000300800 */
[----:B------:R-:W2:Y:S01]  /*10ca70*/  LDL.LU R28, [R1+0x3f4] ;  /* 0x0003f400011c7983 */ /* 0x000ea20000300800 */
[----:B----4-:R-:W-:-:S02]  /*10ca80*/  LOP3.LUT R13, R13, 0xffff, RZ, 0xc0, !PT ;  /* 0x0000ffff0d0d7812 */ /* 0x010fc400078ec0ff */
[----:B---3--:R-:W-:Y:S01]  /*10ca90*/  LOP3.LUT R6, R15, 0xffff, RZ, 0xc0, !PT ;  /* 0x0000ffff0f067812 */ /* 0x008fe200078ec0ff */
[----:B------:R-:W3:Y:S01]  /*10caa0*/  LDL R32, [R1+0x1ed0] ;  /* 0x001ed00001207983 */ /* 0x000ee20000100800 */
[----:B0-----:R-:W-:-:S03]  /*10cab0*/  LOP3.LUT R2, R16, 0xffff, RZ, 0xc0, !PT ;  /* 0x0000ffff10027812 */ /* 0x001fc600078ec0ff */
[----:B------:R-:W-:Y:S01]  /*10cac0*/  STL [R1+0x814], R13 ;  /* 0x0008140d01007387 */ /* 0x000fe20000100800 */
[----:B------:R-:W-:-:S03]  /*10cad0*/  LOP3.LUT R3, R12, 0xffff, RZ, 0xc0, !PT ;  /* 0x0000ffff0c037812 */ /* 0x000fc600078ec0ff */
[----:B------:R-:W-:Y:S01]  /*10cae0*/  STL [R1+0x820], R2 ;  /* 0x0008200201007387 */ /* 0x000fe20000100800 */
[----:B------:R-:W-:-:S03]  /*10caf0*/  LOP3.LUT R5, R31, 0xffff, RZ, 0xc0, !PT ;  /* 0x0000ffff1f057812 */ /* 0x000fc600078ec0ff */
[----:B------:R-:W-:Y:S04]  /*10cb00*/  STL [R1+0x828], R6 ;  /* 0x0008280601007387 */ /* 0x000fe80000100800 */
[----:B------:R-:W-:Y:S04]  /*10cb10*/  STL [R1+0x830], R3 ;  /* 0x0008300301007387 */ /* 0x000fe80000100800 */
[----:B------:R0:W-:Y:S02]  /*10cb20*/  STL [R1+0x80c], R5 ;  /* 0x00080c0501007387 */ /* 0x0001e40000100800 */
[----:B0-----:R-:W-:-:S02]  /*10cb30*/  PRMT R5, R13, 0x3340, R5 ;  /* 0x000033400d057816 */ /* 0x001fc40000000005 */
[----:B--2---:R-:W-:-:S04]  /*10cb40*/  LOP3.LUT R12, R27, 0xffff, RZ, 0xc0, !PT ;  /* 0x0000ffff1b0c7812 */ /* 0x004fc800078ec0ff */
[----:B------:R-:W-:Y:S01]  /*10cb50*/  PRMT R6, R6, 0x3340, R12 ;  /* 0x0000334006067816 */ /* 0x000fe2000000000c */
[----:B------:R0:W-:Y:S04]  /*10cb60*/  STL [R1+0x81c], R12 ;  /* 0x00081c0c01007387 */ /* 0x0001e80000100800 */
[----:B------:R-:W2:Y:S04]  /*10cb70*/  LDL R13, [R1+0x1ecc] ;  /* 0x001ecc00010d7983 */ /* 0x000ea80000100800 */
[----:B0-----:R-:W4:Y:S04]  /*10cb80*/  LDL.LU R12, [R1+0x4d4] ;  /* 0x0004d400010c7983 */ /* 0x001f280000300800 */
[----:B------:R-:W3:Y:S01]  /*10cb90*/  LDL.LU R27, [R1+0x4c8] ;  /* 0x0004c800011b7983 */ /* 0x000ee20000300800 */
[----:B------:R-:W-:-:S02]  /*10cba0*/  PRMT R2, R2, 0x3340, R0 ;  /* 0x0000334002027816 */ /* 0x000fc40000000000 */
[----:B------:R-:W-:Y:S01]  /*10cbb0*/  PRMT R3, R3, 0x3340, R0 ;  /* 0x0000334003037816 */ /* 0x000fe20000000000 */
[----:B------:R-:W3:Y:S01]  /*10cbc0*/  LDL.LU R15, [R1+0xd0] ;  /* 0x0000d000010f7983 */ /* 0x000ee20000300800 */
[----:B------:R-:W-:Y:S02]  /*10cbd0*/  PRMT R5, R5, 0x5410, R2 ;  /* 0x0000541005057816 */ /* 0x000fe40000000002 */
[----:B------:R-:W-:-:S03]  /*10cbe0*/  PRMT R2, R6, 0x5410, R3 ;  /* 0x0000541006027816 */ /* 0x000fc60000000003 */
[----:B------:R-:W-:Y:S04]  /*10cbf0*/  STL [R1+0x8e8], R5 ;  /* 0x0008e80501007387 */ /* 0x000fe80000100800 */
[----:B------:R-:W3:Y:S04]  /*10cc00*/  LDL.LU R16, [R1+0xcc] ;  /* 0x0000cc0001107983 */ /* 0x000ee80000300800 */
[----:B------:R0:W-:Y:S04]  /*10cc10*/  STL [R1+0x8e4], R2 ;  /* 0x0008e40201007387 */ /* 0x0001e80000100800 */
[----:B------:R-:W3:Y:S01]  /*10cc20*/  LDL.LU R31, [R1+0x30c] ;  /* 0x00030c00011f7983 */ /* 0x000ee20000300800 */
[----:B------:R-:W-:-:S03]  /*10cc30*/  LOP3.LUT R17, R33, 0xffff, RZ, 0xc0, !PT ;  /* 0x0000ffff21117812 */ /* 0x000fc600078ec0ff */
[----:B------:R-:W3:Y:S04]  /*10cc40*/  LDL.LU R33, [R1+0x304] ;  /* 0x0003040001217983 */ /* 0x000ee80000300800 */
[----:B------:R-:W-:Y:S01]  /*10cc50*/  STL [R1+0x834], R17 ;  /* 0x0008341101007387 */ /* 0x000fe20000100800 */
[----:B------:R-:W-:Y:S02]  /*10cc60*/  LOP3.LUT R11, R11, 0xffff, RZ, 0xc0, !PT ;  /* 0x0000ffff0b0b7812 */ /* 0x000fe400078ec0ff */
[----:B0-----:R-:W-:-:S05]  /*10cc70*/  LOP3.LUT R2, R18, 0xffff, RZ, 0xc0, !PT ;  /* 0x0000ffff12027812 */ /* 0x001fca00078ec0ff */
[----:B------:R0:W-:Y:S01]  /*10cc80*/  STL [R1+0x854], R2 ;  /* 0x0008540201007387 */ /* 0x0001e20000100800 */
[----:B------:R-:W-:-:S03]  /*10cc90*/  LOP3.LUT R6, R14, 0xffff, RZ, 0xc0, !PT ;  /* 0x0000ffff0e067812 */ /* 0x000fc600078ec0ff */
[----:B------:R-:W-:Y:S04]  /*10cca0*/  STL [R1+0x858], R11 ;  /* 0x0008580b01007387 */ /* 0x000fe80000100800 */
[----:B------:R1:W-:Y:S01]  /*10ccb0*/  STL [R1+0x82c], R6 ;  /* 0x00082c0601007387 */ /* 0x0003e20000100800 */
[----:B------:R-:W-:Y:S02]  /*10ccc0*/  LOP3.LUT R3, R9, 0xffff, RZ, 0xc0, !PT ;  /* 0x0000ffff09037812 */ /* 0x000fe400078ec0ff */
[----:B0-----:R-:W-:Y:S02]  /*10ccd0*/  PRMT R2, R2, 0x3340, R0 ;  /* 0x0000334002027816 */ /* 0x001fe40000000000 */
[----:B------:R-:W-:Y:S02]  /*10cce0*/  LOP3.LUT R14, R28, 0xffff, RZ, 0xc0, !PT ;  /* 0x0000ffff1c0e7812 */ /* 0x000fe400078ec0ff */
[----:B-1----:R-:W-:Y:S01]  /*10ccf0*/  PRMT R6, R17, 0x3340, R6 ;  /* 0x0000334011067816 */ /* 0x002fe20000000006 */
[----:B------:R0:W-:Y:S03]  /*10cd00*/  STL [R1+0x8a0], R3 ;  /* 0x0008a00301007387 */ /* 0x0001e60000100800 */
[----:B------:R-:W-:Y:S01]  /*10cd10*/  PRMT R6, R6, 0x5410, R2 ;  /* 0x0000541006067816 */ /* 0x000fe20000000002 */
[----:B------:R1:W-:Y:S01]  /*10cd20*/  STL [R1+0x848], R14 ;  /* 0x0008480e01007387 */ /* 0x0003e20000100800 */
[----:B------:R-:W-:-:S02]  /*10cd30*/  PRMT R11, R11, 0x3340, R14 ;  /* 0x000033400b0b7816 */ /* 0x000fc4000000000e */
[----:B0-----:R-:W-:Y:S01]  /*10cd40*/  PRMT R3, R3, 0x3340, R0 ;  /* 0x0000334003037816 */ /* 0x001fe20000000000 */
[----:B-1----:R-:W3:Y:S04]  /*10cd50*/  LDL.LU R14, [R1+0x5b8] ;  /* 0x0005b800010e7983 */ /* 0x002ee80000300800 */
[----:B------:R-:W-:Y:S04]  /*10cd60*/  STL [R1+0x8cc], R6 ;  /* 0x0008cc0601007387 */ /* 0x000fe80000100800 */
[----:B------:R-:W3:Y:S01]  /*10cd70*/  LDL.LU R28, [R1+0x5b4] ;  /* 0x0005b400011c7983 */ /* 0x000ee20000300800 */
[----:B------:R-:W-:-:S05]  /*10cd80*/  PRMT R2, R11, 0x5410, R3 ;  /* 0x000054100b027816 */ /* 0x000fca0000000003 */
[----:B------:R0:W-:Y:S04]  /*10cd90*/  STL [R1+0x8c8], R2 ;  /* 0x0008c80201007387 */ /* 0x0001e80000100800 */
[----:B------:R-:W3:Y:S04]  /*10cda0*/  LDL.LU R20, [R1+0x20c] ;  /* 0x00020c0001147983 */ /* 0x000ee80000300800 */
[----:B------:R-:W3:Y:S01]  /*10cdb0*/  LDL.LU R18, [R1+0x200] ;  /* 0x0002000001127983 */ /* 0x000ee20000300800 */
[----:B--2---:R-:W-:Y:S01]  /*10cdc0*/  IMAD R3, R13, UR20, RZ ;  /* 0x000000140d037c24 */ /* 0x004fe2000f8e02ff */
[----:B------:R-:W1:Y:S02]  /*10cdd0*/  LDCU UR20, c[0x0][0x3b8] ;  /* 0x00007700ff1477ac */ /* 0x000e640008000800 */
[----:B------:R-:W2:Y:S01]  /*10cde0*/  LDL.LU R13, [R1+0x418] ;  /* 0x00041800010d7983 */ /* 0x000ea20000300800 */
[----:B----4-:R-:W-:-:S02]  /*10cdf0*/  LOP3.LUT R11, R12, 0xffff, RZ, 0xc0, !PT ;  /* 0x0000ffff0c0b7812 */ /* 0x010fc400078ec0ff */
[----:B---3--:R-:W-:Y:S02]  /*10ce00*/  LOP3.LUT R12, R27, 0xffff, RZ, 0xc0, !PT ;  /* 0x0000ffff1b0c7812 */ /* 0x008fe400078ec0ff */
[----:B------:R-:W3:Y:S01]  /*10ce10*/  LDL.LU R27, [R1+0x40c] ;  /* 0x00040c00011b7983 */ /* 0x000ee20000300800 */
[----:B------:R-:W-:Y:S01]  /*10ce20*/  IMAD R8, R8, UR8, RZ ;  /* 0x0000000808087c24 */ /* 0x000fe2000f8e02ff */
[----:B------:R-:W4:Y:S01]  /*10ce30*/  LDCU.64 UR8, c[0x0][0x390] ;  /* 0x00007200ff0877ac */ /* 0x000f220008000a00 */
[----:B------:R-:W-:-:S03]  /*10ce40*/  IMAD R7, R60, UR74, RZ ;  /* 0x0000004a3c077c24 */ /* 0x000fc6000f8e02ff */
[C---:B------:R-:W-:Y:S02]  /*10ce50*/  IADD3 R10, P1, PT, R8.reuse, UR12, RZ ;  /* 0x0000000c080a7c10 */ /* 0x040fe4000ff3e0ff */
[----:B0-----:R-:W-:Y:S01]  /*10ce60*/  LOP3.LUT R2, R15, 0xffff, RZ, 0xc0, !PT ;  /* 0x0000ffff0f027812 */ /* 0x001fe200078ec0ff */
[----:B------:R0:W-:Y:S01]  /*10ce70*/  STL [R1+0x850], R11 ;  /* 0x0008500b01007387 */ /* 0x0001e20000100800 */
[----:B------:R-:W-:Y:S01]  /*10ce80*/  LEA.HI.X.SX32 R8, R8, UR13, 0x1, P1 ;  /* 0x0000000d08087c11 */ /* 0x000fe200088f0eff */
[----:B------:R-:W0:Y:S01]  /*10ce90*/  LDCU.64 UR12, c[0x0][0x390] ;  /* 0x00007200ff0c77ac */ /* 0x000e220008000a00 */
[----:B------:R-:W-:Y:S01]  /*10cea0*/  LOP3.LUT R6, R16, 0xffff, RZ, 0xc0, !PT ;  /* 0x0000ffff10067812 */ /* 0x000fe200078ec0ff */
[----:B------:R-:W-:Y:S01]  /*10ceb0*/  IMAD R5, R32, UR30, RZ ;  /* 0x0000001e20057c24 */ /* 0x000fe2000f8e02ff */
[----:B------:R0:W-:Y:S01]  /*10cec0*/  STL [R1+0x870], R12 ;  /* 0x0008700c01007387 */ /* 0x0001e20000100800 */
[----:B------:R-:W-:Y:S01]  /*10ced0*/  IMAD R57, R56, UR23, RZ ;  /* 0x0000001738397c24 */ /* 0x000fe2000f8e02ff */
[----:B------:R-:W1:Y:S01]  /*10cee0*/  LDCU UR23, c[0x0][0x3b8] ;  /* 0x00007700ff1777ac */ /* 0x000e620008000800 */
[C---:B----4-:R-:W-:Y:S01]  /*10cef0*/  IADD3 R4, P1, PT, R7.reuse, UR8, RZ ;  /* 0x0000000807047c10 */ /* 0x050fe2000ff3e0ff */
[----:B------:R-:W4:Y:S03]  /*10cf00*/  LDCU UR30, c[0x0][0x3b8] ;  /* 0x00007700ff1e77ac */ /* 0x000f260008000800 */
[----:B------:R-:W-:Y:S01]  /*10cf10*/  LEA.HI.X.SX32 R7, R7, UR9, 0x1, P1 ;  /* 0x0000000907077c11 */ /* 0x000fe200088f0eff */
[----:B------:R-:W1:Y:S01]  /*10cf20*/  LDCU.64 UR8, c[0x0][0x390] ;  /* 0x00007200ff0877ac */ /* 0x000e620008000a00 */
[----:B------:R-:W-:Y:S01]  /*10cf30*/  LOP3.LUT R16, R31, 0xffff, RZ, 0xc0, !PT ;  /* 0x0000ffff1f107812 */ /* 0x000fe200078ec0ff */
[----:B------:R4:W-:Y:S01]  /*10cf40*/  STL [R1+0x84c], R2 ;  /* 0x00084c0201007387 */ /* 0x0009e20000100800 */
[----:B------:R-:W-:Y:S01]  /*10cf50*/  LOP3.LUT R15, R33, 0xffff, RZ, 0xc0, !PT ;  /* 0x0000ffff210f7812 */ /* 0x000fe200078ec0ff */
[----:B------:R-:W1:Y:S01]  /*10cf60*/  LDCU UR74, c[0x0][0x3b8] ;  /* 0x00007700ff4a77ac */ /* 0x000e620008000800 */
[----:B0-----:R-:W-:Y:S01]  /*10cf70*/  PRMT R11, R11, 0x3340, R16 ;  /* 0x000033400b0b7816 */ /* 0x001fe20000000010 */
[----:B------:R0:W-:Y:S01]  /*10cf80*/  STL [R1+0x9a4], R6 ;  /* 0x0009a40601007387 */ /* 0x0001e20000100800 */
[----:B------:R-:W-:-:S02]  /*10cf90*/  PRMT R12, R12, 0x3340, R15 ;  /* 0x000033400c0c7816 */ /* 0x000fc4000000000f */
[--C-:B----4-:R-:W-:Y:S01]  /*10cfa0*/  PRMT R2, R2, 0x3340, R0.reuse ;  /* 0x0000334002027816 */ /* 0x110fe20000000000 */
[----:B------:R-:W-:Y:S01]  /*10cfb0*/  STL [R1+0x844], R16 ;  /* 0x0008441001007387 */ /* 0x000fe20000100800 */
[----:B0-----:R-:W-:-:S03]  /*10cfc0*/  PRMT R6, R6, 0x3340, R0 ;  /* 0x0000334006067816 */ /* 0x001fc60000000000 */
[----:B------:R0:W-:Y:S01]  /*10cfd0*/  STL [R1+0x868], R15 ;  /* 0x0008680f01007387 */ /* 0x0001e20000100800 */
[----:B------:R-:W-:Y:S02]  /*10cfe0*/  PRMT R11, R11, 0x5410, R2 ;  /* 0x000054100b0b7816 */ /* 0x000fe40000000002 */
[C---:B------:R-:W-:Y:S01]  /*10cff0*/  IADD3 R9, P1, PT, R5.reuse, UR12, RZ ;  /* 0x0000000c05097c10 */ /* 0x040fe2000ff3e0ff */
[----:B------:R-:W4:Y:S01]  /*10d000*/  LDL.LU R33, [R1+0x508] ;  /* 0x0005080001217983 */ /* 0x000f220000300800 */
[----:B------:R-:W-:Y:S01]  /*10d010*/  PRMT R2, R12, 0x5410, R6 ;  /* 0x000054100c027816 */ /* 0x000fe20000000006 */
[----:B------:R-:W2:Y:S01]  /*10d020*/  LDCU UR12, c[0x0][0x3b8] ;  /* 0x00007700ff0c77ac */ /* 0x000ea20008000800 */
[----:B------:R-:W-:Y:S01]  /*10d030*/  LEA.HI.X.SX32 R5, R5, UR13, 0x1, P1 ;  /* 0x0000000d05057c11 */ /* 0x000fe200088f0eff */
[----:B------:R-:W-:Y:S01]  /*10d040*/  STL [R1+0x8c4], R11 ;  /* 0x0008c40b01007387 */ /* 0x000fe20000100800 */
[----:B-1----:R-:W-:Y:S01]  /*10d050*/  IADD3 R6, P1, PT, R3, UR8, RZ ;  /* 0x0000000803067c10 */ /* 0x002fe2000ff3e0ff */
[----:B------:R-:W1:Y:S02]  /*10d060*/  LDCU UR8, c[0x0][0x3b8] ;  /* 0x00007700ff0877ac */ /* 0x000e640008000800 */
[----:B------:R-:W4:Y:S01]  /*10d070*/  LDL.LU R17, [R1+0x500] ;  /* 0x0005000001117983 */ /* 0x000f220000300800 */
[----:B------:R-:W1:Y:S03]  /*10d080*/  LDCU UR13, c[0x0][0x3b8] ;  /* 0x00007700ff0d77ac */ /* 0x000e660008000800 */
[----:B------:R-:W-:Y:S04]  /*10d090*/  STL [R1+0x8c0], R2 ;  /* 0x0008c00201007387 */ /* 0x000fe80000100800 */
[----:B0-----:R-:W4:Y:S04]  /*10d0a0*/  LDL.LU R15, [R1+0xe8] ;  /* 0x0000e800010f7983 */ /* 0x001f280000300800 */
[----:B------:R-:W4:Y:S04]  /*10d0b0*/  LDL.LU R16, [R1+0xe0] ;  /* 0x0000e00001107983 */ /* 0x000f280000300800 */
[----:B------:R-:W4:Y:S04]  /*10d0c0*/  LDL.LU R31, [R1+0x33c] ;  /* 0x00033c00011f7983 */ /* 0x000f280000300800 */
[----:B------:R-:W-:Y:S04]  /*10d0d0*/  STL [R1+0x6a4], R57 ;  /* 0x0006a43901007387 */ /* 0x000fe80000100800 */
[----:B------:R0:W-:Y:S02]  /*10d0e0*/  STL [R1+0x5750], R6 ;  /* 0x0057500601007387 */ /* 0x0001e40000100800 */
[----:B0-----:R-:W-:-:S02]  /*10d0f0*/  LOP3.LUT R6, R28, 0xffff, RZ, 0xc0, !PT ;  /* 0x0000ffff1c067812 */ /* 0x001fc400078ec0ff */
[----:B------:R-:W4:Y:S01]  /*10d100*/  LDL.LU R28, [R1+0x330] ;  /* 0x00033000011c7983 */ /* 0x000f220000300800 */
[----:B------:R-:W-:Y:S02]  /*10d110*/  LOP3.LUT R14, R14, 0xffff, RZ, 0xc0, !PT ;  /* 0x0000ffff0e0e7812 */ /* 0x000fe400078ec0ff */
[----:B------:R-:W-:-:S03]  /*10d120*/  LOP3.LUT R2, R20, 0xffff, RZ, 0xc0, !PT ;  /* 0x0000ffff14027812 */ /* 0x000fc600078ec0ff */
[----:B------:R-:W-:Y:S01]  /*10d130*/  STL [R1+0x874], R14 ;  /* 0x0008740e01007387 */ /* 0x000fe20000100800 */
[----:B------:R-:W-:-:S03]  /*10d140*/  LOP3.LUT R11, R18, 0xffff, RZ, 0xc0, !PT ;  /* 0x0000ffff120b7812 */ /* 0x000fc600078ec0ff */
[----:B------:R-:W-:Y:S04]  /*10d150*/  STL [R1+0x898], R6 ;  /* 0x0008980601007387 */ /* 0x000fe80000100800 */
[----:B------:R0:W-:Y:S04]  /*10d160*/  STL [R1+0x86c], R2 ;  /* 0x00086c0201007387 */ /* 0x0001e80000100800 */
[----:B------:R-:W-:Y:S01]  /*10d170*/  STL [R1+0x894], R11 ;  /* 0x0008940b01007387 */ /* 0x000fe20000100800 */
[----:B--2---:R-:W-:-:S05]  /*10d180*/  LOP3.LUT R12, R13, 0xffff, RZ, 0xc0, !PT ;  /* 0x0000ffff0d0c7812 */ /* 0x004fca00078ec0ff */
[----:B------:R2:W-:Y:S01]  /*10d190*/  STL [R1+0x864], R12 ;  /* 0x0008640c01007387 */ /* 0x0005e20000100800 */
[----:B---3--:R-:W-:-:S05]  /*10d1a0*/  LOP3.LUT R13, R27, 0xffff, RZ, 0xc0, !PT ;  /* 0x0000ffff1b0d7812 */ /* 0x008fca00078ec0ff */
[----:B------:R3:W-:Y:S04]  /*10d1b0*/  STL [R1+0x884], R13 ;  /* 0x0008840d01007387 */ /* 0x0007e80000100800 */
[----:B------:R-:W4:Y:S01]  /*10d1c0*/  LDL.LU R27, [R1+0x5c0] ;  /* 0x0005c000011b7983 */ /* 0x000f220000300800 */
[----:B------:R-:W-:Y:S01]  /*10d1d0*/  LEA.HI.X.SX32 R3, R3, UR9, 0x1, P1 ;  /* 0x0000000903037c11 */ /* 0x000fe200088f0eff */
[----:B------:R-:W1:Y:S01]  /*10d1e0*/  LDCU UR9, c[0x0][0x3b8] ;  /* 0x00007700ff0977ac */ /* 0x000e620008000800 */
[----:B0-----:R-:W-:Y:S02]  /*10d1f0*/  PRMT R2, R2, 0x3340, R0 ;  /* 0x0000334002027816 */ /* 0x001fe40000000000 */
[----:B--2---:R-:W-:Y:S01]  /*10d200*/  PRMT R12, R14, 0x3340, R12 ;  /* 0x000033400e0c7816 */ /* 0x004fe2000000000c */
[----:B------:R0:W-:Y:S01]  /*10d210*/  STL [R1+0x5754], R3 ;  /* 0x0057540301007387 */ /* 0x0001e20000100800 */
[----:B------:R-:W-:-:S02]  /*10d220*/  PRMT R11, R11, 0x3340, R0 ;  /* 0x000033400b0b7816 */ /* 0x000fc40000000000 */
[----:B---3--:R-:W-:Y:S01]  /*10d230*/  PRMT R13, R6, 0x3340, R13 ;  /* 0x00003340060d7816 */ /* 0x008fe2000000000d */
[----:B------:R-:W2:Y:S01]  /*10d240*/  LDL.LU R19, [R1+0x5bc] ;  /* 0x0005bc0001137983 */ /* 0x000ea20000300800 */
[----:B0-----:R-:W-:Y:S02]  /*10d250*/  PRMT R3, R12, 0x5410, R2 ;  /* 0x000054100c037816 */ /* 0x001fe40000000002 */
[----:B------:R-:W-:-:S03]  /*10d260*/  PRMT R2, R13, 0x5410, R11 ;  /* 0x000054100d027816 */ /* 0x000fc6000000000b */
[----:B------:R0:W-:Y:S04]  /*10d270*/  STL [R1+0x860], R3 ;  /* 0x0008600301007387 */ /* 0x0001e80000100800 */
[----:B------:R-:W3:Y:S04]  /*10d280*/  LDL.LU R20, [R1+0x234] ;  /* 0x0002340001147983 */ /* 0x000ee80000300800 */
[----:B------:R0:W-:Y:S04]  /*10d290*/  STL [R1+0x85c], R2 ;  /* 0x00085c0201007387 */ /* 0x0001e80000100800 */
[----:B------:R-:W3:Y:S04]  /*10d2a0*/  LDL.LU R18, [R1+0x228] ;  /* 0x0002280001127983 */ /* 0x000ee80000300800 */
[----:B------:R-:W3:Y:S01]  /*10d2b0*/  LDL.LU R14, [R1+0x42c] ;  /* 0x00042c00010e7983 */ /* 0x000ee20000300800 */
[----:B----4-:R-:W-:-:S03]  /*10d2c0*/  LOP3.LUT R12, R33, 0xffff, RZ, 0xc0, !PT ;  /* 0x0000ffff210c7812 */ /* 0x010fc600078ec0ff */
[----:B------:R-:W4:Y:S01]  /*10d2d0*/  LDL.LU R33, [R1+0x428] ;  /* 0x0004280001217983 */ /* 0x000f220000300800 */
[----:B0-----:R-:W-:Y:S01]  /*10d2e0*/  VIADD R3, R57, UR5 ;  /* 0x0000000539037c36 */ /* 0x001fe20008000000 */
[----:B------:R-:W0:Y:S01]  /*10d2f0*/  LDCU UR5, c[0x0][0x3b8] ;  /* 0x00007700ff0577ac */ /* 0x000e220008000800 */
[----:B------:R-:W-:-:S03]  /*10d300*/  LOP3.LUT R6, R17, 0xffff, RZ, 0xc0, !PT ;  /* 0x0000ffff11067812 */ /* 0x000fc600078ec0ff */
[----:B------:R-:W-:Y:S01]  /*10d310*/  STL [R1+0x650], R3 ;  /* 0x0006500301007387 */ /* 0x000fe20000100800 */
[----:B------:R-:W-:-:S03]  /*10d320*/  LOP3.LUT R2, R15, 0xffff, RZ, 0xc0, !PT ;  /* 0x0000ffff0f027812 */ /* 0x000fc600078ec0ff */
[----:B------:R0:W-:Y:S01]  /*10d330*/  STL [R1+0x890], R12 ;  /* 0x0008900c01007387 */ /* 0x0001e20000100800 */
[----:B------:R-:W-:-:S03]  /*10d340*/  LOP3.LUT R11, R16, 0xffff, RZ, 0xc0, !PT ;  /* 0x0000ffff100b7812 */ /* 0x000fc600078ec0ff */
[----:B------:R-:W-:Y:S01]  /*10d350*/  STL [R1+0x8b8], R6 ;  /* 0x0008b80601007387 */ /* 0x000fe20000100800 */
[----:B------:R-:W-:-:S03]  /*10d360*/  LOP3.LUT R15, R31, 0xffff, RZ, 0xc0, !PT ;  /* 0x0000ffff1f0f7812 */ /* 0x000fc600078ec0ff */
[----:B------:R1:W-:Y:S01]  /*10d370*/  STL [R1+0x88c], R2 ;  /* 0x00088c0201007387 */ /* 0x0003e20000100800 */
[----:B0-----:R-:W-:-:S03]  /*10d380*/  PRMT R12, R12, 0x3340, R15 ;  /* 0x000033400c0c7816 */ /* 0x001fc6000000000f */
[----:B------:R0:W-:Y:S01]  /*10d390*/  STL [R1+0x974], R11 ;  /* 0x0009740b01007387 */ /* 0x0001e20000100800 */
[----:B------:R-:W-:Y:S01]  /*10d3a0*/  VIADD R3, R3, UR21 ;  /* 0x0000001503037c36 */ /* 0x000fe20008000000 */
[----:B------:R-:W2:Y:S02]  /*10d3b0*/  LDCU UR21, c[0x0][0x3b8] ;  /* 0x00007700ff1577ac */ /* 0x000ea40008000800 */
[----:B------:R-:W-:Y:S01]  /*10d3c0*/  STL [R1+0x880], R15 ;  /* 0x0008800f01007387 */ /* 0x000fe20000100800 */
[----:B-1----:R-:W-:Y:S02]  /*10d3d0*/  PRMT R2, R2, 0x3340, R0 ;  /* 0x0000334002027816 */ /* 0x002fe40000000000 */
[----:B------:R-:W-:Y:S02]  /*10d3e0*/  LOP3.LUT R13, R28, 0xffff, RZ, 0xc0, !PT ;  /* 0x0000ffff1c0d7812 */ /* 0x000fe400078ec0ff */
[----:B------:R-:W-:-:S03]  /*10d3f0*/  PRMT R2, R12, 0x5410, R2 ;  /* 0x000054100c027816 */ /* 0x000fc60000000002 */
[----:B------:R1:W-:Y:S01]  /*10d400*/  STL [R1+0x8a4], R13 ;  /* 0x0008a40d01007387 */ /* 0x0003e20000100800 */
[----:B0-----:R-:W-:-:S03]  /*10d410*/  PRMT R11, R11, 0x3340, R0 ;  /* 0x000033400b0b7816 */ /* 0x001fc60000000000 */
[----:B------:R-:W4:Y:S04]  /*10d420*/  LDL.LU R28, [R1+0x5c4] ;  /* 0x0005c400011c7983 */ /* 0x000f280000300800 */
[----:B------:R0:W-:Y:S01]  /*10d430*/  STL [R1+0x608], R3 ;  /* 0x0006080301007387 */ /* 0x0001e20000100800 */
[----:B-1----:R-:W-:-:S03]  /*10d440*/  PRMT R13, R6, 0x3340, R13 ;  /* 0x00003340060d7816 */ /* 0x002fc6000000000d */
[----:B------:R1:W-:Y:S04]  /*10d450*/  STL [R1+0x840], R2 ;  /* 0x0008400201007387 */ /* 0x0003e80000100800 */
[----:B------:R-:W4:Y:S01]  /*10d460*/  LDL.LU R17, [R1+0x540] ;  /* 0x0005400001117983 */ /* 0x000f220000300800 */
[----:B0-----:R-:W-:Y:S01]  /*10d470*/  VIADD R3, R3, UR25 ;  /* 0x0000001903037c36 */ /* 0x001fe20008000000 */
[----:B------:R-:W0:Y:S02]  /*10d480*/  LDCU UR25, c[0x0][0x3b8] ;  /* 0x00007700ff1977ac */ /* 0x000e240008000800 */
[----:B------:R-:W4:Y:S01]  /*10d490*/  LDL.LU R15, [R1+0x110] ;  /* 0x00011000010f7983 */ /* 0x000f220000300800 */
[----:B-1----:R-:W-:-:S05]  /*10d4a0*/  PRMT R2, R13, 0x5410, R11 ;  /* 0x000054100d027816 */ /* 0x002fca000000000b */
[----:B------:R-:W-:Y:S04]  /*10d4b0*/  STL [R1+0x83c], R2 ;  /* 0x00083c0201007387 */ /* 0x000fe80000100800 */
[----:B------:R-:W4:Y:S04]  /*10d4c0*/  LDL.LU R16, [R1+0x248] ;  /* 0x0002480001107983 */ /* 0x000f280000300800 */
[----:B------:R1:W-:Y:S04]  /*10d4d0*/  STL [R1+0x5f4], R3 ;  /* 0x0005f40301007387 */ /* 0x0003e80000100800 */
[----:B------:R-:W4:Y:S01]  /*10d4e0*/  LDL.LU R31, [R1+0x368] ;  /* 0x00036800011f7983 */ /* 0x000f220000300800 */
[----:B------:R-:W-:-:S03]  /*10d4f0*/  LOP3.LUT R12, R27, 0xffff, RZ, 0xc0, !PT ;  /* 0x0000ffff1b0c7812 */ /* 0x000fc600078ec0ff */
[----:B------:R-:W4:Y:S04]  /*10d500*/  LDL.LU R27, [R1+0x440] ;  /* 0x00044000011b7983 */ /* 0x000f280000300800 */
[----:B------:R-:W-:Y:S01]  /*10d510*/  STL [R1+0x89c], R12 ;  /* 0x00089c0c01007387 */ /* 0x000fe20000100800 */
[----:B--2---:R-:W-:-:S05]  /*10d520*/  LOP3.LUT R6, R19, 0xffff, RZ, 0xc0, !PT ;  /* 0x0000ffff13067812 */ /* 0x004fca00078ec0ff */
[----:B------:R-:W-:Y:S01]  /*10d530*/  STL [R1+0x8bc], R6 ;  /* 0x0008bc0601007387 */ /* 0x000fe20000100800 */
[----:B-1----:R-:W-:Y:S01]  /*10d540*/  VIADD R3, R3, UR73 ;  /* 0x0000004903037c36 */ /* 0x002fe20008000000 */
[----:B------:R-:W1:Y:S01]  /*10d550*/  LDCU UR73, c[0x0][0x3b8] ;  /* 0x00007700ff4977ac */ /* 0x000e620008000800 */
[----:B---3--:R-:W-:-:S05]  /*10d560*/  LOP3.LUT R2, R20, 0xffff, RZ, 0xc0, !PT ;  /* 0x0000ffff14027812 */ /* 0x008fca00078ec0ff */
[----:B------:R2:W-:Y:S01]  /*10d570*/  STL [R1+0x8b4], R2 ;  /* 0x0008b40201007387 */ /* 0x0005e20000100800 */
[----:B------:R-:W-:Y:S02]  /*10d580*/  LOP3.LUT R11, R18, 0xffff, RZ, 0xc0, !PT ;  /* 0x0000ffff120b7812 */ /* 0x000fe400078ec0ff */
[----:B------:R-:W-:Y:S02]  /*10d590*/  LOP3.LUT R14, R14, 0xffff, RZ, 0xc0, !PT ;  /* 0x0000ffff0e0e7812 */ /* 0x000fe400078ec0ff */
[----:B--2---:R-:W-:Y:S02]  /*10d5a0*/  PRMT R2, R2, 0x3340, R0 ;  /* 0x0000334002027816 */ /* 0x004fe40000000000 */
[----:B----4-:R-:W-:Y:S02]  /*10d5b0*/  LOP3.LUT R13, R33, 0xffff, RZ, 0xc0, !PT ;  /* 0x0000ffff210d7812 */ /* 0x010fe400078ec0ff */
[----:B------:R-:W-:Y:S01]  /*10d5c0*/  PRMT R12, R12, 0x3340, R14 ;  /* 0x000033400c0c7816 */ /* 0x000fe2000000000e */
[----:B------:R2:W-:Y:S03]  /*10d5d0*/  STL [R1+0x8d0], R11 ;  /* 0x0008d00b01007387 */ /* 0x0005e60000100800 */
[----:B------:R-:W-:Y:S01]  /*10d5e0*/  PRMT R2, R12, 0x5410, R2 ;  /* 0x000054100c027816 */ /* 0x000fe20000000002 */
[----:B------:R-:W-:Y:S04]  /*10d5f0*/  STL [R1+0x888], R14 ;  /* 0x0008880e01007387 */ /* 0x000fe80000100800 */
[----:B------:R3:W-:Y:S01]  /*10d600*/  STL [R1+0x8ac], R13 ;  /* 0x0008ac0d01007387 */ /* 0x0007e20000100800 */
[----:B--2---:R-:W-:-:S03]  /*10d610*/  PRMT R11, R11, 0x3340, R0 ;  /* 0x000033400b0b7816 */ /* 0x004fc60000000000 */
[----:B------:R-:W2:Y:S04]  /*10d620*/  LDL.LU R33, [R1+0x5c8] ;  /* 0x0005c80001217983 */ /* 0x000ea80000300800 */
[----:B------:R4:W-:Y:S01]  /*10d630*/  STL [R1+0x5ec], R3 ;  /* 0x0005ec0301007387 */ /* 0x0009e20000100800 */
[----:B---3--:R-:W-:-:S03]  /*10d640*/  PRMT R13, R6, 0x3340, R13 ;  /* 0x00003340060d7816 */ /* 0x008fc6000000000d */
[----:B------:R3:W-:Y:S04]  /*10d650*/  STL [R1+0x808], R2 ;  /* 0x0008080201007387 */ /* 0x0007e80000100800 */
[----:B------:R-:W2:Y:S01]  /*10d660*/  LDL.LU R19, [R1+0x560] ;  /* 0x0005600001137983 */ /* 0x000ea20000300800 */
[----:B----4-:R-:W-:Y:S01]  /*10d670*/  VIADD R3, R3, UR72 ;  /* 0x0000004803037c36 */ /* 0x010fe20008000000 */
[----:B------:R-:W4:Y:S02]  /*10d680*/  LDCU UR72, c[0x0][0x3b8] ;  /* 0x00007700ff4877ac */ /* 0x000f240008000800 */
[----:B------:R-:W4:Y:S01]  /*10d690*/  LDL.LU R20, [R1+0x250] ;  /* 0x0002500001147983 */ /* 0x000f220000300800 */
[----:B---3--:R-:W-:-:S05]  /*10d6a0*/  PRMT R2, R13, 0x5410, R11 ;  /* 0x000054100d027816 */ /* 0x008fca000000000b */
[----:B------:R3:W-:Y:S04]  /*10d6b0*/  STL [R1+0x804], R2 ;  /* 0x0008040201007387 */ /* 0x0007e80000100800 */
[----:B------:R-:W4:Y:S04]  /*10d6c0*/  LDL.LU R18, [R1+0x12c] ;  /* 0x00012c0001127983 */ /* 0x000f280000300800 */
[----:B------:R-:W4:Y:S01]  /*10d6d0*/  LDL.LU R14, [R1+0x448] ;  /* 0x00044800010e7983 */ /* 0x000f220000300800 */
[----:B------:R-:W-:-:S03]  /*10d6e0*/  LOP3.LUT R6, R28, 0xffff, RZ, 0xc0, !PT ;  /* 0x0000ffff1c067812 */ /* 0x000fc600078ec0ff */
[----:B------:R0:W-:Y:S04]  /*10d6f0*/  STL [R1+0x3c4], R3 ;  /* 0x0003c40301007387 */ /* 0x0001e80000100800 */
[----:B------:R-:W4:Y:S01]  /*10d700*/  LDL.LU R28, [R1+0x384] ;  /* 0x00038400011c7983 */ /* 0x000f220000300800 */
[----:B------:R-:W-:-:S03]  /*10d710*/  LOP3.LUT R12, R17, 0xffff, RZ, 0xc0, !PT ;  /* 0x0000ffff110c7812 */ /* 0x000fc600078ec0ff */
[----:B------:R-:W-:Y:S01]  /*10d720*/  STL [R1+0x914], R6 ;  /* 0x0009140601007387 */ /* 0x000fe20000100800 */
[----:B---3--:R-:W-:-:S03]  /*10d730*/  LOP3.LUT R2, R15, 0xffff, RZ, 0xc0, !PT ;  /* 0x0000ffff0f027812 */ /* 0x008fc600078ec0ff */
[----:B------:R-:W-:Y:S01]  /*10d740*/  STL [R1+0x8b0], R12 ;  /* 0x0008b00c01007387 */ /* 0x000fe20000100800 */
[----:B0-----:R-:W-:Y:S01]  /*10d750*/  VIADD R3, R3, UR24 ;  /* 0x0000001803037c36 */ /* 0x001fe20008000000 */
[----:B------:R-:W0:Y:S02]  /*10d760*/  LDCU UR24, c[0x0][0x3b8] ;  /* 0x00007700ff1877ac */ /* 0x000e240008000800 */
[----:B------:R3:W-:Y:S01]  /*10d770*/  STL [R1+0x8f0], R2 ;  /* 0x0008f00201007387 */ /* 0x0007e20000100800 */
[----:B------:R-:W-:Y:S02]  /*10d780*/  LOP3.LUT R11, R16, 0xffff, RZ, 0xc0, !PT ;  /* 0x0000ffff100b7812 */ /* 0x000fe400078ec0ff */
[----:B------:R-:W-:-:S03]  /*10d790*/  LOP3.LUT R15, R31, 0xffff, RZ, 0xc0, !PT ;  /* 0x0000ffff1f0f7812 */ /* 0x000fc600078ec0ff */
[----:B------:R0:W-:Y:S04]  /*10d7a0*/  STL [R1+0x91c], R11 ;  /* 0x00091c0b01007387 */ /* 0x0001e80000100800 */
[----:B------:R-:W-:Y:S01]  /*10d7b0*/  STL [R1+0x8a8], R15 ;  /* 0x0008a80f01007387 */ /* 0x000fe20000100800 */
[----:B------:R-:W-:-:S05]  /*10d7c0*/  LOP3.LUT R13, R27, 0xffff, RZ, 0xc0, !PT ;  /* 0x0000ffff1b0d7812 */ /* 0x000fca00078ec0ff */
[----:B------:R0:W-:Y:S04]  /*10d7d0*/  STL [R1+0x8fc], R13 ;  /* 0x0008fc0d01007387 */ /* 0x0001e80000100800 */
[----:B------:R-:W4:Y:S04]  /*10d7e0*/  LDL.LU R17, [R1+0x564] ;  /* 0x0005640001117983 */ /* 0x000f280000300800 */
[----:B------:R1:W-:Y:S04]  /*10d7f0*/  STL [R1+0x3c8], R3 ;  /* 0x0003c80301007387 */ /* 0x0003e80000100800 */
[----:B------:R-:W4:Y:S01]  /*10d800*/  LDL.LU R27, [R1+0x55c] ;  /* 0x00055c00011b7983 */ /* 0x000f220000300800 */
[----:B---3--:R-:W-:-:S02]  /*10d810*/  PRMT R2, R2, 0x3340, R0 ;  /* 0x0000334002027816 */ /* 0x008fc40000000000 */
[----:B------:R-:W-:Y:S02]  /*10d820*/  PRMT R12, R12, 0x3340, R15 ;  /* 0x000033400c0c7816 */ /* 0x000fe4000000000f */
[----:B0-----:R-:W-:Y:S02]  /*10d830*/  PRMT R11, R11, 0x3340, R0 ;  /* 0x000033400b0b7816 */ /* 0x001fe40000000000 */
[----:B------:R-:W-:Y:S02]  /*10d840*/  PRMT R2, R12, 0x5410, R2 ;  /* 0x000054100c027816 */ /* 0x000fe40000000002 */
[----:B------:R-:W-:-:S03]  /*10d850*/  PRMT R13, R6, 0x3340, R13 ;  /* 0x00003340060d7816 */ /* 0x000fc6000000000d */
[----:B------:R0:W-:Y:S01]  /*10d860*/  STL [R1+0x7e8], R2 ;  /* 0x0007e80201007387 */ /* 0x0001e20000100800 */
[----:B-1----:R-:W-:Y:S01]  /*10d870*/  VIADD R3, R3, UR29 ;  /* 0x0000001d03037c36 */ /* 0x002fe20008000000 */
[----:B------:R-:W1:Y:S02]  /*10d880*/  LDCU UR29, c[0x0][0x3b8] ;  /* 0x00007700ff1d77ac */ /* 0x000e640008000800 */
[----:B------:R-:W3:Y:S01]  /*10d890*/  LDL.LU R15, [R1+0x130] ;  /* 0x00013000010f7983 */ /* 0x000ee20000300800 */
[----:B0-----:R-:W-:-:S05]  /*10d8a0*/  PRMT R2, R13, 0x5410, R11 ;  /* 0x000054100d027816 */ /* 0x001fca000000000b */
[----:B------:R4:W-:Y:S04]  /*10d8b0*/  STL [R1+0x7a8], R2 ;  /* 0x0007a80201007387 */ /* 0x0009e80000100800 */
[----:B------:R-:W3:Y:S04]  /*10d8c0*/  LDL.LU R16, [R1+0x128] ;  /* 0x0001280001107983 */ /* 0x000ee80000300800 */
[----:B------:R-:W3:Y:S01]  /*10d8d0*/  LDL.LU R31, [R1+0x38c] ;  /* 0x00038c00011f7983 */ /* 0x000ee20000300800 */
[----:B--2---:R-:W-:-:S03]  /*10d8e0*/  LOP3.LUT R12, R33, 0xffff, RZ, 0xc0, !PT ;  /* 0x0000ffff210c7812 */ /* 0x004fc600078ec0ff */
[----:B------:R-:W-:Y:S04]  /*10d8f0*/  STL [R1+0x3cc], R3 ;  /* 0x0003cc0301007387 */ /* 0x000fe80000100800 */
[----:B------:R-:W2:Y:S04]  /*10d900*/  LDL.LU R33, [R1+0x380] ;  /* 0x0003800001217983 */ /* 0x000ea80000300800 */
[----:B------:R-:W-:Y:S01]  /*10d910*/  STL [R1+0x924], R12 ;  /* 0x0009240c01007387 */ /* 0x000fe20000100800 */
[----:B------:R-:W-:Y:S02]  /*10d920*/  LOP3.LUT R6, R19, 0xffff, RZ, 0xc0, !PT ;  /* 0x0000ffff13067812 */ /* 0x000fe400078ec0ff */
[----:B----4-:R-:W-:-:S05]  /*10d930*/  LOP3.LUT R2, R20, 0xffff, RZ, 0xc0, !PT ;  /* 0x0000ffff14027812 */ /* 0x010fca00078ec0ff */
[----:B------:R0:W-:Y:S01]  /*10d940*/  STL [R1+0x930], R2 ;  /* 0x0009300201007387 */ /* 0x0001e20000100800 */
[----:B------:R-:W-:-:S03]  /*10d950*/  LOP3.LUT R11, R18, 0xffff, RZ, 0xc0, !PT ;  /* 0x0000ffff120b7812 */ /* 0x000fc600078ec0ff */
[----:B------:R-:W-:Y:S01]  /*10d960*/  STL [R1+0x920], R6 ;  /* 0x0009200601007387 */ /* 0x000fe20000100800 */
[----:B------:R-:W-:-:S03]  /*10d970*/  LOP3.LUT R14, R14, 0xffff, RZ, 0xc0, !PT ;  /* 0x0000ffff0e0e7812 */ /* 0x000fc600078ec0ff */
[----:B------:R4:W-:Y:S01]  /*10d980*/  STL [R1+0x94c], R11 ;  /* 0x00094c0b01007387 */ /* 0x0009e20000100800 */
[----:B0-----:R-:W-:Y:S02]  /*10d990*/  PRMT R2, R2, 0x3340, R0 ;  /* 0x0000334002027816 */ /* 0x001fe40000000000 */
[----:B------:R-:W-:Y:S02]  /*10d9a0*/  PRMT R12, R12, 0x3340, R14 ;  /* 0x000033400c0c7816 */ /* 0x000fe4000000000e */
[----:B------:R-:W-:Y:S01]  /*10d9b0*/  LOP3.LUT R13, R28, 0xffff, RZ, 0xc0, !PT ;  /* 0x0000ffff1c0d7812 */ /* 0x000fe200078ec0ff */
[----:B------:R-:W-:Y:S01]  /*10d9c0*/  STL [R1+0x90c], R14 ;  /* 0x00090c0e01007387 */ /* 0x000fe20000100800 */
[----:B------:R-:W-:Y:S01]  /*10d9d0*/  VIADD R3, R3, UR50 ;  /* 0x0000003203037c36 */ /* 0x000fe20008000000 */
[----:B----4-:R-:W-:Y:S01]  /*10d9e0*/  PRMT R11, R11, 0x3340, R0 ;  /* 0x000033400b0b7816 */ /* 0x010fe20000000000 */
[----:B------:R-:W0:Y:S01]  /*10d9f0*/  LDCU UR50, c[0x0][0x3b8] ;  /* 0x00007700ff3277ac */ /* 0x000e220008000800 */
[----:B------:R4:W-:Y:S04]  /*10da00*/  STL [R1+0x908], R13 ;  /* 0x0009080d01007387 */ /* 0x0009e80000100800 */
[----:B------:R0:W-:Y:S01]  /*10da10*/  STL [R1+0x3d0], R3 ;  /* 0x0003d00301007387 */ /* 0x0001e20000100800 */
[----:B----4-:R-:W-:-:S02]  /*10da20*/  PRMT R13, R6, 0x3340, R13 ;  /* 0x00003340060d7816 */ /* 0x010fc4000000000d */
[----:B------:R-:W-:Y:S02]  /*10da30*/  PRMT R6, R12, 0x5410, R2 ;  /* 0x000054100c067816 */ /* 0x000fe40000000002 */
[----:B------:R-:W-:-:S03]  /*10da40*/  PRMT R2, R13, 0x5410, R11 ;  /* 0x000054100d027816 */ /* 0x000fc6000000000b */
[----:B------:R4:W-:Y:S01]  /*10da50*/  STL [R1+0x798], R6 ;  /* 0x0007980601007387 */ /* 0x0009e20000100800 */
[----:B0-----:R-:W-:Y:S01]  /*10da60*/  VIADD R3, R3, UR51 ;  /* 0x0000003303037c36 */ /* 0x001fe20008000000 */
[----:B------:R-:W0:Y:S02]  /*10da70*/  LDCU UR51, c[0x0][0x3b8] ;  /* 0x00007700ff3377ac */ /* 0x000e240008000800 */
[----:B------:R-:W2:Y:S04]  /*10da80*/  LDL.LU R21, [R1+0x548] ;  /* 0x0005480001157983 */ /* 0x000ea80000300800 */
[----:B------:R3:W-:Y:S04]  /*10da90*/  STL [R1+0x384], R2 ;  /* 0x0003840201007387 */ /* 0x0007e80000100800 */
[----:B------:R-:W2:Y:S04]  /*10daa0*/  LDL.LU R19, [R1+0x538] ;  /* 0x0005380001137983 */ /* 0x000ea80000300800 */
[----:B------:R-:W2:Y:S04]  /*10dab0*/  LDL.LU R20, [R1+0x114] ;  /* 0x0001140001147983 */ /* 0x000ea80000300800 */
[----:B------:R-:W2:Y:S04]  /*10dac0*/  LDL.LU R14, [R1+0x10c] ;  /* 0x00010c00010e7983 */ /* 0x000ea80000300800 */
[----:B------:R-:W2:Y:S04]  /*10dad0*/  LDL.LU R28, [R1+0x370] ;  /* 0x00037000011c7983 */ /* 0x000ea80000300800 */
[----:B------:R0:W-:Y:S01]  /*10dae0*/  STL [R1+0x3d4], R3 ;  /* 0x0003d40301007387 */ /* 0x0001e20000100800 */
[----:B----4-:R-:W-:-:S03]  /*10daf0*/  LOP3.LUT R6, R27, 0xffff, RZ, 0xc0, !PT ;  /* 0x0000ffff1b067812 */ /* 0x010fc600078ec0ff */
[----:B------:R-:W4:Y:S01]  /*10db00*/  LDL.LU R27, [R1+0x364] ;  /* 0x00036400011b7983 */ /* 0x000f220000300800 */
[----:B------:R-:W-:-:S05]  /*10db10*/  LOP3.LUT R12, R17, 0xffff, RZ, 0xc0, !PT ;  /* 0x0000ffff110c7812 */ /* 0x000fca00078ec0ff */
[----:B------:R-:W-:Y:S04]  /*10db20*/  STL [R1+0x928], R12 ;  /* 0x0009280c01007387 */ /* 0x000fe80000100800 */
[----:B------:R-:W-:Y:S01]  /*10db30*/  STL [R1+0x8d8], R6 ;  /* 0x0008d80601007387 */ /* 0x000fe20000100800 */
[----:B---3--:R-:W-:Y:S01]  /*10db40*/  LOP3.LUT R2, R15, 0xffff, RZ, 0xc0, !PT ;  /* 0x0000ffff0f027812 */ /* 0x008fe200078ec0ff */
[----:B0-----:R-:W-:Y:S01]  /*10db50*/  VIADD R3, R3, UR71 ;  /* 0x0000004703037c36 */ /* 0x001fe20008000000 */
[----:B------:R-:W0:Y:S03]  /*10db60*/  LDCU UR71, c[0x0][0x3b8] ;  /* 0x00007700ff4777ac */ /* 0x000e260008000800 */
[----:B------:R3:W-:Y:S01]  /*10db70*/  STL [R1+0x92c], R2 ;  /* 0x00092c0201007387 */ /* 0x0007e20000100800 */
[----:B------:R-:W-:-:S02]  /*10db80*/  LOP3.LUT R11, R16, 0xffff, RZ, 0xc0, !PT ;  /* 0x0000ffff100b7812 */ /* 0x000fc400078ec0ff */
[----:B------:R-:W-:Y:S02]  /*10db90*/  LOP3.LUT R15, R31, 0xffff, RZ, 0xc0, !PT ;  /* 0x0000ffff1f0f7812 */ /* 0x000fe400078ec0ff */
[----:B---3--:R-:W-:Y:S02]  /*10dba0*/  PRMT R2, R2, 0x3340, R0 ;  /* 0x0000334002027816 */ /* 0x008fe40000000000 */
[----:B------:R-:W-:Y:S01]  /*10dbb0*/  PRMT R12, R12, 0x3340, R15 ;  /* 0x000033400c0c7816 */ /* 0x000fe2000000000f */
[----:B------:R3:W-:Y:S01]  /*10dbc0*/  STL [R1+0x948], R11 ;  /* 0x0009480b01007387 */ /* 0x0007e20000100800 */
[----:B--2---:R-:W-:-:S03]  /*10dbd0*/  LOP3.LUT R13, R33, 0xffff, RZ, 0xc0, !PT ;  /* 0x0000ffff210d7812 */ /* 0x004fc600078ec0ff */
[----:B------:R-:W-:Y:S01]  /*10dbe0*/  STL [R1+0x904], R15 ;  /* 0x0009040f01007387 */ /* 0x000fe20000100800 */
[----:B------:R-:W-:-:S03]  /*10dbf0*/  PRMT R2, R12, 0x5410, R2 ;  /* 0x000054100c027816 */ /* 0x000fc60000000002 */
[----:B------:R2:W-:Y:S01]  /*10dc00*/  STL [R1+0x8d4], R13 ;  /* 0x0008d40d01007387 */ /* 0x0005e20000100800 */
[----:B---3--:R-:W-:-:S03]  /*10dc10*/  PRMT R11, R11, 0x3340, R0 ;  /* 0x000033400b0b7816 */ /* 0x008fc60000000000 */
[----:B------:R-:W3:Y:S04]  /*10dc20*/  LDL.LU R18, [R1+0x528] ;  /* 0x0005280001127983 */ /* 0x000ee80000300800 */
[----:B------:R-:W-:Y:S01]  /*10dc30*/  STL [R1+0x3d8], R3 ;  /* 0x0003d80301007387 */ /* 0x000fe20000100800 */
[----:B--2---:R-:W-:-:S03]  /*10dc40*/  PRMT R13, R6, 0x3340, R13 ;  /* 0x00003340060d7816 */ /* 0x004fc6000000000d */
[----:B------:R2:W-:Y:S04]  /*10dc50*/  STL [R1+0x380], R2 ;  /* 0x0003800201007387 */ /* 0x0005e80000100800 */
[----:B------:R-:W3:Y:S04]  /*10dc60*/  LDL.LU R17, [R1+0x51c] ;  /* 0x00051c0001117983 */ /* 0x000ee80000300800 */
[----:B------:R-:W3:Y:S01]  /*10dc70*/  LDL.LU R15, [R1+0x100] ;  /* 0x00010000010f7983 */ /* 0x000ee20000300800 */
[----:B--2---:R-:W-:-:S05]  /*10dc80*/  PRMT R2, R13, 0x5410, R11 ;  /* 0x000054100d027816 */ /* 0x004fca000000000b */
[----:B------:R2:W-:Y:S04]  /*10dc90*/  STL [R1+0x38c], R2 ;  /* 0x00038c0201007387 */ /* 0x0005e80000100800 */
[----:B------:R-:W3:Y:S04]  /*10dca0*/  LDL.LU R16, [R1+0xf4] ;  /* 0x0000f40001107983 */ /* 0x000ee80000300800 */
[----:B------:R-:W3:Y:S01]  /*10dcb0*/  LDL.LU R31, [R1+0x35c] ;  /* 0x00035c00011f7983 */ /* 0x000ee20000300800 */
[----:B------:R-:W-:Y:S01]  /*10dcc0*/  VIADD R3, R3, UR70 ;  /* 0x0000004603037c36 */ /* 0x000fe20008000000 */
[----:B------:R-:W0:Y:S02]  /*10dcd0*/  LDCU UR70, c[0x0][0x3b8] ;  /* 0x00007700ff4677ac */ /* 0x000e240008000800 */
[----:B------:R-:W3:Y:S04]  /*10dce0*/  LDL.LU R33, [R1+0x34c] ;  /* 0x00034c0001217983 */ /* 0x000ee80000300800 */
[----:B------:R-:W-:Y:S01]  /*10dcf0*/  STL [R1+0x3dc], R3 ;  /* 0x0003dc0301007387 */ /* 0x000fe20000100800 */
[----:B------:R-:W-:-:S05]  /*10dd00*/  LOP3.LUT R12, R21, 0xffff, RZ, 0xc0, !PT ;  /* 0x0000ffff150c7812 */ /* 0x000fca00078ec0ff */
[----:B------:R0:W-:Y:S01]  /*10dd10*/  STL [R1+0x58], R12 ;  /* 0x0000580c01007387 */ /* 0x0001e20000100800 */
[----:B------:R-:W-:Y:S02]  /*10dd20*/  LOP3.LUT R6, R19, 0xffff, RZ, 0xc0, !PT ;  /* 0x0000ffff13067812 */ /* 0x000fe400078ec0ff */
[----:B--2---:R-:W-:Y:S02]  /*10dd30*/  LOP3.LUT R2, R20, 0xffff, RZ, 0xc0, !PT ;  /* 0x0000ffff14027812 */ /* 0x004fe400078ec0ff */
[----:B------:R-:W-:-:S03]  /*10dd40*/  LOP3.LUT R11, R14, 0xffff, RZ, 0xc0, !PT ;  /* 0x0000ffff0e0b7812 */ /* 0x000fc600078ec0ff */
[----:B------:R2:W-:Y:S01]  /*10dd50*/  STL [R1+0x5c], R2 ;  /* 0x00005c0201007387 */ /* 0x0005e20000100800 */
[----:B------:R-:W-:-:S03]  /*10dd60*/  LOP3.LUT R14, R28, 0xffff, RZ, 0xc0, !PT ;  /* 0x0000ffff1c0e7812 */ /* 0x000fc600078ec0ff */
[----:B------:R-:W-:Y:S01]  /*10dd70*/  STL [R1+0x38], R6 ;  /* 0x0000380601007387 */ /* 0x000fe20000100800 */
[----:B0-----:R-:W-:Y:S02]  /*10dd80*/  PRMT R12, R12, 0x3340, R14 ;  /* 0x000033400c0c7816 */ /* 0x001fe4000000000e */
[----:B--2---:R-:W-:Y:S01]  /*10dd90*/  PRMT R2, R2, 0x3340, R0 ;  /* 0x0000334002027816 */ /* 0x004fe20000000000 */
[----:B------:R0:W-:Y:S01]  /*10dda0*/  STL [R1+0x944], R11 ;  /* 0x0009440b01007387 */ /* 0x0001e20000100800 */
[----:B------:R-:W-:Y:S01]  /*10ddb0*/  VIADD R3, R3, UR28 ;  /* 0x0000001c03037c36 */ /* 0x000fe20008000000 */
[----:B------:R-:W2:Y:S01]  /*10ddc0*/  LDCU UR28, c[0x0][0x3b8] ;  /* 0x00007700ff1c77ac */ /* 0x000ea20008000800 */
[----:B------:R-:W-:Y:S01]  /*10ddd0*/  PRMT R2, R12, 0x5410, R2 ;  /* 0x000054100c027816 */ /* 0x000fe20000000002 */
[----:B------:R-:W-:Y:S01]  /*10dde0*/  STL [R1+0x48], R14 ;  /* 0x0000480e01007387 */ /* 0x000fe20000100800 */
[----:B0-----:R-:W-:Y:S02]  /*10ddf0*/  PRMT R11, R11, 0x3340, R0 ;  /* 0x000033400b0b7816 */ /* 0x001fe40000000000 */
[----:B----4-:R-:W-:-:S05]  /*10de00*/  LOP3.LUT R13, R27, 0xffff, RZ, 0xc0, !PT ;  /* 0x0000ffff1b0d7812 */ /* 0x010fca00078ec0ff */
[----:B------:R0:W-:Y:S04]  /*10de10*/  STL [R1+0x20], R13 ;  /* 0x0000200d01007387 */ /* 0x0001e80000100800 */
[----:B------:R-:W4:Y:S04]  /*10de20*/  LDL.LU R21, [R1+0x504] ;  /* 0x0005040001157983 */ /* 0x000f280000300800 */
[----:B------:R-:W-:Y:S01]  /*10de30*/  STL [R1+0x3e0], R3 ;  /* 0x0003e00301007387 */ /* 0x000fe20000100800 */
[----:B0-----:R-:W-:-:S03]  /*10de40*/  PRMT R13, R6, 0x3340, R13 ;  /* 0x00003340060d7816 */ /* 0x001fc6000000000d */
[----:B------:R0:W-:Y:S04]  /*10de50*/  STL [R1+0x838], R2 ;  /* 0x0008380201007387 */ /* 0x0001e80000100800 */
[----:B------:R-:W2:Y:S04]  /*10de60*/  LDL.LU R19, [R1+0x4f4] ;  /* 0x0004f40001137983 */ /* 0x000ea80000300800 */
[----:B------:R-:W2:Y:S01]  /*10de70*/  LDL.LU R20, [R1+0xb8] ;  /* 0x0000b80001147983 */ /* 0x000ea20000300800 */
[----:B0-----:R-:W-:-:S03]  /*10de80*/  PRMT R2, R13, 0x5410, R11 ;  /* 0x000054100d027816 */ /* 0x001fc6000000000b */
[----:B------:R-:W2:Y:S04]  /*10de90*/  LDL.LU R14, [R1+0xa8] ;  /* 0x0000a800010e7983 */ /* 0x000ea80000300800 */
[----:B------:R0:W-:Y:S04]  /*10dea0*/  STL [R1+0x87c], R2 ;  /* 0x00087c0201007387 */ /* 0x0001e80000100800 */
[----:B------:R-:W2:Y:S04]  /*10deb0*/  LDL.LU R28, [R1+0x338] ;  /* 0x00033800011c7983 */ /* 0x000ea80000300800 */
[----:B------:R-:W2:Y:S01]  /*10dec0*/  LDL.LU R27, [R1+0x32c] ;  /* 0x00032c00011b7983 */ /* 0x000ea20000300800 */
[----:B------:R-:W-:Y:S01]  /*10ded0*/  VIADD R3, R3, UR39 ;  /* 0x0000002703037c36 */ /* 0x000fe20008000000 */
[----:B------:R-:W0:Y:S01]  /*10dee0*/  LDCU UR39, c[0x0][0x3b8] ;  /* 0x00007700ff2777ac */ /* 0x000e220008000800 */
[----:B---3--:R-:W-:-:S03]  /*10def0*/  LOP3.LUT R6, R18, 0xffff, RZ, 0xc0, !PT ;  /* 0x0000ffff12067812 */ /* 0x008fc600078ec0ff */
[----:B------:R-:W-:Y:S04]  /*10df00*/  STL [R1+0x3e4], R3 ;  /* 0x0003e40301007387 */ /* 0x000fe80000100800 */
[----:B------:R-:W-:Y:S01]  /*10df10*/  STL [R1+0x1c], R6 ;  /* 0x00001c0601007387 */ /* 0x000fe20000100800 */
[----:B0-----:R-:W-:-:S05]  /*10df20*/  LOP3.LUT R2, R15, 0xffff, RZ, 0xc0, !PT ;  /* 0x0000ffff0f027812 */ /* 0x001fca00078ec0ff */
[----:B------:R0:W-:Y:S01]  /*10df30*/  STL [R1+0xc], R2 ;  /* 0x00000c0201007387 */ /* 0x0001e20000100800 */
[----:B------:R-:W-:Y:S02]  /*10df40*/  LOP3.LUT R11, R16, 0xffff, RZ, 0xc0, !PT ;  /* 0x0000ffff100b7812 */ /* 0x000fe400078ec0ff */
[----:B------:R-:W-:-:S03]  /*10df50*/  LOP3.LUT R12, R31, 0xffff, RZ, 0xc0, !PT ;  /* 0x0000ffff1f0c7812 */ /* 0x000fc600078ec0ff */
[----:B------:R-:W-:Y:S01]  /*10df60*/  STL [R1+0x934], R11 ;  /* 0x0009340b01007387 */ /* 0x000fe20000100800 */
[----:B0-----:R-:W-:-:S03]  /*10df70*/  PRMT R2, R2, 0x3340, R0 ;  /* 0x0000334002027816 */ /* 0x001fc60000000000 */
[----:B------:R0:W-:Y:S01]  /*10df80*/  STL [R1+0x4], R12 ;  /* 0x0000040c01007387 */ /* 0x0001e20000100800 */
[----:B------:R-:W-:Y:S01]  /*10df90*/  LOP3.LUT R55, R17, 0xffff, RZ, 0xc0, !PT ;  /* 0x0000ffff11377812 */ /* 0x000fe200078ec0ff */
[----:B------:R-:W-:Y:S01]  /*10dfa0*/  VIADD R3, R3, UR45 ;  /* 0x0000002d03037c36 */ /* 0x000fe20008000000 */
[----:B------:R-:W-:Y:S01]  /*10dfb0*/  LOP3.LUT R51, R33, 0xffff, RZ, 0xc0, !PT ;  /* 0x0000ffff21337812 */ /* 0x000fe200078ec0ff */
[----:B------:R-:W3:Y:S01]  /*10dfc0*/  LDL.LU R31, [R1+0x4f0] ;  /* 0x0004f000011f7983 */ /* 0x000ee20000300800 */
[----:B------:R-:W1:Y:S01]  /*10dfd0*/  LDCU UR45, c[0x0][0x3b8] ;  /* 0x00007700ff2d77ac */ /* 0x000e620008000800 */
[----:B0-----:R-:W-:Y:S02]  /*10dfe0*/  PRMT R12, R6, 0x3340, R12 ;  /* 0x00003340060c7816 */ /* 0x001fe4000000000c */
[----:B------:R-:W-:Y:S02]  /*10dff0*/  PRMT R11, R11, 0x3340, R0 ;  /* 0x000033400b0b7816 */ /* 0x000fe40000000000 */
[----:B------:R-:W-:-:S02]  /*10e000*/  PRMT R2, R12, 0x5410, R2 ;  /* 0x000054100c027816 */ /* 0x000fc40000000002 */
[----:B------:R-:W-:Y:S01]  /*10e010*/  PRMT R13, R55, 0x3340, R51 ;  /* 0x00003340370d7816 */ /* 0x000fe20000000033 */
[----:B------:R-:W-:Y:S04]  /*10e020*/  STL [R1+0x3e8], R3 ;  /* 0x0003e80301007387 */ /* 0x000fe80000100800 */
[----:B------:R0:W-:Y:S04]  /*10e030*/  STL [R1+0x8e0], R2 ;  /* 0x0008e00201007387 */ /* 0x0001e80000100800 */
[----:B------:R-:W3:Y:S04]  /*10e040*/  LDL.LU R18, [R1+0x4e8] ;  /* 0x0004e80001127983 */ /* 0x000ee80000300800 */
[----:B------:R-:W3:Y:S01]  /*10e050*/  LDL.LU R17, [R1+0x90] ;  /* 0x0000900001117983 */ /* 0x000ee20000300800 */
[----:B0-----:R-:W-:-:S03]  /*10e060*/  PRMT R2, R13, 0x5410, R11 ;  /* 0x000054100d027816 */ /* 0x001fc6000000000b */
[----:B------:R-:W3:Y:S04]  /*10e070*/  LDL.LU R15, [R1+0x7c] ;  /* 0x00007c00010f7983 */ /* 0x000ee80000300800 */
[----:B------:R-:W-:Y:S04]  /*10e080*/  STL [R1+0x940], R2 ;  /* 0x0009400201007387 */ /* 0x000fe80000100800 */
[----:B------:R-:W3:Y:S01]  /*10e090*/  LDL.LU R33, [R1+0x328] ;  /* 0x0003280001217983 */ /* 0x000ee20000300800 */
[----:B------:R-:W-:Y:S01]  /*10e0a0*/  VIADD R3, R3, UR49 ;  /* 0x0000003103037c36 */ /* 0x000fe20008000000 */
[----:B------:R-:W0:Y:S02]  /*10e0b0*/  LDCU UR49, c[0x0][0x3b8] ;  /* 0x00007700ff3177ac */ /* 0x000e240008000800 */
[----:B------:R-:W3:Y:S04]  /*10e0c0*/  LDL.LU R16, [R1+0x31c] ;  /* 0x00031c0001107983 */ /* 0x000ee80000300800 */
[----:B------:R1:W-:Y:S02]  /*10e0d0*/  STL [R1+0x3ec], R3 ;  /* 0x0003ec0301007387 */ /* 0x0003e40000100800 */
[----:B-1----:R-:W-:Y:S01]  /*10e0e0*/  VIADD R3, R3, UR18 ;  /* 0x0000001203037c36 */ /* 0x002fe20008000000 */
[----:B------:R-:W1:Y:S01]  /*10e0f0*/  LDCU UR18, c[0x0][0x3b8] ;  /* 0x00007700ff1277ac */ /* 0x000e620008000800 */
[----:B----4-:R-:W-:-:S02]  /*10e100*/  LOP3.LUT R47, R21, 0xffff, RZ, 0xc0, !PT ;  /* 0x0000ffff152f7812 */ /* 0x010fc400078ec0ff */
[----:B--2---:R-:W-:Y:S02]  /*10e110*/  LOP3.LUT R48, R20, 0xffff, RZ, 0xc0, !PT ;  /* 0x0000ffff14307812 */ /* 0x004fe400078ec0ff */
[----:B------:R-:W-:Y:S02]  /*10e120*/  LOP3.LUT R6, R14, 0xffff, RZ, 0xc0, !PT ;  /* 0x0000ffff0e067812 */ /* 0x000fe400078ec0ff */
[----:B------:R-:W-:Y:S02]  /*10e130*/  PRMT R2, R48, 0x3340, R0 ;  /* 0x0000334030027816 */ /* 0x000fe40000000000 */
[----:B------:R-:W-:Y:S01]  /*10e140*/  LOP3.LUT R42, R28, 0xffff, RZ, 0xc0, !PT ;  /* 0x0000ffff1c2a7812 */ /* 0x000fe200078ec0ff */
[----:B------:R-:W-:Y:S03]  /*10e150*/  STL [R1+0x918], R6 ;  /* 0x0009180601007387 */ /* 0x000fe60000100800 */
[----:B------:R-:W-:Y:S01]  /*10e160*/  PRMT R12, R47, 0x3340, R42 ;  /* 0x000033402f0c7816 */ /* 0x000fe2000000002a */
[----:B------:R-:W2:Y:S03]  /*10e170*/  LDL.LU R22, [R1+0x4e0] ;  /* 0x0004e00001167983 */ /* 0x000ea60000300800 */
[----:B------:R-:W-:Y:S01]  /*10e180*/  PRMT R2, R12, 0x5410, R2 ;  /* 0x000054100c027816 */ /* 0x000fe20000000002 */
[----:B------:R-:W4:Y:S01]  /*10e190*/  LDL.LU R21, [R1+0x4d8] ;  /* 0x0004d80001157983 */ /* 0x000f220000300800 */
[----:B------:R-:W-:-:S03]  /*10e1a0*/  LOP3.LUT R38, R27, 0xffff, RZ, 0xc0, !PT ;  /* 0x0000ffff1b267812 */ /* 0x000fc600078ec0ff */
[----:B------:R0:W-:Y:S04]  /*10e1b0*/  STL [R1+0x3f0], R3 ;  /* 0x0003f00301007387 */ /* 0x0001e80000100800 */
[----:B------:R-:W4:Y:S04]  /*10e1c0*/  LDL.LU R28, [R1+0x6c] ;  /* 0x00006c00011c7983 */ /* 0x000f280000300800 */
[----:B------:R-:W4:Y:S04]  /*10e1d0*/  LDL.LU R20, [R1+0x40] ;  /* 0x0000400001147983 */ /* 0x000f280000300800 */
[----:B------:R0:W-:Y:S04]  /*10e1e0*/  STL [R1+0x9b8], R2 ;  /* 0x0009b80201007387 */ /* 0x0001e80000100800 */
[----:B------:R-:W4:Y:S04]  /*10e1f0*/  LDL.LU R27, [R1+0x310] ;  /* 0x00031000011b7983 */ /* 0x000f280000300800 */
[----:B------:R-:W4:Y:S01]  /*10e200*/  LDL.LU R14, [R1+0x308] ;  /* 0x00030800010e7983 */ /* 0x000f220000300800 */
[----:B------:R-:W-:-:S02]  /*10e210*/  LOP3.LUT R41, R19, 0xffff, RZ, 0xc0, !PT ;  /* 0x0000ffff13297812 */ /* 0x000fc400078ec0ff */
[----:B------:R-:W-:Y:S02]  /*10e220*/  PRMT R11, R6, 0x3340, R0 ;  /* 0x00003340060b7816 */ /* 0x000fe40000000000 */
[----:B------:R-:W-:Y:S01]  /*10e230*/  PRMT R13, R41, 0x3340, R38 ;  /* 0x00003340290d7816 */ /* 0x000fe20000000026 */
[----:B0-----:R-:W-:Y:S01]  /*10e240*/  VIADD R3, R3, UR19 ;  /* 0x0000001303037c36 */ /* 0x001fe20008000000 */
[----:B------:R-:W0:Y:S02]  /*10e250*/  LDCU UR19, c[0x0][0x3b8] ;  /* 0x00007700ff1377ac */ /* 0x000e240008000800 */
[----:B------:R-:W-:-:S05]  /*10e260*/  PRMT R2, R13, 0x5410, R11 ;  /* 0x000054100d027816 */ /* 0x000fca000000000b */
[----:B------:R-:W-:Y:S01]  /*10e270*/  STL [R1+0x9d4], R2 ;  /* 0x0009d40201007387 */ /* 0x000fe20000100800 */
[----:B---3--:R-:W-:-:S03]  /*10e280*/  LOP3.LUT R31, R31, 0xffff, RZ, 0xc0, !PT ;  /* 0x0000ffff1f1f7812 */ /* 0x008fc600078ec0ff */
[----:B------:R3:W-:Y:S02]  /*10e290*/  STL [R1+0x3f4], R3 ;  /* 0x0003f40301007387 */ /* 0x0007e40000100800 */
[----:B---3--:R-:W-:Y:S01]  /*10e2a0*/  VIADD R3, R3, UR38 ;  /* 0x0000002603037c36 */ /* 0x008fe20008000000 */
[----:B------:R-:W3:Y:S01]  /*10e2b0*/  LDCU UR38, c[0x0][0x3b8] ;  /* 0x00007700ff2677ac */ /* 0x000ee20008000800 */
[----:B------:R-:W-:Y:S02]  /*10e2c0*/  LOP3.LUT R34, R17, 0xffff, RZ, 0xc0, !PT ;  /* 0x0000ffff11227812 */ /* 0x000fe400078ec0ff */
[----:B------:R-:W-:Y:S02]  /*10e2d0*/  LOP3.LUT R30, R18, 0xffff, RZ, 0xc0, !PT ;  /* 0x0000ffff121e7812 */ /* 0x000fe400078ec0ff */
[----:B------:R-:W-:Y:S02]  /*10e2e0*/  PRMT R2, R34, 0x3340, R0 ;  /* 0x0000334022027816 */ /* 0x000fe40000000000 */
[----:B------:R-:W-:-:S02]  /*10e2f0*/  LOP3.LUT R6, R15, 0xffff, RZ, 0xc0, !PT ;  /* 0x0000ffff0f067812 */ /* 0x000fc400078ec0ff */
[----:B------:R-:W-:-:S04]  /*10e300*/  LOP3.LUT R33, R33, 0xffff, RZ, 0xc0, !PT ;  /* 0x0000ffff21217812 */ /* 0x000fc800078ec0ff */
[----:B------:R-:W-:Y:S02]  /*10e310*/  PRMT R12, R31, 0x3340, R33 ;  /* 0x000033401f0c7816 */ /* 0x000fe40000000021 */
[----:B------:R-:W-:Y:S02]  /*10e320*/  LOP3.LUT R29, R16, 0xffff, RZ, 0xc0, !PT ;  /* 0x0000ffff101d7812 */ /* 0x000fe400078ec0ff */
[----:B------:R-:W-:Y:S01]  /*10e330*/  PRMT R2, R12, 0x5410, R2 ;  /* 0x000054100c027816 */ /* 0x000fe20000000002 */
[----:B------:R-:W-:Y:S01]  /*10e340*/  STL [R1+0x900], R6 ;  /* 0x0009000601007387 */ /* 0x000fe20000100800 */
[----:B------:R-:W-:Y:S02]  /*10e350*/  PRMT R11, R6, 0x3340, R0 ;  /* 0x00003340060b7816 */ /* 0x000fe40000000000 */
[----:B------:R-:W-:Y:S01]  /*10e360*/  PRMT R13, R30, 0x3340, R29 ;  /* 0x000033401e0d7816 */ /* 0x000fe2000000001d */
[----:B------:R-:W3:Y:S04]  /*10e370*/  LDL.LU R17, [R1+0x4cc] ;  /* 0x0004cc0001117983 */ /* 0x000ee80000300800 */
[----:B------:R0:W-:Y:S04]  /*10e380*/  STL [R1+0x3f8], R3 ;  /* 0x0003f80301007387 */ /* 0x0001e80000100800 */
[----:B------:R1:W-:Y:S04]  /*10e390*/  STL [R1+0xa08], R2 ;  /* 0x000a080201007387 */ /* 0x0003e80000100800 */
[----:B------:R-:W3:Y:S01]  /*10e3a0*/  LDL.LU R15, [R1+0x4c4] ;  /* 0x0004c400010f7983 */ /* 0x000ee20000300800 */
[----:B0-----:R-:W-:Y:S01]  /*10e3b0*/  VIADD R3, R3, UR36 ;  /* 0x0000002403037c36 */ /* 0x001fe20008000000 */
[----:B------:R-:W0:Y:S02]  /*10e3c0*/  LDCU UR36, c[0x0][0x3b8] ;  /* 0x00007700ff2477ac */ /* 0x000e240008000800 */
[----:B------:R-:W3:Y:S01]  /*10e3d0*/  LDL.LU R19, [R1+0x30] ;  /* 0x0000300001137983 */ /* 0x000ee20000300800 */
[----:B-1----:R-:W-:-:S03]  /*10e3e0*/  PRMT R2, R13, 0x5410, R11 ;  /* 0x000054100d027816 */ /* 0x002fc6000000000b */
[----:B------:R-:W3:Y:S04]  /*10e3f0*/  LDL.LU R18, [R1+0x300] ;  /* 0x0003000001127983 */ /* 0x000ee80000300800 */
[----:B------:R1:W-:Y:S04]  /*10e400*/  STL [R1+0xa24], R2 ;  /* 0x000a240201007387 */ /* 0x0003e80000100800 */
[----:B------:R-:W3:Y:S04]  /*10e410*/  LDL.LU R16, [R1+0x2f8] ;  /* 0x0002f80001107983 */ /* 0x000ee80000300800 */
[----:B------:R-:W-:Y:S04]  /*10e420*/  STL [R1+0x3fc], R3 ;  /* 0x0003fc0301007387 */ /* 0x000fe80000100800 */
[----:B------:R-:W3:Y:S01]  /*10e430*/  LDL.LU R6, [R1+0x4c0] ;  /* 0x0004c00001067983 */ /* 0x000ee20000300800 */
[----:B--2---:R-:W-:-:S02]  /*10e440*/  LOP3.LUT R26, R22, 0xffff, RZ, 0xc0, !PT ;  /* 0x0000ffff161a7812 */ /* 0x004fc400078ec0ff */
[----:B----4-:R-:W-:Y:S02]  /*10e450*/  LOP3.LUT R24, R21, 0xffff, RZ, 0xc0, !PT ;  /* 0x0000ffff15187812 */ /* 0x010fe400078ec0ff */
[----:B------:R-:W-:Y:S02]  /*10e460*/  LOP3.LUT R28, R28, 0xffff, RZ, 0xc0, !PT ;  /* 0x0000ffff1c1c7812 */ /* 0x000fe400078ec0ff */
[----:B------:R-:W-:Y:S02]  /*10e470*/  LOP3.LUT R11, R20, 0xffff, RZ, 0xc0, !PT ;  /* 0x0000ffff140b7812 */ /* 0x000fe400078ec0ff */
[----:B-1----:R-:W-:-:S03]  /*10e480*/  PRMT R2, R28, 0x3340, R0 ;  /* 0x000033401c027816 */ /* 0x002fc60000000000 */
[----:B------:R1:W-:Y:S01]  /*10e490*/  STL [R1+0x8f4], R11 ;  /* 0x0008f40b01007387 */ /* 0x0003e20000100800 */
[----:B------:R-:W-:-:S03]  /*10e4a0*/  LOP3.LUT R27, R27, 0xffff, RZ, 0xc0, !PT ;  /* 0x0000ffff1b1b7812 */ /* 0x000fc600078ec0ff */
[----:B------:R-:W2:Y:S01]  /*10e4b0*/  LDL.LU R23, [R1+0x4b8] ;  /* 0x0004b80001177983 */ /* 0x000ea20000300800 */
[----:B------:R-:W-:Y:S02]  /*10e4c0*/  LOP3.LUT R25, R14, 0xffff, RZ, 0xc0, !PT ;  /* 0x0000ffff0e197812 */ /* 0x000fe400078ec0ff */
[----:B------:R-:W-:Y:S01]  /*10e4d0*/  PRMT R12, R26, 0x3340, R27 ;  /* 0x000033401a0c7816 */ /* 0x000fe2000000001b */
[----:B------:R-:W4:Y:S04]  /*10e4e0*/  LDL.LU R14, [R1+0x10] ;  /* 0x00001000010e7983 */ /* 0x000f280000300800 */
[----:B------:R-:W2:Y:S01]  /*10e4f0*/  LDL.LU R21, [R1+0x8] ;  /* 0x0000080001157983 */ /* 0x000ea20000300800 */
[----:B------:R-:W-:-:S03]  /*10e500*/  PRMT R12, R12, 0x5410, R2 ;  /* 0x000054100c0c7816 */ /* 0x000fc60000000002 */
[----:B------:R-:W2:Y:S04]  /*10e510*/  LDL.LU R22, [R1+0x2ec] ;  /* 0x0002ec0001167983 */ /* 0x000ea80000300800 */
[----:B------:R-:W2:Y:S04]  /*10e520*/  LDL.LU R20, [R1+0x2e4] ;  /* 0x0002e40001147983 */ /* 0x000ea80000300800 */
[----:B------:R-:W2:Y:S01]  /*10e530*/  LDL.LU R2, [R1+0x2c] ;  /* 0x00002c0001027983 */ /* 0x000ea20000300800 */
[----:B-1----:R-:W-:Y:S02]  /*10e540*/  PRMT R11, R11, 0x3340, R0 ;  /* 0x000033400b0b7816 */ /* 0x002fe40000000000 */
[----:B------:R-:W-:Y:S01]  /*10e550*/  PRMT R13, R24, 0x3340, R25 ;  /* 0x00003340180d7816 */ /* 0x000fe20000000019 */
[----:B------:R-:W-:Y:S01]  /*10e560*/  VIADD R3, R3, UR22 ;  /* 0x0000001603037c36 */ /* 0x000fe20008000000 */
[----:B------:R-:W1:Y:S02]  /*10e570*/  LDCU UR22, c[0x0][0x3b8] ;  /* 0x00007700ff1677ac */ /* 0x000e640008000800 */
[----:B------:R-:W-:-:S02]  /*10e580*/  PRMT R11, R13, 0x5410, R11 ;  /* 0x000054100d0b7816 */ /* 0x000fc4000000000b */
[----:B------:R0:W-:Y:S04]  /*10e590*/  STL [R1+0x400], R3 ;  /* 0x0004000301007387 */ /* 0x0001e80000100800 */
[----:B------:R-:W-:Y:S04]  /*10e5a0*/  STL [R1+0xa64], R12 ;  /* 0x000a640c01007387 */ /* 0x000fe80000100800 */
[----:B------:R-:W-:Y:S01]  /*10e5b0*/  STL [R1+0xa80], R11 ;  /* 0x000a800b01007387 */ /* 0x000fe20000100800 */
[----:B0-----:R-:W-:Y:S01]  /*10e5c0*/  VIADD R3, R3, UR37 ;  /* 0x0000002503037c36 */ /* 0x001fe20008000000 */
[----:B------:R-:W0:Y:S04]  /*10e5d0*/  LDCU UR37, c[0x0][0x3b8] ;  /* 0x00007700ff2577ac */ /* 0x000e280008000800 */
[----:B------:R1:W-:Y:S02]  /*10e5e0*/  STL [R1+0x404], R3 ;  /* 0x0004040301007387 */ /* 0x0003e40000100800 */
[----:B-1----:R-:W-:Y:S01]  /*10e5f0*/  VIADD R3, R3, UR32 ;  /* 0x0000002003037c36 */ /* 0x002fe20008000000 */
[----:B------:R-:W1:Y:S01]  /*10e600*/  LDCU UR32, c[0x0][0x3b8] ;  /* 0x00007700ff2077ac */ /* 0x000e620008000800 */
[----:B---3--:R-:W-:-:S02]  /*10e610*/  LOP3.LUT R17, R17, 0xffff, RZ, 0xc0, !PT ;  /* 0x0000ffff11117812 */ /* 0x008fc400078ec0ff */
[----:B------:R-:W-:Y:S02]  /*10e620*/  LOP3.LUT R15, R15, 0xffff, RZ, 0xc0, !PT ;  /* 0x0000ffff0f0f7812 */ /* 0x000fe400078ec0ff */
[----:B------:R-:W-:Y:S02]  /*10e630*/  LOP3.LUT R19, R19, 0xffff, RZ, 0xc0, !PT ;  /* 0x0000ffff13137812 */ /* 0x000fe400078ec0ff */
[----:B------:R-:W-:-:S04]  /*10e640*/  LOP3.LUT R18, R18, 0xffff, RZ, 0xc0, !PT ;  /* 0x0000ffff12127812 */ /* 0x000fc800078ec0ff */
[----:B------:R-:W-:Y:S02]  /*10e650*/  PRMT R12, R17, 0x3340, R18 ;  /* 0x00003340110c7816 */ /* 0x000fe40000000012 */
[----:B------:R-:W-:-:S04]  /*10e660*/  LOP3.LUT R16, R16, 0xffff, RZ, 0xc0, !PT ;  /* 0x0000ffff10107812 */ /* 0x000fc800078ec0ff */
[----:B------:R-:W-:Y:S02]  /*10e670*/  PRMT R13, R15, 0x3340, R16 ;  /* 0x000033400f0d7816 */ /* 0x000fe40000000010 */
[----:B----4-:R-:W-:Y:S02]  /*10e680*/  LOP3.LUT R14, R14, 0xffff, RZ, 0xc0, !PT ;  /* 0x0000ffff0e0e7812 */ /* 0x010fe400078ec0ff */
[----:B--2---:R-:W-:Y:S02]  /*10e690*/  LOP3.LUT R11, R2, 0xffff, RZ, 0xc0, !PT ;  /* 0x0000ffff020b7812 */ /* 0x004fe400078ec0ff */
[----:B------:R-:W-:-:S03]  /*10e6a0*/  PRMT R2, R19, 0x3340, R0 ;  /* 0x0000334013027816 */ /* 0x000fc60000000000 */
[----:B------:R2:W-:Y:S01]  /*10e6b0*/  STL [R1+0x8ec], R11 ;  /* 0x0008ec0b01007387 */ /* 0x0005e20000100800 */
[----:B------:R-:W-:-:S03]  /*10e6c0*/  PRMT R12, R12, 0x5410, R2 ;  /* 0x000054100c0c7816 */ /* 0x000fc60000000002 */
[----:B------:R3:W-:Y:S01]  /*10e6d0*/  STL [R1+0x408], R3 ;  /* 0x0004080301007387 */ /* 0x0007e20000100800 */
[----:B--2---:R-:W-:-:S03]  /*10e6e0*/  PRMT R11, R11, 0x3340, R0 ;  /* 0x000033400b0b7816 */ /* 0x004fc60000000000 */
[----:B------:R2:W-:Y:S01]  /*10e6f0*/  STL [R1+0xac0], R12 ;  /* 0x000ac00c01007387 */ /* 0x0005e20000100800 */
[----:B------:R-:W-:Y:S01]  /*10e700*/  PRMT R2, R13, 0x5410, R11 ;  /* 0x000054100d027816 */ /* 0x000fe2000000000b */
[----:B---3--:R-:W-:Y:S01]  /*10e710*/  VIADD R3, R3, UR35 ;  /* 0x0000002303037c36 */ /* 0x008fe20008000000 */
[----:B------:R-:W-:Y:S01]  /*10e720*/  LOP3.LUT R13, R22, 0xffff, RZ, 0xc0, !PT ;  /* 0x0000ffff160d7812 */ /* 0x000fe200078ec0ff */
[----:B------:R-:W3:Y:S01]  /*10e730*/  LDCU UR35, c[0x0][0x3b8] ;  /* 0x00007700ff2377ac */ /* 0x000ee20008000800 */
[----:B------:R-:W-:Y:S01]  /*10e740*/  LOP3.LUT R21, R21, 0xffff, RZ, 0xc0, !PT ;  /* 0x0000ffff15157812 */ /* 0x000fe200078ec0ff */
[----:B------:R4:W-:Y:S01]  /*10e750*/  STL [R1+0xae4], R2 ;  /* 0x000ae40201007387 */ /* 0x0009e20000100800 */
[----:B--2---:R-:W-:Y:S02]  /*10e760*/  LOP3.LUT R12, R6, 0xffff, RZ, 0xc0, !PT ;  /* 0x0000ffff060c7812 */ /* 0x004fe400078ec0ff */
[----:B------:R-:W-:Y:S02]  /*10e770*/  LOP3.LUT R11, R23, 0xffff, RZ, 0xc0, !PT ;  /* 0x0000ffff170b7812 */ /* 0x000fe400078ec0ff */
[----:B------:R-:W-:Y:S01]  /*10e780*/  PRMT R22, R12, 0x3340, R13 ;  /* 0x000033400c167816 */ /* 0x000fe2000000000d */
[----:B------:R2:W-:Y:S01]  /*10e790*/  STL [R1+0x40c], R3 ;  /* 0x00040c0301007387 */ /* 0x0005e20000100800 */
[----:B----4-:R-:W-:-:S03]  /*10e7a0*/  LOP3.LUT R2, R20, 0xffff, RZ, 0xc0, !PT ;  /* 0x0000ffff14027812 */ /* 0x010fc600078ec0ff */
[----:B------:R-:W4:Y:S01]  /*10e7b0*/  LDL.LU R6, [R1+0x54] ;  /* 0x0000540001067983 */ /* 0x000f220000300800 */
[----:B------:R-:W-:-:S03]  /*10e7c0*/  PRMT R20, R14, 0x3340, R0 ;  /* 0x000033400e147816 */ /* 0x000fc60000000000 */
[----:B------:R0:W-:Y:S01]  /*10e7d0*/  STL [R1+0x8dc], R21 ;  /* 0x0008dc1501007387 */ /* 0x0001e20000100800 */
[----:B------:R-:W-:Y:S01]  /*10e7e0*/  PRMT R22, R22, 0x5410, R20 ;  /* 0x0000541016167816 */ /* 0x000fe20000000014 */
[----:B--2---:R-:W-:Y:S01]  /*10e7f0*/  VIADD R3, R3, UR33 ;  /* 0x0000002103037c36 */ /* 0x004fe20008000000 */
[----:B------:R-:W-:Y:S01]  /*10e800*/  PRMT R23, R11, 0x3340, R2 ;  /* 0x000033400b177816 */ /* 0x000fe20000000002 */
[----:B------:R-:W2:Y:S01]  /*10e810*/  LDL.LU R20, [R1+0x16c] ;  /* 0x00016c0001147983 */ /* 0x000ea20000300800 */
[----:B------:R-:W-:Y:S01]  /*10e820*/  SHF.R.U32.HI R12, RZ, 0x8, R12 ;  /* 0x00000008ff0c7819 */ /* 0x000fe2000001160c */
[----:B------:R-:W1:Y:S01]  /*10e830*/  LDCU UR33, c[0x0][0x3b8] ;  /* 0x00007700ff2177ac */ /* 0x000e620008000800 */
[----:B0-----:R-:W-:Y:S01]  /*10e840*/  PRMT R21, R21, 0x3340, R0 ;  /* 0x0000334015157816 */ /* 0x001fe20000000000 */
[----:B------:R-:W-:Y:S03]  /*10e850*/  STL [R1+0x410], R3 ;  /* 0x0004100301007387 */ /* 0x000fe60000100800 */
[----:B------:R-:W-:Y:S01]  /*10e860*/  PRMT R23, R23, 0x5410, R21 ;  /* 0x0000541017177816 */ /* 0x000fe20000000015 */
[----:B------:R0:W-:Y:S04]  /*10e870*/  STL [R1+0xb34], R22 ;  /* 0x000b341601007387 */ /* 0x0001e80000100800 */
[----:B0-----:R-:W3:Y:S04]  /*10e880*/  LDL.LU R22, [R1+0x17c] ;  /* 0x00017c0001167983 */ /* 0x001ee80000300800 */
[----:B------:R-:W3:Y:S01]  /*10e890*/  LDL.LU R21, [R1+0x13c] ;  /* 0x00013c0001157983 */ /* 0x000ee20000300800 */
[----:B------:R-:W-:Y:S01]  /*10e8a0*/  VIADD R3, R3, UR34 ;  /* 0x0000002203037c36 */ /* 0x000fe20008000000 */
[----:B--2---:R-:W-:-:S02]  /*10e8b0*/  SHF.R.U32.HI R20, RZ, 0x8, R20 ;  /* 0x00000008ff147819 */ /* 0x004fc40000011614 */
[----:B------:R0:W-:Y:S01]  /*10e8c0*/  STL [R1+0xb58], R23 ;  /* 0x000b581701007387 */ /* 0x0001e20000100800 */
[----:B------:R-:W-:Y:S01]  /*10e8d0*/  SHF.R.U32.HI R11, RZ, 0x8, R11 ;  /* 0x00000008ff0b7819 */ /* 0x000fe2000001160b */
[----:B------:R-:W2:Y:S01]  /*10e8e0*/  LDCU UR34, c[0x0][0x3b8] ;  /* 0x00007700ff2277ac */ /* 0x000ea20008000800 */
[----:B------:R-:W-:Y:S01]  /*10e8f0*/  LOP3.LUT R20, R20, 0xffff, RZ, 0xc0, !PT ;  /* 0x0000ffff14147812 */ /* 0x000fe200078ec0ff */
[----:B0-----:R-:W2:Y:S04]  /*10e900*/  LDL.LU R23, [R1+0x1a0] ;  /* 0x0001a00001177983 */ /* 0x001ea80000300800 */
[----:B------:R0:W-:Y:S01]  /*10e910*/  STL [R1+0x414], R3 ;  /* 0x0004140301007387 */ /* 0x0001e20000100800 */
[----:B---3--:R-:W-:Y:S01]  /*10e920*/  SHF.R.U32.HI R21, RZ, 0x8, R21 ;  /* 0x00000008ff157819 */ /* 0x008fe20000011615 */
[----:B0-----:R-:W-:Y:S01]  /*10e930*/  VIADD R3, R3, UR69 ;  /* 0x0000004503037c36 */ /* 0x001fe20008000000 */
[----:B------:R-:W-:Y:S01]  /*10e940*/  SHF.R.U32.HI R22, RZ, 0x8, R22 ;  /* 0x00000008ff167819 */ /* 0x000fe20000011616 */
[----:B------:R-:W0:Y:S01]  /*10e950*/  LDCU UR69, c[0x0][0x3b8] ;  /* 0x00007700ff4577ac */ /* 0x000e220008000800 */
[----:B------:R-:W-:-:S02]  /*10e960*/  LOP3.LUT R21, R21, 0xffff, RZ, 0xc0, !PT ;  /* 0x0000ffff15157812 */ /* 0x000fc400078ec0ff */
[----:B------:R3:W-:Y:S02]  /*10e970*/  STL [R1+0x418], R3 ;  /* 0x0004180301007387 */ /* 0x0007e40000100800 */
[----:B------:R-:W-:Y:S02]  /*10e980*/  PRMT R21, R20, 0x3340, R21 ;  /* 0x0000334014157816 */ /* 0x000fe40000000015 */
[----:B------:R-:W2:Y:S01]  /*10e990*/  LDL.LU R20, [R1+0x144] ;  /* 0x0001440001147983 */ /* 0x000ea20000300800 */
[----:B---3--:R-:W-:Y:S01]  /*10e9a0*/  VIADD R3, R3, UR31 ;  /* 0x0000001f03037c36 */ /* 0x008fe20008000000 */
[----:B------:R-:W-:Y:S01]  /*10e9b0*/  LOP3.LUT R22, R22, 0xffff, RZ, 0xc0, !PT ;  /* 0x0000ffff16167812 */ /* 0x000fe200078ec0ff */
[----:B------:R-:W3:Y:S03]  /*10e9c0*/  LDCU UR31, c[0x0][0x3b8] ;  /* 0x00007700ff1f77ac */ /* 0x000ee60008000800 */
[----:B------:R-:W-:Y:S04]  /*10e9d0*/  STL [R1+0x500], R3 ;  /* 0x0005000301007387 */ /* 0x000fe80000100800 */
[----:B------:R0:W-:Y:S04]  /*10e9e0*/  STL [R1+0x368], R21 ;  /* 0x0003681501007387 */ /* 0x0001e80000100800 */
[----:B0-----:R-:W3:Y:S01]  /*10e9f0*/  LDL.LU R21, [R1+0x1a8] ;  /* 0x0001a80001157983 */ /* 0x001ee20000300800 */
[----:B------:R-:W-:Y:S01]  /*10ea00*/  PRMT R22, R22, 0x3340, R0 ;  /* 0x0000334016167816 */ /* 0x000fe20000000000 */
[----:B------:R-:W-:Y:S01]  /*10ea10*/  VIADD R3, R3, UR14 ;  /* 0x0000000e03037c36 */ /* 0x000fe20008000000 */
[----:B------:R-:W-:Y:S01]  /*10ea20*/  SHF.R.U32.HI R13, RZ, 0x8, R13 ;  /* 0x00000008ff0d7819 */ /* 0x000fe2000001160d */
[----:B------:R-:W0:Y:S02]  /*10ea30*/  LDCU UR14, c[0x0][0x3b8] ;  /* 0x00007700ff0e77ac */ /* 0x000e240008000800 */
[----:B------:R-:W-:Y:S04]  /*10ea40*/  STL [R1+0x2ac], R22 ;  /* 0x0002ac1601007387 */ /* 0x000fe80000100800 */
[----:B------:R1:W-:Y:S02]  /*10ea50*/  STL [R1+0x41c], R3 ;  /* 0x00041c0301007387 */ /* 0x0003e40000100800 */
[----:B-1----:R-:W-:Y:S01]  /*10ea60*/  VIADD R3, R3, UR15 ;  /* 0x0000000f03037c36 */ /* 0x002fe20008000000 */
[----:B--2---:R-:W-:Y:S01]  /*10ea70*/  SHF.R.U32.HI R20, RZ, 0x8, R20 ;  /* 0x00000008ff147819 */ /* 0x004fe20000011614 */
[----:B------:R-:W1:Y:S01]  /*10ea80*/  LDCU UR15, c[0x0][0x3b8] ;  /* 0x00007700ff0f77ac */ /* 0x000e620008000800 */
[----:B------:R-:W-:-:S02]  /*10ea90*/  SHF.R.U32.HI R22, RZ, 0x8, R23 ;  /* 0x00000008ff167819 */ /* 0x000fc40000011617 */
[----:B----4-:R-:W-:Y:S02]  /*10eaa0*/  SHF.R.U32.HI R23, RZ, 0x8, R6 ;  /* 0x00000008ff177819 */ /* 0x010fe40000011606 */
[----:B------:R-:W-:Y:S02]  /*10eab0*/  LOP3.LUT R22, R22, 0xffff, RZ, 0xc0, !PT ;  /* 0x0000ffff16167812 */ /* 0x000fe400078ec0ff */
[----:B------:R-:W-:Y:S02]  /*10eac0*/  LOP3.LUT R20, R20, 0xffff, RZ, 0xc0, !PT ;  /* 0x0000ffff14147812 */ /* 0x000fe400078ec0ff */
[----:B------:R-:W-:Y:S02]  /*10ead0*/  LOP3.LUT R23, R23, 0xffff, RZ, 0xc0, !PT ;  /* 0x0000ffff17177812 */ /* 0x000fe400078ec0ff */
[----:B---3--:R-:W-:-:S04]  /*10eae0*/  SHF.R.U32.HI R21, RZ, 0x8, R21 ;  /* 0x00000008ff157819 */ /* 0x008fc80000011615 */
[----:B------:R-:W-:-:S04]  /*10eaf0*/  LOP3.LUT R21, R21, 0xffff, RZ, 0xc0, !PT ;  /* 0x0000ffff15157812 */ /* 0x000fc800078ec0ff */
[----:B------:R-:W-:Y:S02]  /*10eb00*/  PRMT R6, R21, 0x3340, R22 ;  /* 0x0000334015067816 */ /* 0x000fe40000000016 */
[----:B------:R-:W2:Y:S04]  /*10eb10*/  LDL.LU R21, [R1+0x1f4] ;  /* 0x0001f40001157983 */ /* 0x000ea80000300800 */
[----:B------:R-:W-:Y:S04]  /*10eb20*/  STL [R1+0x4f8], R3 ;  /* 0x0004f80301007387 */ /* 0x000fe80000100800 */
[----:B------:R3:W-:Y:S04]  /*10eb30*/  STL [R1+0x360], R6 ;  /* 0x0003600601007387 */ /* 0x0007e80000100800 */
[----:B------:R-:W4:Y:S01]  /*10eb40*/  LDL.LU R22, [R1+0x1ec] ;  /* 0x0001ec0001167983 */ /* 0x000f220000300800 */
[----:B---3--:R-:W-:-:S03]  /*10eb50*/  PRMT R6, R20, 0x3340, R23 ;  /* 0x0000334014067816 */ /* 0x008fc60000000017 */
[----:B------:R-:W3:Y:S01]  /*10eb60*/  LDL.LU R20, [R1+0x164] ;  /* 0x0001640001147983 */ /* 0x000ee20000300800 */
[----:B------:R-:W-:Y:S01]  /*10eb70*/  VIADD R3, R3, UR53 ;  /* 0x0000003503037c36 */ /* 0x000fe20008000000 */
[----:B------:R-:W-:Y:S01]  /*10eb80*/  LOP3.LUT R12, R12, 0xffff, RZ, 0xc0, !PT ;  /* 0x0000ffff0c0c7812 */ /* 0x000fe200078ec0ff */
[----:B------:R-:W0:Y:S01]  /*10eb90*/  LDCU UR53, c[0x0][0x3b8] ;  /* 0x00007700ff3577ac */ /* 0x000e220008000800 */
[----:B------:R-:W4:Y:S04]  /*10eba0*/  LDL.LU R23, [R1+0x1e8] ;  /* 0x0001e80001177983 */ /* 0x000f280000300800 */
[----:B------:R1:W-:Y:S04]  /*10ebb0*/  STL [R1+0x35c], R6 ;  /* 0x00035c0601007387 */ /* 0x0003e80000100800 */
[----:B-1----:R-:W4:Y:S04]  /*10ebc0*/  LDL.LU R6, [R1+0x210] ;  /* 0x0002100001067983 */ /* 0x002f280000300800 */
[----:B------:R1:W-:Y:S02]  /*10ebd0*/  STL [R1+0x4e0], R3 ;  /* 0x0004e00301007387 */ /* 0x0003e40000100800 */
[----:B-1----:R-:W-:Y:S01]  /*10ebe0*/  VIADD R3, R3, UR54 ;  /* 0x0000003603037c36 */ /* 0x002fe20008000000 */
[----:B------:R-:W-:Y:S01]  /*10ebf0*/  LOP3.LUT R13, R13, 0xffff, RZ, 0xc0, !PT ;  /* 0x0000ffff0d0d7812 */ /* 0x000fe200078ec0ff */
[----:B------:R-:W1:Y:S03]  /*10ec00*/  LDCU UR54, c[0x0][0x3b8] ;  /* 0x00007700ff3677ac */ /* 0x000e660008000800 */
[----:B------:R0:W-:Y:S02]  /*10ec10*/  STL [R1+0x4e4], R3 ;  /* 0x0004e40301007387 */ /* 0x0001e40000100800 */
[----:B0-----:R-:W-:Y:S01]  /*10ec20*/  VIADD R3, R3, UR55 ;  /* 0x0000003703037c36 */ /* 0x001fe20008000000 */
[----:B------:R-:W-:Y:S01]  /*10ec30*/  SHF.R.U32.HI R14, RZ, 0x8, R14 ;  /* 0x00000008ff0e7819 */ /* 0x000fe2000001160e */
[----:B------:R-:W0:Y:S01]  /*10ec40*/  LDCU UR55, c[0x0][0x3b8] ;  /* 0x00007700ff3777ac */ /* 0x000e220008000800 */
[----:B--2---:R-:W-:-:S04]  /*10ec50*/  SHF.R.U32.HI R21, RZ, 0x8, R21 ;  /* 0x00000008ff157819 */ /* 0x004fc80000011615 */
[----:B------:R-:W-:-:S04]  /*10ec60*/  LOP3.LUT R21, R21, 0xffff, RZ, 0xc0, !PT ;  /* 0x0000ffff15157812 */ /* 0x000fc800078ec0ff */
[----:B------:R-:W-:Y:S02]  /*10ec70*/  PRMT R21, R21, 0x3340, R0 ;  /* 0x0000334015157816 */ /* 0x000fe40000000000 */
[----:B---3--:R-:W-:-:S04]  /*10ec80*/  SHF.R.U32.HI R20, RZ, 0x8, R20 ;  /* 0x00000008ff147819 */ /* 0x008fc80000011614 */
[----:B------:R-:W-:-:S04]  /*10ec90*/  LOP3.LUT R20, R20, 0xffff, RZ, 0xc0, !PT ;  /* 0x0000ffff14147812 */ /* 0x000fc800078ec0ff */
[----:B------:R-:W-:-:S05]  /*10eca0*/  PRMT R20, R20, 0x3340, R0 ;  /* 0x0000334014147816 */ /* 0x000fca0000000000 */
[----:B------:R2:W-:Y:S04]  /*10ecb0*/  STL [R1+0x2a4], R20 ;  /* 0x0002a41401007387 */ /* 0x0005e80000100800 */
[----:B--2---:R-:W2:Y:S04]  /*10ecc0*/  LDL.LU R20, [R1+0x1d4] ;  /* 0x0001d40001147983 */ /* 0x004ea80000300800 */
[----:B------:R-:W-:Y:S04]  /*10ecd0*/  STL [R1+0x4f0], R3 ;  /* 0x0004f00301007387 */ /* 0x000fe80000100800 */
[----:B------:R3:W-:Y:S04]  /*10ece0*/  STL [R1+0x29c], R21 ;  /* 0x00029c1501007387 */ /* 0x0007e80000100800 */
[----:B---3--:R-:W3:Y:S01]  /*10ecf0*/  LDL.LU R21, [R1+0x50] ;  /* 0x0000500001157983 */ /* 0x008ee20000300800 */
[----:B------:R-:W-:Y:S01]  /*10ed00*/  VIADD R3, R3, UR56 ;  /* 0x0000003803037c36 */ /* 0x000fe20008000000 */
[----:B----4-:R-:W-:Y:S01]  /*10ed10*/  SHF.R.U32.HI R22, RZ, 0x8, R22 ;  /* 0x00000008ff167819 */ /* 0x010fe20000011616 */
[----:B------:R-:W4:Y:S01]  /*10ed20*/  LDCU UR56, c[0x0][0x3b8] ;  /* 0x00007700ff3877ac */ /* 0x000f220008000800 */
[----:B------:R-:W-:-:S02]  /*10ed30*/  SHF.R.U32.HI R23, RZ, 0x8, R23 ;  /* 0x00000008ff177819 */ /* 0x000fc40000011617 */
[----:B------:R0:W-:Y:S01]  /*10ed40*/  STL [R1+0x4e8], R3 ;  /* 0x0004e80301007387 */ /* 0x0001e20000100800 */
[----:B------:R-:W-:Y:S02]  /*10ed50*/  LOP3.LUT R22, R22, 0xffff, RZ, 0xc0, !PT ;  /* 0x0000ffff16167812 */ /* 0x000fe400078ec0ff */
[----:B------:R-:W-:Y:S01]  /*10ed60*/  LOP3.LUT R23, R23, 0xffff, RZ, 0xc0, !PT ;  /* 0x0000ffff17177812 */ /* 0x000fe200078ec0ff */
[----:B0-----:R-:W-:Y:S01]  /*10ed70*/  VIADD R3, R3, UR57 ;  /* 0x0000003903037c36 */ /* 0x001fe20008000000 */
[----:B------:R-:W-:Y:S01]  /*10ed80*/  LOP3.LUT R14, R14, 0xffff, RZ, 0xc0, !PT ;  /* 0x0000ffff0e0e7812 */ /* 0x000fe200078ec0ff */
[----:B------:R-:W0:Y:S01]  /*10ed90*/  LDCU UR57, c[0x0][0x3b8] ;  /* 0x00007700ff3977ac */ /* 0x000e220008000800 */
[----:B--2---:R-:W-:-:S04]  /*10eda0*/  SHF.R.U32.HI R20, RZ, 0x8, R20 ;  /* 0x00000008ff147819 */ /* 0x004fc80000011614 */
[----:B------:R-:W-:Y:S02]  /*10edb0*/  LOP3.LUT R20, R20, 0xffff, RZ, 0xc0, !PT ;  /* 0x0000ffff14147812 */ /* 0x000fe400078ec0ff */
[----:B---3--:R-:W-:-:S04]  /*10edc0*/  SHF.R.U32.HI R21, RZ, 0x8, R21 ;  /* 0x00000008ff157819 */ /* 0x008fc80000011615 */
[----:B------:R-:W-:-:S04]  /*10edd0*/  LOP3.LUT R21, R21, 0xffff, RZ, 0xc0, !PT ;  /* 0x0000ffff15157812 */ /* 0x000fc800078ec0ff */
[----:B------:R-:W-:Y:S02]  /*10ede0*/  PRMT R20, R20, 0x3340, R21 ;  /* 0x0000334014147816 */ /* 0x000fe40000000015 */
[----:B------:R-:W2:Y:S04]  /*10edf0*/  LDL.LU R21, [R1+0x1ac] ;  /* 0x0001ac0001157983 */ /* 0x000ea80000300800 */
[----:B------:R-:W-:Y:S04]  /*10ee00*/  STL [R1+0x4dc], R3 ;  /* 0x0004dc0301007387 */ /* 0x000fe80000100800 */
[----:B------:R3:W-:Y:S02]  /*10ee10*/  STL [R1+0x378], R20 ;  /* 0x0003781401007387 */ /* 0x0007e40000100800 */
[----:B---3--:R-:W-:-:S02]  /*10ee20*/  PRMT R20, R22, 0x3340, R23 ;  /* 0x0000334016147816 */ /* 0x008fc40000000017 */
[----:B------:R-:W3:Y:S01]  /*10ee30*/  LDL.LU R22, [R1+0x168] ;  /* 0x0001680001167983 */ /* 0x000ee20000300800 */
[----:B------:R-:W-:Y:S01]  /*10ee40*/  VIADD R3, R3, UR58 ;  /* 0x0000003a03037c36 */ /* 0x000fe20008000000 */
[----:B------:R-:W-:Y:S01]  /*10ee50*/  SHF.R.U32.HI R15, RZ, 0x8, R15 ;  /* 0x00000008ff0f7819 */ /* 0x000fe2000001160f */
[----:B------:R-:W0:Y:S01]  /*10ee60*/  LDCU UR58, c[0x0][0x3b8] ;  /* 0x00007700ff3a77ac */ /* 0x000e220008000800 */
[----:B------:R1:W-:Y:S04]  /*10ee70*/  STL [R1+0x350], R20 ;  /* 0x0003501401007387 */ /* 0x0003e80000100800 */
[----:B------:R-:W4:Y:S01]  /*10ee80*/  LDL.LU R23, [R1+0x230] ;  /* 0x0002300001177983 */ /* 0x000f220000300800 */
[----:B-1----:R-:W-:-:S03]  /*10ee90*/  SHF.R.U32.HI R20, RZ, 0x8, R6 ;  /* 0x00000008ff147819 */ /* 0x002fc60000011606 */
[----:B------:R1:W-:Y:S01]  /*10eea0*/  STL [R1+0x420], R3 ;  /* 0x0004200301007387 */ /* 0x0003e20000100800 */
[----:B------:R-:W-:-:S03]  /*10eeb0*/  LOP3.LUT R20, R20, 0xffff, RZ, 0xc0, !PT ;  /* 0x0000ffff14147812 */ /* 0x000fc600078ec0ff */
[----:B------:R-:W4:Y:S01]  /*10eec0*/  LDL.LU R6, [R1+0x224] ;  /* 0x0002240001067983 */ /* 0x000f220000300800 */
[----:B------:R-:W-:Y:S01]  /*10eed0*/  PRMT R20, R20, 0x3340, R0 ;  /* 0x0000334014147816 */ /* 0x000fe20000000000 */
[----:B-1----:R-:W-:Y:S01]  /*10eee0*/  VIADD R3, R3, UR59 ;  /* 0x0000003b03037c36 */ /* 0x002fe20008000000 */
[----:B--2---:R-:W-:-:S04]  /*10eef0*/  SHF.R.U32.HI R21, RZ, 0x8, R21 ;  /* 0x00000008ff157819 */ /* 0x004fc80000011615 */
[----:B------:R-:W-:Y:S01]  /*10ef00*/  STL [R1+0x4d8], R3 ;  /* 0x0004d80301007387 */ /* 0x000fe20000100800 */
[----:B---3--:R-:W-:-:S03]  /*10ef10*/  SHF.R.U32.HI R22, RZ, 0x8, R22 ;  /* 0x00000008ff167819 */ /* 0x008fc60000011616 */
[----:B------:R1:W-:Y:S01]  /*10ef20*/  STL [R1+0x290], R20 ;  /* 0x0002901401007387 */ /* 0x0003e20000100800 */
[----:B------:R-:W-:Y:S01]  /*10ef30*/  SHF.R.U32.HI R16, RZ, 0x8, R16 ;  /* 0x00000008ff107819 */ /* 0x000fe20000011610 */
[----:B------:R-:W2:Y:S02]  /*10ef40*/  LDCU UR59, c[0x0][0x3b8] ;  /* 0x00007700ff3b77ac */ /* 0x000ea40008000800 */
[----:B-1----:R-:W3:Y:S01]  /*10ef50*/  LDL.LU R20, [R1+0x68] ;  /* 0x0000680001147983 */ /* 0x002ee20000300800 */
[----:B------:R-:W-:Y:S02]  /*10ef60*/  LOP3.LUT R21, R21, 0xffff, RZ, 0xc0, !PT ;  /* 0x0000ffff15157812 */ /* 0x000fe400078ec0ff */
[----:B------:R-:W-:Y:S01]  /*10ef70*/  LOP3.LUT R22, R22, 0xffff, RZ, 0xc0, !PT ;  /* 0x0000ffff16167812 */ /* 0x000fe200078ec0ff */
[----:B------:R-:W-:Y:S01]  /*10ef80*/  VIADD R3, R3, UR60 ;  /* 0x0000003c03037c36 */ /* 0x000fe20008000000 */
[----:B------:R-:W-:Y:S01]  /*10ef90*/  LOP3.LUT R15, R15, 0xffff, RZ, 0xc0, !PT ;  /* 0x0000ffff0f0f7812 */ /* 0x000fe200078ec0ff */
[----:B------:R-:W1:Y:S01]  /*10efa0*/  LDCU UR60, c[0x0][0x3b8] ;  /* 0x00007700ff3c77ac */ /* 0x000e620008000800 */
[----:B------:R-:W-:-:S02]  /*10efb0*/  PRMT R22, R21, 0x3340, R22 ;  /* 0x0000334015167816 */ /* 0x000fc40000000016 */
[----:B------:R0:W-:Y:S04]  /*10efc0*/  STL [R1+0x4cc], R3 ;  /* 0x0004cc0301007387 */ /* 0x0001e80000100800 */
[----:B------:R-:W2:Y:S04]  /*10efd0*/  LDL.LU R21, [R1+0x1fc] ;  /* 0x0001fc0001157983 */ /* 0x000ea80000300800 */
[----:B------:R1:W-:Y:S01]  /*10efe0*/  STL [R1+0x34c], R22 ;  /* 0x00034c1601007387 */ /* 0x0003e20000100800 */
[----:B0-----:R-:W-:Y:S01]  /*10eff0*/  VIADD R3, R3, UR61 ;  /* 0x0000003d03037c36 */ /* 0x001fe20008000000 */
[----:B------:R-:W-:Y:S01]  /*10f000*/  LOP3.LUT R16, R16, 0xffff, RZ, 0xc0, !PT ;  /* 0x0000ffff10107812 */ /* 0x000fe200078ec0ff */
[----:B------:R-:W0:Y:S01]  /*10f010*/  LDCU UR61, c[0x0][0x3b8] ;  /* 0x00007700ff3d77ac */ /* 0x000e220008000800 */
[----:B-1----:R-:W4:Y:S04]  /*10f020*/  LDL.LU R22, [R1+0x1f8] ;  /* 0x0001f80001167983 */ /* 0x002f280000300800 */
[----:B------:R1:W-:Y:S02]  /*10f030*/  STL [R1+0x4c4], R3 ;  /* 0x0004c40301007387 */ /* 0x0003e40000100800 */
[----:B-1----:R-:W-:Y:S01]  /*10f040*/  VIADD R3, R3, UR62 ;  /* 0x0000003e03037c36 */ /* 0x002fe20008000000 */
[----:B------:R-:W-:Y:S01]  /*10f050*/  SHF.R.U32.HI R17, RZ, 0x8, R17 ;  /* 0x00000008ff117819 */ /* 0x000fe20000011611 */
[----:B------:R-:W1:Y:S03]  /*10f060*/  LDCU UR62, c[0x0][0x3b8] ;  /* 0x00007700ff3e77ac */ /* 0x000e660008000800 */
[----:B------:R-:W-:Y:S01]  /*10f070*/  STL [R1+0x4c8], R3 ;  /* 0x0004c80301007387 */ /* 0x000fe20000100800 */
[----:B---3--:R-:W-:-:S04]  /*10f080*/  SHF.R.U32.HI R20, RZ, 0x8, R20 ;  /* 0x00000008ff147819 */ /* 0x008fc80000011614 */
[----:B------:R-:W-:-:S04]  /*10f090*/  LOP3.LUT R20, R20, 0xffff, RZ, 0xc0, !PT ;  /* 0x0000ffff14147812 */ /* 0x000fc800078ec0ff */
[----:B------:R-:W-:-:S05]  /*10f0a0*/  PRMT R20, R20, 0x3340, R0 ;  /* 0x0000334014147816 */ /* 0x000fca0000000000 */
[----:B------:R3:W-:Y:S04]  /*10f0b0*/  STL [R1+0x28c], R20 ;  /* 0x00028c1401007387 */ /* 0x0007e80000100800 */
[----:B---3--:R-:W3:Y:S01]  /*10f0c0*/  LDL.LU R20, [R1+0x240] ;  /* 0x0002400001147983 */ /* 0x008ee20000300800 */
[----:B--2---:R-:W-:Y:S02]  /*10f0d0*/  SHF.R.U32.HI R21, RZ, 0x8, R21 ;  /* 0x00000008ff157819 */ /* 0x004fe40000011615 */
[----:B----4-:R-:W-:Y:S01]  /*10f0e0*/  SHF.R.U32.HI R22, RZ, 0x8, R22 ;  /* 0x00000008ff167819 */ /* 0x010fe20000011616 */
[----:B------:R-:W-:Y:S01]  /*10f0f0*/  VIADD R3, R3, UR63 ;  /* 0x0000003f03037c36 */ /* 0x000fe20008000000 */
[----:B------:R-:W-:Y:S01]  /*10f100*/  LOP3.LUT R21, R21, 0xffff, RZ, 0xc0, !PT ;  /* 0x0000ffff15157812 */ /* 0x000fe200078ec0ff */
[----:B------:R-:W2:Y:S01]  /*10f110*/  LDCU UR63, c[0x0][0x3b8] ;  /* 0x00007700ff3f77ac */ /* 0x000ea20008000800 */
[----:B------:R-:W-:-:S02]  /*10f120*/  LOP3.LUT R22, R22, 0xffff, RZ, 0xc0, !PT ;  /* 0x0000ffff16167812 */ /* 0x000fc400078ec0ff */
[----:B------:R4:W-:Y:S02]  /*10f130*/  STL [R1+0x4c0], R3 ;  /* 0x0004c00301007387 */ /* 0x0009e40000100800 */
[----:B------:R-:W-:-:S05]  /*10f140*/  PRMT R21, R21, 0x3340, R22 ;  /* 0x0000334015157816 */ /* 0x000fca0000000016 */
[----:B------:R-:W-:Y:S01]  /*10f150*/  STL [R1+0x344], R21 ;  /* 0x0003441501007387 */ /* 0x000fe20000100800 */
[----:B----4-:R-:W-:Y:S01]  /*10f160*/  VIADD R3, R3, UR64 ;  /* 0x0000004003037c36 */ /* 0x010fe20008000000 */
[----:B------:R-:W-:Y:S01]  /*10f170*/  SHF.R.U32.HI R22, RZ, 0x8, R6 ;  /* 0x00000008ff167819 */ /* 0x000fe20000011606 */
[----:B------:R-:W4:Y:S03]  /*10f180*/  LDCU UR64, c[0x0][0x3b8] ;  /* 0x00007700ff4077ac */ /* 0x000f260008000800 */
[----:B------:R0:W-:Y:S01]  /*10f190*/  STL [R1+0x4b8], R3 ;  /* 0x0004b80301007387 */ /* 0x0001e20000100800 */
[----:B------:R-:W-:Y:S01]  /*10f1a0*/  LOP3.LUT R22, R22, 0xffff, RZ, 0xc0, !PT ;  /* 0x0000ffff16167812 */ /* 0x000fe200078ec0ff */
[----:B0-----:R-:W-:Y:S01]  /*10f1b0*/  VIADD R3, R3, UR65 ;  /* 0x0000004103037c36 */ /* 0x001fe20008000000 */
[----:B------:R-:W-:Y:S01]  /*10f1c0*/  SHF.R.U32.HI R18, RZ, 0x8, R18 ;  /* 0x00000008ff127819 */ /* 0x000fe20000011612 */
[----:B------:R-:W0:Y:S01]  /*10f1d0*/  LDCU UR65, c[0x0][0x3b8] ;  /* 0x00007700ff4177ac */ /* 0x000e220008000800 */
[----:B---3--:R-:W-:-:S02]  /*10f1e0*/  SHF.R.U32.HI R21, RZ, 0x8, R20 ;  /* 0x00000008ff157819 */ /* 0x008fc40000011614 */
[----:B------:R-:W-:Y:S02]  /*10f1f0*/  SHF.R.U32.HI R20, RZ, 0x8, R23 ;  /* 0x00000008ff147819 */ /* 0x000fe40000011617 */
[----:B------:R-:W3:Y:S02]  /*10f200*/  LDL.LU R23, [R1+0x264] ;  /* 0x0002640001177983 */ /* 0x000ee40000300800 */
[----:B------:R-:W-:Y:S02]  /*10f210*/  LOP3.LUT R20, R20, 0xffff, RZ, 0xc0, !PT ;  /* 0x0000ffff14147812 */ /* 0x000fe400078ec0ff */
[----:B------:R0:W-:Y:S01]  /*10f220*/  STL [R1+0x4bc], R3 ;  /* 0x0004bc0301007387 */ /* 0x0001e20000100800 */
[----:B------:R-:W-:Y:S02]  /*10f230*/  LOP3.LUT R21, R21, 0xffff, RZ, 0xc0, !PT ;  /* 0x0000ffff15157812 */ /* 0x000fe400078ec0ff */
[----:B------:R-:W-:Y:S02]  /*10f240*/  PRMT R6, R20, 0x3340, R0 ;  /* 0x0000334014067816 */ /* 0x000fe40000000000 */
[----:B------:R-:W2:Y:S01]  /*10f250*/  LDL.LU R20, [R1+0x218] ;  /* 0x0002180001147983 */ /* 0x000ea20000300800 */
[----:B0-----:R-:W-:Y:S01]  /*10f260*/  VIADD R3, R3, UR66 ;  /* 0x0000004203037c36 */ /* 0x001fe20008000000 */
[----:B------:R-:W-:Y:S01]  /*10f270*/  LOP3.LUT R17, R17, 0xffff, RZ, 0xc0, !PT ;  /* 0x0000ffff11117812 */ /* 0x000fe200078ec0ff */
[----:B------:R-:W0:Y:S03]  /*10f280*/  LDCU UR66, c[0x0][0x3b8] ;  /* 0x00007700ff4277ac */ /* 0x000e260008000800 */
[----:B------:R-:W-:Y:S04]  /*10f290*/  STL [R1+0x4b4], R3 ;  /* 0x0004b40301007387 */ /* 0x000fe80000100800 */
[----:B------:R1:W-:Y:S02]  /*10f2a0*/  STL [R1+0x248], R6 ;  /* 0x0002480601007387 */ /* 0x0003e40000100800 */
[----:B-1----:R-:W-:-:S02]  /*10f2b0*/  PRMT R6, R21, 0x3340, R22 ;  /* 0x0000334015067816 */ /* 0x002fc40000000016 */
[----:B------:R-:W3:Y:S04]  /*10f2c0*/  LDL.LU R21, [R1+0x188] ;  /* 0x0001880001157983 */ /* 0x000ee80000300800 */
[----:B------:R-:W4:Y:S01]  /*10f2d0*/  LDL.LU R22, [R1+0x64] ;  /* 0x0000640001167983 */ /* 0x000f220000300800 */
[----:B------:R-:W-:Y:S01]  /*10f2e0*/  VIADD R3, R3, UR67 ;  /* 0x0000004303037c36 */ /* 0x000fe20008000000 */
[----:B------:R-:W-:Y:S01]  /*10f2f0*/  LOP3.LUT R18, R18, 0xffff, RZ, 0xc0, !PT ;  /* 0x0000ffff12127812 */ /* 0x000fe200078ec0ff */
[----:B------:R-:W1:Y:S01]  /*10f300*/  LDCU UR67, c[0x0][0x3b8] ;  /* 0x00007700ff4377ac */ /* 0x000e620008000800 */
[----:B------:R0:W-:Y:S04]  /*10f310*/  STL [R1+0x374], R6 ;  /* 0x0003740601007387 */ /* 0x0001e80000100800 */
[----:B0-----:R-:W4:Y:S04]  /*10f320*/  LDL.LU R6, [R1+0x280] ;  /* 0x0002800001067983 */ /* 0x001f280000300800 */
[----:B------:R0:W-:Y:S02]  /*10f330*/  STL [R1+0x4a4], R3 ;  /* 0x0004a40301007387 */ /* 0x0001e40000100800 */
[----:B0-----:R-:W-:Y:S01]  /*10f340*/  VIADD R3, R3, UR68 ;  /* 0x0000004403037c36 */ /* 0x001fe20008000000 */
[----:B------:R-:W0:Y:S04]  /*10f350*/  LDCU UR68, c[0x0][0x3b8] ;  /* 0x00007700ff4477ac */ /* 0x000e280008000800 */
[----:B------:R0:W-:Y:S01]  /*10f360*/  STL [R1+0x4b0], R3 ;  /* 0x0004b00301007387 */ /* 0x0001e20000100800 */
[----:B--2---:R-:W-:-:S04]  /*10f370*/  SHF.R.U32.HI R20, RZ, 0x8, R20 ;  /* 0x00000008ff147819 */ /* 0x004fc80000011614 */
[----:B------:R-:W-:Y:S02]  /*10f380*/  LOP3.LUT R20, R20, 0xffff, RZ, 0xc0, !PT ;  /* 0x0000ffff14147812 */ /* 0x000fe400078ec0ff */
[----:B---3--:R-:W-:-:S04]  /*10f390*/  SHF.R.U32.HI R21, RZ, 0x8, R21 ;  /* 0x00000008ff157819 */ /* 0x008fc80000011615 */
[----:B------:R-:W-:-:S04]  /*10f3a0*/  LOP3.LUT R21, R21, 0xffff, RZ, 0xc0, !PT ;  /* 0x0000ffff15157812 */ /* 0x000fc800078ec0ff */
[----:B------:R-:W-:Y:S02]  /*10f3b0*/  PRMT R21, R20, 0x3340, R21 ;  /* 0x0000334014157816 */ /* 0x000fe40000000015 */
[----:B------:R-:W2:Y:S01]  /*10f3c0*/  LDL.LU R20, [R1+0x184] ;  /* 0x0001840001147983 */ /* 0x000ea20000300800 */
[----:B----4-:R-:W-:Y:S01]  /*10f3d0*/  SHF.R.U32.HI R22, RZ, 0x8, R22 ;  /* 0x00000008ff167819 */ /* 0x010fe20000011616 */
[----:B0-----:R-:W-:Y:S01]  /*10f3e0*/  VIADD R3, R3, UR52 ;  /* 0x0000003403037c36 */ /* 0x001fe20008000000 */
[----:B------:R-:W-:Y:S01]  /*10f3f0*/  SHF.R.U32.HI R23, RZ, 0x8, R23 ;  /* 0x00000008ff177819 */ /* 0x000fe20000011617 */
[----:B------:R-:W0:Y:S01]  /*10f400*/  LDCU UR52, c[0x0][0x3b8] ;  /* 0x00007700ff3477ac */ /* 0x000e220008000800 */
[----:B------:R-:W-:Y:S02]  /*10f410*/  LOP3.LUT R22, R22, 0xffff, RZ, 0xc0, !PT ;  /* 0x0000ffff16167812 */ /* 0x000fe400078ec0ff */
[----:B------:R-:W-:Y:S02]  /*10f420*/  STL [R1+0x4a0], R3 ;  /* 0x0004a00301007387 */ /* 0x000fe40000100800 */
[----:B------:R-:W-:-:S02]  /*10f430*/  PRMT R22, R22, 0x3340, R0 ;  /* 0x0000334016167816 */ /* 0x000fc40000000000 */
[----:B------:R3:W-:Y:S04]  /*10f440*/  STL [R1+0x33c], R21 ;  /* 0x00033c1501007387 */ /* 0x0007e80000100800 */
[----:B---3--:R-:W3:Y:S04]  /*10f450*/  LDL.LU R21, [R1+0x80] ;  /* 0x0000800001157983 */ /* 0x008ee80000300800 */
[----:B------:R4:W-:Y:S01]  /*10f460*/  STL [R1+0x244], R22 ;  /* 0x0002441601007387 */ /* 0x0009e20000100800 */
[----:B------:R-:W-:Y:S01]  /*10f470*/  VIADD R3, R3, UR47 ;  /* 0x0000002f03037c36 */ /* 0x000fe20008000000 */
[----:B------:R-:W-:Y:S01]  /*10f480*/  LOP3.LUT R23, R23, 0xffff, RZ, 0xc0, !PT ;  /* 0x0000ffff17177812 */ /* 0x000fe200078ec0ff */
[----:B------:R-:W0:Y:S01]  /*10f490*/  LDCU UR47, c[0x0][0x398] ;  /* 0x00007300ff2f77ac */ /* 0x000e220008000800 */
[----:B----4-:R-:W4:Y:S04]  /*10f4a0*/  LDL.LU R22, [R1+0x258] ;  /* 0x0002580001167983 */ /* 0x010f280000300800 */
[----:B------:R0:W-:Y:S01]  /*10f4b0*/  STL [R1+0x49c], R3 ;  /* 0x00049c0301007387 */ /* 0x0001e20000100800 */
[----:B--2---:R-:W-:-:S04]  /*10f4c0*/  SHF.R.U32.HI R20, RZ, 0x8, R20 ;  /* 0x00000008ff147819 */ /* 0x004fc80000011614 */
[----:B------:R-:W-:-:S04]  /*10f4d0*/  LOP3.LUT R20, R20, 0xffff, RZ, 0xc0, !PT ;  /* 0x0000ffff14147812 */ /* 0x000fc800078ec0ff */
[----:B------:R-:W-:Y:S02]  /*10f4e0*/  PRMT R23, R23, 0x3340, R20 ;  /* 0x0000334017177816 */ /* 0x000fe40000000014 */
[----:B------:R-:W2:Y:S01]  /*10f4f0*/  LDL.LU R20, [R1+0x270] ;  /* 0x0002700001147983 */ /* 0x000ea20000300800 */
[----:B0-----:R-:W-:Y:S01]  /*10f500*/  VIADD R3, R3, UR46 ;  /* 0x0000002e03037c36 */ /* 0x001fe20008000000 */
[----:B------:R-:W0:Y:S01]  /*10f510*/  LDCU UR46, c[0x0][0x398] ;  /* 0x00007300ff2e77ac */ /* 0x000e220008000800 */
[----:B---3--:R-:W-:-:S04]  /*10f520*/  SHF.R.U32.HI R21, RZ, 0x8, R21 ;  /* 0x00000008ff157819 */ /* 0x008fc80000011615 */
[----:B------:R-:W-:Y:S01]  /*10f530*/  LOP3.LUT R21, R21, 0xffff, RZ, 0xc0, !PT ;  /* 0x0000ffff15157812 */ /* 0x000fe200078ec0ff */
[----:B------:R3:W-:Y:S01]  /*10f540*/  STL [R1+0x490], R3 ;  /* 0x0004900301007387 */ /* 0x0007e20000100800 */
[----:B----4-:R-:W-:-:S04]  /*10f550*/  SHF.R.U32.HI R22, RZ, 0x8, R22 ;  /* 0x00000008ff167819 */ /* 0x010fc80000011616 */
[----:B------:R-:W-:Y:S01]  /*10f560*/  LOP3.LUT R22, R22, 0xffff, RZ, 0xc0, !PT ;  /* 0x0000ffff16167812 */ /* 0x000fe200078ec0ff */
[----:B---3--:R-:W-:Y:S01]  /*10f570*/  VIADD R3, R3, UR43 ;  /* 0x0000002b03037c36 */ /* 0x008fe20008000000 */
[----:B------:R-:W-:Y:S01]  /*10f580*/  STL [R1+0x338], R23 ;  /* 0x0003381701007387 */ /* 0x000fe20000100800 */
[----:B------:R-:W3:Y:S01]  /*10f590*/  LDCU UR43, c[0x0][0x398] ;  /* 0x00007300ff2b77ac */ /* 0x000ee20008000800 */
[----:B------:R-:W-:-:S05]  /*10f5a0*/  PRMT R21, R22, 0x3340, R21 ;  /* 0x0000334016157816 */ /* 0x000fca0000000015 */
[----:B------:R4:W-:Y:S04]  /*10f5b0*/  STL [R1+0x334], R21 ;  /* 0x0003341501007387 */ /* 0x0009e80000100800 */
[----:B------:R0:W-:Y:S01]  /*10f5c0*/  STL [R1+0x478], R3 ;  /* 0x0004780301007387 */ /* 0x0001e20000100800 */
[----:B----4-:R-:W-:Y:S01]  /*10f5d0*/  SHF.R.U32.HI R21, RZ, 0x8, R6 ;  /* 0x00000008ff157819 */ /* 0x010fe20000011606 */
[----:B0-----:R-:W-:-:S03]  /*10f5e0*/  VIADD R3, R3, UR42 ;  /* 0x0000002a03037c36 */ /* 0x001fc60008000000 */
[----:B------:R-:W-:Y:S01]  /*10f5f0*/  LOP3.LUT R21, R21, 0xffff, RZ, 0xc0, !PT ;  /* 0x0000ffff15157812 */ /* 0x000fe200078ec0ff */
[----:B------:R-:W0:Y:S01]  /*10f600*/  LDCU UR42, c[0x0][0x398] ;  /* 0x00007300ff2a77ac */ /* 0x000e220008000800 */
[----:B------:R4:W-:Y:S02]  /*10f610*/  STL [R1+0x48c], R3 ;  /* 0x00048c0301007387 */ /* 0x0009e40000100800 */
[----:B----4-:R-:W-:Y:S01]  /*10f620*/  VIADD R3, R3, UR27 ;  /* 0x0000001b03037c36 */ /* 0x010fe20008000000 */
[----:B------:R-:W-:Y:S01]  /*10f630*/  SHF.R.U32.HI R22, RZ, 0x8, R2 ;  /* 0x00000008ff167819 */ /* 0x000fe20000011602 */
[----:B------:R-:W4:Y:S01]  /*10f640*/  LDCU UR27, c[0x0][0x398] ;  /* 0x00007300ff1b77ac */ /* 0x000f220008000800 */
[----:B------:R-:W-:Y:S02]  /*10f650*/  LOP3.LUT R2, R11, 0xffff, RZ, 0xc0, !PT ;  /* 0x0000ffff0b027812 */ /* 0x000fe400078ec0ff */
[----:B------:R-:W-:-:S04]  /*10f660*/  LOP3.LUT R11, R22, 0xffff, RZ, 0xc0, !PT ;  /* 0x0000ffff160b7812 */ /* 0x000fc800078ec0ff */
[----:B------:R-:W-:Y:S02]  /*10f670*/  PRMT R2, R2, 0x3340, R11 ;  /* 0x0000334002027816 */ /* 0x000fe4000000000b */
[----:B--2---:R-:W-:-:S04]  /*10f680*/  SHF.R.U32.HI R20, RZ, 0x8, R20 ;  /* 0x00000008ff147819 */ /* 0x004fc80000011614 */
[----:B------:R-:W-:-:S04]  /*10f690*/  LOP3.LUT R20, R20, 0xffff, RZ, 0xc0, !PT ;  /* 0x0000ffff14147812 */ /* 0x000fc800078ec0ff */
[--C-:B------:R-:W-:Y:S02]  /*10f6a0*/  PRMT R6, R20, 0x3340, R0.reuse ;  /* 0x0000334014067816 */ /* 0x100fe40000000000 */
[----:B------:R-:W2:Y:S04]  /*10f6b0*/  LDL.LU R20, [R1+0x26c] ;  /* 0x00026c0001147983 */ /* 0x000ea80000300800 */
[----:B------:R-:W-:Y:S04]  /*10f6c0*/  STL [R1+0x488], R3 ;  /* 0x0004880301007387 */ /* 0x000fe80000100800 */
[----:B------:R0:W-:Y:S02]  /*10f6d0*/  STL [R1+0x240], R6 ;  /* 0x0002400601007387 */ /* 0x0001e40000100800 */
[----:B0-----:R-:W-:-:S02]  /*10f6e0*/  PRMT R6, R21, 0x3340, R0 ;  /* 0x0000334015067816 */ /* 0x001fc40000000000 */
[----:B------:R-:W4:Y:S01]  /*10f6f0*/  LDL.LU R21, [R1+0x19c] ;  /* 0x00019c0001157983 */ /* 0x000f220000300800 */
[----:B------:R-:W-:Y:S01]  /*10f700*/  VIADD R3, R3, UR26 ;  /* 0x0000001a03037c36 */ /* 0x000fe20008000000 */
[----:B---3--:R-:W-:Y:S01]  /*10f710*/  ISETP.LT.AND P3, PT, R32, UR43, !P2 ;  /* 0x0000002b20007c0c */ /* 0x008fe2000d761270 */
[----:B------:R-:W0:Y:S01]  /*10f720*/  LDCU UR26, c[0x0][0x398] ;  /* 0x00007300ff1a77ac */ /* 0x000e220008000800 */
[----:B------:R3:W-:Y:S04]  /*10f730*/  STL [R1+0x23c], R6 ;  /* 0x00023c0601007387 */ /* 0x0007e80000100800 */
[----:B------:R-:W4:Y:S04]  /*10f740*/  LDL.LU R23, [R1+0x2a8] ;  /* 0x0002a80001177983 */ /* 0x000f280000300800 */
[----:B---3--:R-:W3:Y:S04]  /*10f750*/  LDL.LU R6, [R1+0x2a0] ;  /* 0x0002a00001067983 */ /* 0x008ee80000300800 */
[----:B------:R0:W-:Y:S04]  /*10f760*/  STL [R1+0x480], R3 ;  /* 0x0004800301007387 */ /* 0x0001e80000100800 */
[----:B------:R-:W3:Y:S04]  /*10f770*/  LDL.LU R22, [R1+0x198] ;  /* 0x0001980001167983 */ /* 0x000ee80000300800 */
[----:B------:R-:W3:Y:S01]  /*10f780*/  LDL.LU R11, [R1+0x288] ;  /* 0x00028800010b7983 */ /* 0x000ee20000300800 */
[----:B0-----:R-:W-:Y:S01]  /*10f790*/  VIADD R3, R3, UR16 ;  /* 0x0000001003037c36 */ /* 0x001fe20008000000 */
[----:B------:R-:W0:Y:S04]  /*10f7a0*/  LDCU UR16, c[0x0][0x3b8] ;  /* 0x00007700ff1077ac */ /* 0x000e280008000800 */
[----:B------:R1:W-:Y:S04]  /*10f7b0*/  STL [R1+0x424], R3 ;  /* 0x0004240301007387 */ /* 0x0003e80000100800 */
[----:B------:R0:W-:Y:S01]  /*10f7c0*/  STL [R1+0x370], R2 ;  /* 0x0003700201007387 */ /* 0x0001e20000100800 */
[----:B-1----:R-:W-:Y:S01]  /*10f7d0*/  VIADD R3, R3, UR17 ;  /* 0x0000001103037c36 */ /* 0x002fe20008000000 */
[----:B------:R-:W1:Y:S01]  /*10f7e0*/  LDCU UR17, c[0x0][0x398] ;  /* 0x00007300ff1177ac */ /* 0x000e620008000800 */
[----:B--2---:R-:W-:-:S04]  /*10f7f0*/  SHF.R.U32.HI R20, RZ, 0x8, R20 ;  /* 0x00000008ff147819 */ /* 0x004fc80000011614 */
[----:B------:R-:W-:Y:S02]  /*10f800*/  LOP3.LUT R20, R20, 0xffff, RZ, 0xc0, !PT ;  /* 0x0000ffff14147812 */ /* 0x000fe400078ec0ff */
[----:B----4-:R-:W-:-:S04]  /*10f810*/  SHF.R.U32.HI R21, RZ, 0x8, R21 ;  /* 0x00000008ff157819 */ /* 0x010fc80000011615 */
[----:B------:R-:W-:-:S04]  /*10f820*/  LOP3.LUT R21, R21, 0xffff, RZ, 0xc0, !PT ;  /* 0x0000ffff15157812 */ /* 0x000fc800078ec0ff */
[----:B0-----:R-:W-:-:S05]  /*10f830*/  PRMT R2, R20, 0x3340, R21 ;  /* 0x0000334014027816 */ /* 0x001fca0000000015 */
[----:B------:R3:W-:Y:S04]  /*10f840*/  STL [R1+0x330], R2 ;  /* 0x0003300201007387 */ /* 0x0007e80000100800 */
[----:B------:R0:W-:Y:S01]  /*10f850*/  STL [R1+0x428], R3 ;  /* 0x0004280301007387 */ /* 0x0001e20000100800 */
[----:B------:R-:W-:Y:S02]  /*10f860*/  SHF.R.U32.HI R20, RZ, 0x8, R36 ;  /* 0x00000008ff147819 */ /* 0x000fe40000011624 */
[----:B---3--:R-:W-:Y:S01]  /*10f870*/  SHF.R.U32.HI R2, RZ, 0x8, R11 ;  /* 0x00000008ff027819 */ /* 0x008fe2000001160b */
[----:B0-----:R-:W-:Y:S01]  /*10f880*/  VIADD R3, R3, UR11 ;  /* 0x0000000b03037c36 */ /* 0x001fe20008000000 */
[----:B------:R-:W-:Y:S01]  /*10f890*/  SHF.R.U32.HI R11, RZ, 0x8, R22 ;  /* 0x00000008ff0b7819 */ /* 0x000fe20000011616 */
[----:B------:R-:W0:Y:S01]  /*10f8a0*/  LDCU UR11, c[0x0][0x398] ;  /* 0x00007300ff0b77ac */ /* 0x000e220008000800 */
[----:B------:R-:W-:-:S02]  /*10f8b0*/  LOP3.LUT R2, R2, 0xffff, RZ, 0xc0, !PT ;  /* 0x0000ffff02027812 */ /* 0x000fc400078ec0ff */
[----:B------:R2:W-:Y:S01]  /*10f8c0*/  STL [R1+0x470], R3 ;  /* 0x0004700301007387 */ /* 0x0005e20000100800 */
[----:B------:R-:W-:Y:S02]  /*10f8d0*/  LOP3.LUT R11, R11, 0xffff, RZ, 0xc0, !PT ;  /* 0x0000ffff0b0b7812 */ /* 0x000fe400078ec0ff */
[----:B------:R-:W-:Y:S02]  /*10f8e0*/  LOP3.LUT R20, R20, 0xffff, RZ, 0xc0, !PT ;  /* 0x0000ffff14147812 */ /* 0x000fe400078ec0ff */
[----:B------:R-:W-:Y:S01]  /*10f8f0*/  PRMT R11, R2, 0x3340, R11 ;  /* 0x00003340020b7816 */ /* 0x000fe2000000000b */
[----:B--2---:R-:W-:Y:S01]  /*10f900*/  VIADD R3, R3, UR10 ;  /* 0x0000000a03037c36 */ /* 0x004fe20008000000 */
[----:B------:R-:W-:Y:S01]  /*10f910*/  PRMT R2, R20, 0x3340, R0 ;  /* 0x0000334014027816 */ /* 0x000fe20000000000 */
[----:B------:R-:W2:Y:S03]  /*10f920*/  LDCU UR10, c[0x0][0x398] ;  /* 0x00007300ff0a77ac */ /* 0x000ea60008000800 */
[----:B------:R3:W-:Y:S04]  /*10f930*/  STL [R1+0x46c], R3 ;  /* 0x00046c0301007387 */ /* 0x0007e80000100800 */
[----:B------:R-:W-:Y:S01]  /*10f940*/  STL [R1+0x32c], R11 ;  /* 0x00032c0b01007387 */ /* 0x000fe20000100800 */
[----:B---3--:R-:W-:-:S03]  /*10f950*/  VIADD R3, R3, UR6 ;  /* 0x0000000603037c36 */ /* 0x008fc60008000000 */
[----:B------:R-:W-:Y:S01]  /*10f960*/  STL [R1+0x238], R2 ;  /* 0x0002380201007387 */ /* 0x000fe20000100800 */
[----:B------:R-:W-:Y:S01]  /*10f970*/  SHF.R.U32.HI R20, RZ, 0x8, R37 ;  /* 0x00000008ff147819 */ /* 0x000fe20000011625 */
[----:B------:R-:W3:Y:S02]  /*10f980*/  LDCU UR6, c[0x0][0x398] ;  /* 0x00007300ff0677ac */ /* 0x000ee40008000800 */
[----:B------:R4:W-:Y:S04]  /*10f990*/  STL [R1+0x464], R3 ;  /* 0x0004640301007387 */ /* 0x0009e80000100800 */
[----:B------:R-:W2:Y:S04]  /*10f9a0*/  LDL.LU R21, [R1+0x8c] ;  /* 0x00008c0001157983 */ /* 0x000ea80000300800 */
[----:B------:R-:W3:Y:S01]  /*10f9b0*/  LDL.LU R22, [R1+0x2e0] ;  /* 0x0002e00001167983 */ /* 0x000ee20000300800 */
[----:B----4-:R-:W-:Y:S01]  /*10f9c0*/  VIADD R3, R3, UR7 ;  /* 0x0000000703037c36 */ /* 0x010fe20008000000 */
[----:B------:R-:W-:Y:S01]  /*10f9d0*/  SHF.R.U32.HI R11, RZ, 0x8, R23 ;  /* 0x00000008ff0b7819 */ /* 0x000fe20000011617 */
[----:B------:R-:W4:Y:S03]  /*10f9e0*/  LDCU UR7, c[0x0][0x398] ;  /* 0x00007300ff0777ac */ /* 0x000f260008000800 */
[----:B------:R0:W-:Y:S04]  /*10f9f0*/  STL [R1+0x468], R3 ;  /* 0x0004680301007387 */ /* 0x0001e80000100800 */
[----:B------:R-:W4:Y:S01]  /*10fa00*/  LDL.LU R23, [R1+0x1b8] ;  /* 0x0001b80001177983 */ /* 0x000f220000300800 */
[----:B0-----:R-:W-:Y:S01]  /*10fa10*/  VIADD R3, R3, UR52 ;  /* 0x0000003403037c36 */ /* 0x001fe20008000000 */
[----:B------:R-:W0:Y:S01]  /*10fa20*/  LDCU UR52, c[0x0][0x3b8] ;  /* 0x00007700ff3477ac */ /* 0x000e220008000800 */
[----:B------:R-:W-:-:S02]  /*10fa30*/  SHF.R.U32.HI R2, RZ, 0x8, R6 ;  /* 0x00000008ff027819 */ /* 0x000fc40000011606 */
[----:B------:R-:W-:Y:S02]  /*10fa40*/  LOP3.LUT R11, R11, 0xffff, RZ, 0xc0, !PT ;  /* 0x0000ffff0b0b7812 */ /* 0x000fe400078ec0ff */
[----:B------:R-:W-:Y:S02]  /*10fa50*/  LOP3.LUT R2, R2, 0xffff, RZ, 0xc0, !PT ;  /* 0x0000ffff02027812 */ /* 0x000fe400078ec0ff */
[----:B------:R-:W-:Y:S02]  /*10fa60*/  LOP3.LUT R20, R20, 0xffff, RZ, 0xc0, !PT ;  /* 0x0000ffff14147812 */ /* 0x000fe400078ec0ff */
[----:B------:R-:W-:Y:S02]  /*10fa70*/  PRMT R36, R2, 0x3340, R0 ;  /* 0x0000334002247816 */ /* 0x000fe40000000000 */
[----:B------:R-:W-:Y:S01]  /*10fa80*/  PRMT R6, R11, 0x3340, R20 ;  /* 0x000033400b067816 */ /* 0x000fe20000000014 */
[----:B------:R-:W-:Y:S01]  /*10fa90*/  STL [R1+0x45c], R3 ;  /* 0x00045c0301007387 */ /* 0x000fe20000100800 */
[----:B0-----:R-:W-:-:S03]  /*10faa0*/  VIADD R2, R3, UR52 ;  /* 0x0000003403027c36 */ /* 0x001fc60008000000 */
[----:B------:R-:W-:Y:S01]  /*10fab0*/  STL [R1+0x234], R36 ;  /* 0x0002342401007387 */ /* 0x000fe20000100800 */
[----:B------:R-:W0:Y:S03]  /*10fac0*/  LDCU UR52, c[0x0][0x3b8] ;  /* 0x00007700ff3477ac */ /* 0x000e260008000800 */
[----:B------:R1:W-:Y:S04]  /*10fad0*/  STL [R1+0x328], R6 ;  /* 0x0003280601007387 */ /* 0x0003e80000100800 */
[----:B------:R0:W-:Y:S04]  /*10fae0*/  STL [R1+0x458], R2 ;  /* 0x0004580201007387 */ /* 0x0001e80000100800 */
[----:B-1----:R-:W4:Y:S04]  /*10faf0*/  LDL.LU R6, [R1+0x2cc] ;  /* 0x0002cc0001067983 */ /* 0x002f280000300800 */
[----:B------:R-:W4:Y:S01]  /*10fb00*/  LDL.LU R37, [R1+0x1b4] ;  /* 0x0001b40001257983 */ /* 0x000f220000300800 */
[----:B0-----:R-:W-:Y:S01]  /*10fb10*/  VIADD R2, R2, UR52 ;  /* 0x0000003402027c36 */ /* 0x001fe20008000000 */
[----:B------:R-:W0:Y:S04]  /*10fb20*/  LDCU UR52, c[0x0][0x3b8] ;  /* 0x00007700ff3477ac */ /* 0x000e280008000800 */
[----:B------:R0:W-:Y:S01]  /*10fb30*/  STL [R1+0x42c], R2 ;  /* 0x00042c0201007387 */ /* 0x0001e20000100800 */
[----:B------:R-:W-:Y:S01]  /*10fb40*/  PRMT R3, R12, 0x3340, R13 ;  /* 0x000033400c037816 */ /* 0x000fe2000000000d */
[----:B0-----:R-:W-:Y:S01]  /*10fb50*/  VIADD R2, R2, UR52 ;  /* 0x0000003402027c36 */ /* 0x001fe20008000000 */
[----:B------:R-:W0:Y:S04]  /*10fb60*/  LDCU UR52, c[0x0][0x3b8] ;  /* 0x00007700ff3477ac */ /* 0x000e280008000800 */
[----:B------:R-:W-:Y:S04]  /*10fb70*/  STL [R1+0x430], R2 ;  /* 0x0004300201007387 */ /* 0x000fe80000100800 */
[----:B------:R0:W-:Y:S01]  /*10fb80*/  STL [R1+0x324], R3 ;  /* 0x0003240301007387 */ /* 0x0001e20000100800 */
[----:B------:R-:W-:Y:S01]  /*10fb90*/  PRMT R11, R14, 0x3340, R0 ;  /* 0x000033400e0b7816 */ /* 0x000fe20000000000 */
[----:B0-----:R-:W-:Y:S01]  /*10fba0*/  VIADD R3, R2, UR52 ;  /* 0x0000003402037c36 */ /* 0x001fe20008000000 */
[----:B------:R-:W0:Y:S03]  /*10fbb0*/  LDCU UR52, c[0x0][0x3b8] ;  /* 0x00007700ff3477ac */ /* 0x000e260008000800 */
[----:B------:R-:W-:Y:S04]  /*10fbc0*/  STL [R1+0x230], R11 ;  /* 0x0002300b01007387 */ /* 0x000fe80000100800 */
[----:B------:R0:W-:Y:S04]  /*10fbd0*/  STL [R1+0x434], R3 ;  /* 0x0004340301007387 */ /* 0x0001e80000100800 */
[----:B------:R-:W4:Y:S01]  /*10fbe0*/  LDL.LU R36, [R1+0x348] ;  /* 0x0003480001247983 */ /* 0x000f220000300800 */
[----:B0-----:R-:W-:Y:S01]  /*10fbf0*/  VIADD R3, R3, UR52 ;  /* 0x0000003403037c36 */ /* 0x001fe20008000000 */
[----:B------:R-:W0:Y:S01]  /*10fc00*/  LDCU UR52, c[0x0][0x398] ;  /* 0x00007300ff3477ac */ /* 0x000e220008000800 */
[----:B--2---:R-:W-:-:S02]  /*10fc10*/  SHF.R.U32.HI R12, RZ, 0x8, R21 ;  /* 0x00000008ff0c7819 */ /* 0x004fc40000011615 */
[----:B------:R-:W2:Y:S01]  /*10fc20*/  LDL.LU R21, [R1+0x318] ;  /* 0x0003180001157983 */ /* 0x000ea20000300800 */
[----:B---3--:R-:W-:-:S03]  /*10fc30*/  SHF.R.U32.HI R2, RZ, 0x8, R22 ;  /* 0x00000008ff027819 */ /* 0x008fc60000011616 */
[----:B------:R-:W3:Y:S01]  /*10fc40*/  LDL.LU R22, [R1+0x2c8] ;  /* 0x0002c80001167983 */ /* 0x000ee20000300800 */
[----:B------:R-:W-:Y:S02]  /*10fc50*/  LOP3.LUT R12, R12, 0xffff, RZ, 0xc0, !PT ;  /* 0x0000ffff0c0c7812 */ /* 0x000fe400078ec0ff */
[----:B------:R-:W-:Y:S01]  /*10fc60*/  LOP3.LUT R2, R2, 0xffff, RZ, 0xc0, !PT ;  /* 0x0000ffff02027812 */ /* 0x000fe200078ec0ff */
[----:B------:R1:W-:Y:S01]  /*10fc70*/  STL [R1+0x69c], R3 ;  /* 0x00069c0301007387 */ /* 0x0003e20000100800 */
[----:B----4-:R-:W-:-:S04]  /*10fc80*/  SHF.R.U32.HI R11, RZ, 0x8, R23 ;  /* 0x00000008ff0b7819 */ /* 0x010fc80000011617 */
[----:B------:R-:W-:Y:S01]  /*10fc90*/  LOP3.LUT R11, R11, 0xffff, RZ, 0xc0, !PT ;  /* 0x0000ffff0b0b7812 */ /* 0x000fe200078ec0ff */
[----:B-1----:R-:W-:Y:S01]  /*10fca0*/  VIADD R3, R3, UR20 ;  /* 0x0000001403037c36 */ /* 0x002fe20008000000 */
[----:B------:R-:W-:Y:S01]  /*10fcb0*/  PRMT R13, R2, 0x3340, R0 ;  /* 0x00003340020d7816 */ /* 0x000fe20000000000 */
[----:B------:R-:W1:Y:S01]  /*10fcc0*/  LDCU UR20, c[0x0][0x398] ;  /* 0x00007300ff1477ac */ /* 0x000e620008000800 */
[----:B------:R-:W-:Y:S02]  /*10fcd0*/  PRMT R2, R12, 0x3340, R11 ;  /* 0x000033400c027816 */ /* 0x000fe4000000000b */
[----:B------:R4:W-:Y:S04]  /*10fce0*/  STL [R1+0x60c], R3 ;  /* 0x00060c0301007387 */ /* 0x0009e80000100800 */
[----:B------:R-:W-:Y:S04]  /*10fcf0*/  STL [R1+0x22c], R13 ;  /* 0x00022c0d01007387 */ /* 0x000fe80000100800 */
[----:B------:R-:W-:Y:S04]  /*10fd00*/  STL [R1+0x31c], R2 ;  /* 0x00031c0201007387 */ /* 0x000fe80000100800 */
[----:B------:R-:W3:Y:S01]  /*10fd10*/  LDL.LU R23, [R1+0xa0] ;  /* 0x0000a00001177983 */ /* 0x000ee20000300800 */
[----:B----4-:R-:W-:Y:S01]  /*10fd20*/  VIADD R3, R3, UR77 ;  /* 0x0000004d03037c36 */ /* 0x010fe20008000000 */
[----:B------:R-:W4:Y:S04]  /*10fd30*/  LDCU UR77, c[0x0][0x398] ;  /* 0x00007300ff4d77ac */ /* 0x000f280008000800 */
[----:B------:R0:W-:Y:S01]  /*10fd40*/  STL [R1+0x5f0], R3 ;  /* 0x0005f00301007387 */ /* 0x0001e20000100800 */
[----:B------:R-:W-:-:S03]  /*10fd50*/  SHF.R.U32.HI R11, RZ, 0x8, R6 ;  /* 0x00000008ff0b7819 */ /* 0x000fc60000011606 */
[----:B------:R-:W4:Y:S01]  /*10fd60*/  LDL.LU R6, [R1+0x394] ;  /* 0x0003940001067983 */ /* 0x000f220000300800 */
[----:B0-----:R-:W-:Y:S01]  /*10fd70*/  VIADD R3, R3, UR23 ;  /* 0x0000001703037c36 */ /* 0x001fe20008000000 */
[----:B------:R-:W-:Y:S01]  /*10fd80*/  SHF.R.U32.HI R2, RZ, 0x8, R40 ;  /* 0x00000008ff027819 */ /* 0x000fe20000011628 */
[----:B------:R-:W0:Y:S01]  /*10fd90*/  LDCU UR23, c[0x0][0x398] ;  /* 0x00007300ff1777ac */ /* 0x000e220008000800 */
[----:B------:R-:W-:Y:S02]  /*10fda0*/  SHF.R.U32.HI R12, RZ, 0x8, R37 ;  /* 0x00000008ff0c7819 */ /* 0x000fe40000011625 */
[----:B------:R1:W-:Y:S01]  /*10fdb0*/  STL [R1+0x5c0], R3 ;  /* 0x0005c00301007387 */ /* 0x0003e20000100800 */
[----:B------:R-:W-:Y:S02]  /*10fdc0*/  LOP3.LUT R2, R2, 0xffff, RZ, 0xc0, !PT ;  /* 0x0000ffff02027812 */ /* 0x000fe400078ec0ff */
[----:B------:R-:W-:Y:S02]  /*10fdd0*/  LOP3.LUT R11, R11, 0xffff, RZ, 0xc0, !PT ;  /* 0x0000ffff0b0b7812 */ /* 0x000fe400078ec0ff */
[----:B------:R-:W-:Y:S01]  /*10fde0*/  LOP3.LUT R12, R12, 0xffff, RZ, 0xc0, !PT ;  /* 0x0000ffff0c0c7812 */ /* 0x000fe200078ec0ff */
[----:B-1----:R-:W-:Y:S01]  /*10fdf0*/  VIADD R3, R3, UR30 ;  /* 0x0000001e03037c36 */ /* 0x002fe20008000000 */
[----:B------:R-:W-:Y:S01]  /*10fe00*/  PRMT R13, R2, 0x3340, R0 ;  /* 0x00003340020d7816 */ /* 0x000fe20000000000 */
[----:B------:R-:W1:Y:S01]  /*10fe10*/  LDCU UR30, c[0x0][0x398] ;  /* 0x00007300ff1e77ac */ /* 0x000e620008000800 */
[----:B------:R-:W-:-:S02]  /*10fe20*/  PRMT R2, R11, 0x3340, R12 ;  /* 0x000033400b027816 */ /* 0x000fc4000000000c */
[----:B------:R0:W-:Y:S04]  /*10fe30*/  STL [R1+0x450], R3 ;  /* 0x0004500301007387 */ /* 0x0001e80000100800 */
[----:B------:R-:W-:Y:S01]  /*10fe40*/  STL [R1+0x228], R13 ;  /* 0x0002280d01007387 */ /* 0x000fe20000100800 */
[----:B0-----:R-:W-:-:S03]  /*10fe50*/  VIADD R3, R3, UR5 ;  /* 0x0000000503037c36 */ /* 0x001fc60008000000 */
[----:B------:R-:W-:Y:S01]  /*10fe60*/  STL [R1+0x314], R2 ;  /* 0x0003140201007387 */ /* 0x000fe20000100800 */
[----:B------:R-:W0:Y:S03]  /*10fe70*/  LDCU UR5, c[0x0][0x398] ;  /* 0x00007300ff0577ac */ /* 0x000e260008000800 */
[----:B------:R1:W-:Y:S02]  /*10fe80*/  STL [R1+0x448], R3 ;  /* 0x0004480301007387 */ /* 0x0003e40000100800 */
[----:B-1----:R-:W-:Y:S01]  /*10fe90*/  VIADD R3, R3, UR21 ;  /* 0x0000001503037c36 */ /* 0x002fe20008000000 */
[----:B------:R-:W1:Y:S01]  /*10fea0*/  LDCU UR21, c[0x0][0x398] ;  /* 0x00007300ff1577ac */ /* 0x000e620008000800 */
[----:B------:R-:W-:Y:S02]  /*10feb0*/  SHF.R.U32.HI R11, RZ, 0x8, R36 ;  /* 0x00000008ff0b7819 */ /* 0x000fe40000011624 */
[----:B------:R-:W4:Y:S02]  /*10fec0*/  LDL.LU R36, [R1+0x388] ;  /* 0x0003880001247983 */ /* 0x000f240000300800 */
[----:B------:R-:W-:-:S02]  /*10fed0*/  LOP3.LUT R11, R11, 0xffff, RZ, 0xc0, !PT ;  /* 0x0000ffff0b0b7812 */ /* 0x000fc400078ec0ff */
[----:B--2---:R-:W-:Y:S02]  /*10fee0*/  SHF.R.U32.HI R2, RZ, 0x8, R21 ;  /* 0x00000008ff027819 */ /* 0x004fe40000011615 */
[----:B------:R-:W2:Y:S01]  /*10fef0*/  LDL.LU R21, [R1+0x1cc] ;  /* 0x0001cc0001157983 */ /* 0x000ea20000300800 */
[----:B---3--:R-:W-:-:S03]  /*10ff00*/  SHF.R.U32.HI R12, RZ, 0x8, R22 ;  /* 0x00000008ff0c7819 */ /* 0x008fc60000011616 */
[----:B------:R-:W3:Y:S01]  /*10ff10*/  LDL.LU R22, [R1+0x1c8] ;  /* 0x0001c80001167983 */ /* 0x000ee20000300800 */
[----:B------:R-:W-:-:S03]  /*10ff20*/  LOP3.LUT R2, R2, 0xffff, RZ, 0xc0, !PT ;  /* 0x0000ffff02027812 */ /* 0x000fc600078ec0ff */
[----:B------:R0:W-:Y:S01]  /*10ff30*/  STL [R1+0x44c], R3 ;  /* 0x00044c0301007387 */ /* 0x0001e20000100800 */
[----:B------:R-:W-:Y:S02]  /*10ff40*/  LOP3.LUT R12, R12, 0xffff, RZ, 0xc0, !PT ;  /* 0x0000ffff0c0c7812 */ /* 0x000fe400078ec0ff */
[----:B------:R-:W-:Y:S02]  /*10ff50*/  PRMT R13, R2, 0x3340, R0 ;  /* 0x00003340020d7816 */ /* 0x000fe40000000000 */
[----:B------:R-:W-:Y:S01]  /*10ff60*/  PRMT R2, R11, 0x3340, R12 ;  /* 0x000033400b027816 */ /* 0x000fe2000000000c */
[----:B0-----:R-:W-:Y:S01]  /*10ff70*/  VIADD R3, R3, UR25 ;  /* 0x0000001903037c36 */ /* 0x001fe20008000000 */
[----:B------:R-:W-:-:S04]  /*10ff80*/  SHF.R.U32.HI R11, RZ, 0x8, R23 ;  /* 0x00000008ff0b7819 */ /* 0x000fc80000011617 */
[----:B------:R0:W-:Y:S01]  /*10ff90*/  STL [R1+0x444], R3 ;  /* 0x0004440301007387 */ /* 0x0001e20000100800 */
[----:B------:R-:W-:Y:S01]  /*10ffa0*/  SHF.R.U32.HI R12, RZ, 0x8, R39 ;  /* 0x00000008ff0c7819 */ /* 0x000fe20000011627 */
[----:B------:R-:W1:Y:S02]  /*10ffb0*/  LDCU UR25, c[0x0][0x398] ;  /* 0x00007300ff1977ac */ /* 0x000e640008000800 */
[----:B------:R-:W-:Y:S01]  /*10ffc0*/  STL [R1+0x224], R13 ;  /* 0x0002240d01007387 */ /* 0x000fe20000100800 */
[----:B0-----:R-:W-:-:S03]  /*10ffd0*/  VIADD R3, R3, UR8 ;  /* 0x0000000803037c36 */ /* 0x001fc60008000000 */
[----:B------:R4:W-:Y:S01]  /*10ffe0*/  STL [R1+0x310], R2 ;  /* 0x0003100201007387 */ /* 0x0009e20000100800 */
[----:B------:R-:W-:Y:S01]  /*10fff0*/  LOP3.LUT R11, R11, 0xffff, RZ, 0xc0, !PT ;  /* 0x0000ffff0b0b7812 */ /* 0x000fe200078ec0ff */
[----:B------:R-:W0:Y:S02]  /*110000*/  LDCU UR8, c[0x0][0x398] ;  /* 0x00007300ff0877ac */ /* 0x000e240008000800 */
[----:B------:R1:W-:Y:S04]  /*110010*/  STL [R1+0x43c], R3 ;  /* 0x00043c0301007387 */ /* 0x0003e80000100800 */
[----:B------:R-:W3:Y:S01]  /*110020*/  LDL.LU R23, [R1+0x3bc] ;  /* 0x0003bc0001177983 */ /* 0x000ee20000300800 */
[----:B----4-:R-:W-:-:S03]  /*110030*/  SHF.R.U32.HI R2, RZ, 0x8, R6 ;  /* 0x00000008ff027819 */ /* 0x010fc60000011606 */
[----:B------:R-:W4:Y:S01]  /*110040*/  LDL.LU R6, [R1+0x2d4] ;  /* 0x0002d40001067983 */ /* 0x000f220000300800 */
[----:B-1----:R-:W-:Y:S01]  /*110050*/  VIADD R3, R3, UR9 ;  /* 0x0000000903037c36 */ /* 0x002fe20008000000 */
[----:B------:R-:W-:Y:S01]  /*110060*/  LOP3.LUT R2, R2, 0xffff, RZ, 0xc0, !PT ;  /* 0x0000ffff02027812 */ /* 0x000fe200078ec0ff */
[----:B------:R-:W1:Y:S01]  /*110070*/  LDCU UR9, c[0x0][0x398] ;  /* 0x00007300ff0977ac */ /* 0x000e620008000800 */
[----:B------:R-:W-:Y:S02]  /*110080*/  LOP3.LUT R12, R12, 0xffff, RZ, 0xc0, !PT ;  /* 0x0000ffff0c0c7812 */ /* 0x000fe400078ec0ff */
[----:B------:R0:W-:Y:S01]  /*110090*/  STL [R1+0x440], R3 ;  /* 0x0004400301007387 */ /* 0x0001e20000100800 */
[----:B------:R-:W-:Y:S02]  /*1100a0*/  PRMT R13, R2, 0x3340, R0 ;  /* 0x00003340020d7816 */ /* 0x000fe40000000000 */
[----:B------:R-:W-:Y:S01]  /*1100b0*/  PRMT R2, R11, 0x3340, R12 ;  /* 0x000033400b027816 */ /* 0x000fe2000000000c */
[----:B0-----:R-:W-:Y:S01]  /*1100c0*/  VIADD R3, R3, UR24 ;  /* 0x0000001803037c36 */ /* 0x001fe20008000000 */
[----:B------:R-:W0:Y:S04]  /*1100d0*/  LDCU UR24, c[0x0][0x398] ;  /* 0x00007300ff1877ac */ /* 0x000e280008000800 */
[----:B------:R1:W-:Y:S04]  /*1100e0*/  STL [R1+0x438], R3 ;  /* 0x0004380301007387 */ /* 0x0003e80000100800 */
[----:B------:R-:W-:Y:S01]  /*1100f0*/  STL [R1+0x220], R13 ;  /* 0x0002200d01007387 */ /* 0x000fe20000100800 */
[----:B-1----:R-:W-:-:S03]  /*110100*/  VIADD R3, R3, UR29 ;  /* 0x0000001d03037c36 */ /* 0x002fc60008000000 */
[----:B------:R-:W-:Y:S01]  /*110110*/  STL [R1+0x364], R2 ;  /* 0x0003640201007387 */ /* 0x000fe20000100800 */
[----:B------:R-:W1:Y:S03]  /*110120*/  LDCU UR29, c[0x0][0x398] ;  /* 0x00007300ff1d77ac */ /* 0x000e660008000800 */
[----:B------:R0:W-:Y:S04]  /*110130*/  STL [R1+0x454], R3 ;  /* 0x0004540301007387 */ /* 0x0001e80000100800 */
[----:B------:R-:W4:Y:S01]  /*110140*/  LDL.LU R14, [R1+0xb0] ;  /* 0x0000b000010e7983 */ /* 0x000f220000300800 */
[----:B0-----:R-:W-:Y:S01]  /*110150*/  VIADD R3, R3, UR50 ;  /* 0x0000003203037c36 */ /* 0x001fe20008000000 */
[----:B------:R-:W0:Y:S01]  /*110160*/  LDCU UR50, c[0x0][0x398] ;  /* 0x00007300ff3277ac */ /* 0x000e220008000800 */
[----:B------:R-:W-:-:S04]  /*110170*/  SHF.R.U32.HI R2, RZ, 0x8, R36 ;  /* 0x00000008ff027819 */ /* 0x000fc80000011624 */
[----:B------:R-:W-:Y:S02]  /*110180*/  LOP3.LUT R2, R2, 0xffff, RZ, 0xc0, !PT ;  /* 0x0000ffff02027812 */ /* 0x000fe400078ec0ff */
[----:B--2---:R-:W-:Y:S02]  /*110190*/  SHF.R.U32.HI R12, RZ, 0x8, R21 ;  /* 0x00000008ff0c7819 */ /* 0x004fe40000011615 */
[----:B---3--:R-:W-:Y:S02]  /*1101a0*/  SHF.R.U32.HI R11, RZ, 0x8, R22 ;  /* 0x00000008ff0b7819 */ /* 0x008fe40000011616 */
[----:B------:R-:W2:Y:S01]  /*1101b0*/  LDL.LU R22, [R1+0x47c] ;  /* 0x00047c0001167983 */ /* 0x000ea20000300800 */
[----:B------:R-:W-:-:S03]  /*1101c0*/  LOP3.LUT R12, R12, 0xffff, RZ, 0xc0, !PT ;  /* 0x0000ffff0c0c7812 */ /* 0x000fc600078ec0ff */
[----:B------:R3:W-:Y:S01]  /*1101d0*/  STL [R1+0x460], R3 ;  /* 0x0004600301007387 */ /* 0x0007e20000100800 */
[----:B------:R-:W-:Y:S02]  /*1101e0*/  LOP3.LUT R11, R11, 0xffff, RZ, 0xc0, !PT ;  /* 0x0000ffff0b0b7812 */ /* 0x000fe400078ec0ff */
[----:B------:R-:W-:Y:S02]  /*1101f0*/  PRMT R12, R2, 0x3340, R12 ;  /* 0x00003340020c7816 */ /* 0x000fe4000000000c */
[----:B------:R-:W-:Y:S01]  /*110200*/  PRMT R2, R11, 0x3340, R0 ;  /* 0x000033400b027816 */ /* 0x000fe20000000000 */
[----:B---3--:R-:W-:Y:S01]  /*110210*/  VIADD R3, R3, UR51 ;  /* 0x0000003303037c36 */ /* 0x008fe20008000000 */
[----:B------:R-:W-:Y:S01]  /*110220*/  SHF.R.U32.HI R11, RZ, 0x8, R43 ;  /* 0x00000008ff0b7819 */ /* 0x000fe2000001162b */
[----:B------:R-:W3:Y:S03]  /*110230*/  LDCU UR51, c[0x0][0x398] ;  /* 0x00007300ff3377ac */ /* 0x000ee60008000800 */
[----:B------:R0:W-:Y:S04]  /*110240*/  STL [R1+0x474], R3 ;  /* 0x0004740301007387 */ /* 0x0001e80000100800 */
[----:B------:R1:W-:Y:S01]  /*110250*/  STL [R1+0x308], R12 ;  /* 0x0003080c01007387 */ /* 0x0003e20000100800 */
[----:B0-----:R-:W-:-:S03]  /*110260*/  VIADD R3, R3, UR12 ;  /* 0x0000000c03037c36 */ /* 0x001fc60008000000 */
[----:B------:R4:W-:Y:S01]  /*110270*/  STL [R1+0x21c], R2 ;  /* 0x00021c0201007387 */ /* 0x0009e20000100800 */
[----:B------:R-:W-:-:S03]  /*110280*/  SHF.R.U32.HI R13, RZ, 0x8, R23 ;  /* 0x00000008ff0d7819 */ /* 0x000fc60000011617 */
[----:B------:R0:W-:Y:S01]  /*110290*/  STL [R1+0x484], R3 ;  /* 0x0004840301007387 */ /* 0x0001e20000100800 */
[----:B-1----:R-:W-:Y:S01]  /*1102a0*/  SHF.R.U32.HI R12, RZ, 0x8, R46 ;  /* 0x00000008ff0c7819 */ /* 0x002fe2000001162e */
[----:B------:R-:W1:Y:S02]  /*1102b0*/  LDCU UR12, c[0x0][0x398] ;  /* 0x00007300ff0c77ac */ /* 0x000e640008000800 */
[----:B------:R-:W3:Y:S04]  /*1102c0*/  LDL.LU R20, [R1+0x2f4] ;  /* 0x0002f40001147983 */ /* 0x000ee80000300800 */
[----:B------:R-:W3:Y:S04]  /*1102d0*/  LDL.LU R37, [R1+0xc4] ;  /* 0x0000c40001257983 */ /* 0x000ee80000300800 */
[----:B------:R-:W3:Y:S04]  /*1102e0*/  LDL.LU R36, [R1+0x494] ;  /* 0x0004940001247983 */ /* 0x000ee80000300800 */
[----:B------:R-:W3:Y:S01]  /*1102f0*/  LDL.LU R23, [R1+0x2fc] ;  /* 0x0002fc0001177983 */ /* 0x000ee20000300800 */
[----:B----4-:R-:W-:-:S02]  /*110300*/  SHF.R.U32.HI R2, RZ, 0x8, R6 ;  /* 0x00000008ff027819 */ /* 0x010fc40000011606 */
[----:B------:R-:W-:Y:S02]  /*110310*/  LOP3.LUT R13, R13, 0xffff, RZ, 0xc0, !PT ;  /* 0x0000ffff0d0d7812 */ /* 0x000fe400078ec0ff */
[----:B------:R-:W-:Y:S02]  /*110320*/  LOP3.LUT R2, R2, 0xffff, RZ, 0xc0, !PT ;  /* 0x0000ffff02027812 */ /* 0x000fe400078ec0ff */
[----:B------:R-:W-:Y:S02]  /*110330*/  LOP3.LUT R12, R12, 0xffff, RZ, 0xc0, !PT ;  /* 0x0000ffff0c0c7812 */ /* 0x000fe400078ec0ff */
[----:B------:R-:W-:Y:S01]  /*110340*/  LOP3.LUT R11, R11, 0xffff, RZ, 0xc0, !PT ;  /* 0x0000ffff0b0b7812 */ /* 0x000fe200078ec0ff */
[----:B0-----:R-:W-:Y:S01]  /*110350*/  VIADD R3, R3, UR13 ;  /* 0x0000000d03037c36 */ /* 0x001fe20008000000 */
[----:B------:R-:W-:Y:S01]  /*110360*/  PRMT R6, R13, 0x3340, R2 ;  /* 0x000033400d067816 */ /* 0x000fe20000000002 */
[----:B------:R-:W0:Y:S01]  /*110370*/  LDCU UR13, c[0x0][0x398] ;  /* 0x00007300ff0d77ac */ /* 0x000e220008000800 */
[----:B------:R-:W-:-:S02]  /*110380*/  PRMT R2, R12, 0x3340, R11 ;  /* 0x000033400c027816 */ /* 0x000fc4000000000b */
[----:B------:R-:W-:Y:S04]  /*110390*/  STL [R1+0x498], R3 ;  /* 0x0004980301007387 */ /* 0x000fe80000100800 */
[----:B------:R4:W-:Y:S04]  /*1103a0*/  STL [R1+0x304], R6 ;  /* 0x0003040601007387 */ /* 0x0009e80000100800 */
[----:B------:R-:W-:Y:S04]  /*1103b0*/  STL [R1+0x300], R2 ;  /* 0x0003000201007387 */ /* 0x000fe80000100800 */
[----:B------:R-:W3:Y:S04]  /*1103c0*/  LDL.LU R21, [R1+0xc8] ;  /* 0x0000c80001157983 */ /* 0x000ee80000300800 */
[----:B----4-:R-:W4:Y:S01]  /*1103d0*/  LDL.LU R6, [R1+0x4a8] ;  /* 0x0004a80001067983 */ /* 0x010f220000300800 */
[----:B------:R-:W-:Y:S01]  /*1103e0*/  VIADD R3, R3, UR28 ;  /* 0x0000001c03037c36 */ /* 0x000fe20008000000 */
[----:B------:R-:W-:Y:S01]  /*1103f0*/  SHF.R.U32.HI R11, RZ, 0x8, R14 ;  /* 0x00000008ff0b7819 */ /* 0x000fe2000001160e */
[----:B------:R-:W0:Y:S03]  /*110400*/  LDCU UR28, c[0x0][0x398] ;  /* 0x00007300ff1c77ac */ /* 0x000e260008000800 */
[----:B------:R1:W-:Y:S01]  /*110410*/  STL [R1+0x4ac], R3 ;  /* 0x0004ac0301007387 */ /* 0x0003e20000100800 */
[----:B------:R-:W-:Y:S01]  /*110420*/  LOP3.LUT R11, R11, 0xffff, RZ, 0xc0, !PT ;  /* 0x0000ffff0b0b7812 */ /* 0x000fe200078ec0ff */
[----:B-1----:R-:W-:-:S03]  /*110430*/  VIADD R3, R3, UR39 ;  /* 0x0000002703037c36 */ /* 0x002fc60008000000 */
[----:B------:R-:W-:Y:S01]  /*110440*/  PRMT R11, R11, 0x3340, R0 ;  /* 0x000033400b0b7816 */ /* 0x000fe20000000000 */
[----:B------:R-:W1:Y:S01]  /*110450*/  LDCU UR39, c[0x0][0x398] ;  /* 0x00007300ff2777ac */ /* 0x000e620008000800 */
[----:B------:R0:W-:Y:S02]  /*110460*/  STL [R1+0x4d4], R3 ;  /* 0x0004d40301007387 */ /* 0x0001e40000100800 */
[----:B0-----:R-:W-:Y:S01]  /*110470*/  VIADD R3, R3, UR45 ;  /* 0x0000002d03037c36 */ /* 0x001fe20008000000 */
[----:B------:R-:W0:Y:S04]  /*110480*/  LDCU UR45, c[0x0][0x398] ;  /* 0x00007300ff2d77ac */ /* 0x000e280008000800 */
[----:B------:R1:W-:Y:S04]  /*110490*/  STL [R1+0x4f4], R3 ;  /* 0x0004f40301007387 */ /* 0x0003e80000100800 */
[----:B------:R-:W-:Y:S01]  /*1104a0*/  STL [R1+0x218], R11 ;  /* 0x0002180b01007387 */ /* 0x000fe20000100800 */
[----:B-1----:R-:W-:Y:S01]  /*1104b0*/  VIADD R3, R3, UR49 ;  /* 0x0000003103037c36 */ /* 0x002fe20008000000 */
[----:B------:R-:W1:Y:S01]  /*1104c0*/  LDCU UR49, c[0x0][0x398] ;  /* 0x00007300ff3177ac */ /* 0x000e620008000800 */
[----:B--2---:R-:W-:-:S04]  /*1104d0*/  SHF.R.U32.HI R2, RZ, 0x8, R22 ;  /* 0x00000008ff027819 */ /* 0x004fc80000011616 */
[----:B------:R-:W-:-:S04]  /*1104e0*/  LOP3.LUT R2, R2, 0xffff, RZ, 0xc0, !PT ;  /* 0x0000ffff02027812 */ /* 0x000fc800078ec0ff */
[----:B------:R-:W-:-:S05]  /*1104f0*/  PRMT R2, R2, 0x3340, R0 ;  /* 0x0000334002027816 */ /* 0x000fca0000000000 */
[----:B------:R-:W-:Y:S04]  /*110500*/  STL [R1+0x214], R2 ;  /* 0x0002140201007387 */ /* 0x000fe80000100800 */
[----:B------:R-:W2:Y:S04]  /*110510*/  LDL.LU R22, [R1+0x320] ;  /* 0x0003200001167983 */ /* 0x000ea80000300800 */
[----:B------:R0:W-:Y:S02]  /*110520*/  STL [R1+0x504], R3 ;  /* 0x0005040301007387 */ /* 0x0001e40000100800 */
[----:B0-----:R-:W-:Y:S01]  /*110530*/  VIADD R3, R3, UR18 ;  /* 0x0000001203037c36 */ /* 0x001fe20008000000 */
[----:B------:R-:W0:Y:S01]  /*110540*/  LDCU UR18, c[0x0][0x398] ;  /* 0x00007300ff1277ac */ /* 0x000e220008000800 */
[----:B---3--:R-:W-:-:S02]  /*110550*/  SHF.R.U32.HI R11, RZ, 0x8, R23 ;  /* 0x00000008ff0b7819 */ /* 0x008fc40000011617 */
[----:B------:R-:W3:Y:S01]  /*110560*/  LDL.LU R23, [R1+0x1e4] ;  /* 0x0001e40001177983 */ /* 0x000ee20000300800 */
[----:B------:R-:W-:Y:S02]  /*110570*/  SHF.R.U32.HI R12, RZ, 0x8, R20 ;  /* 0x00000008ff0c7819 */ /* 0x000fe40000011614 */
[----:B------:R-:W-:Y:S02]  /*110580*/  SHF.R.U32.HI R13, RZ, 0x8, R37 ;  /* 0x00000008ff0d7819 */ /* 0x000fe40000011625 */
[----:B------:R-:W-:Y:S02]  /*110590*/  SHF.R.U32.HI R2, RZ, 0x8, R36 ;  /* 0x00000008ff027819 */ /* 0x000fe40000011624 */
[----:B------:R-:W-:Y:S02]  /*1105a0*/  LOP3.LUT R12, R12, 0xffff, RZ, 0xc0, !PT ;  /* 0x0000ffff0c0c7812 */ /* 0x000fe400078ec0ff */
[----:B------:R-:W-:Y:S02]  /*1105b0*/  LOP3.LUT R13, R13, 0xffff, RZ, 0xc0, !PT ;  /* 0x0000ffff0d0d7812 */ /* 0x000fe400078ec0ff */
[----:B------:R-:W-:-:S02]  /*1105c0*/  LOP3.LUT R2, R2, 0xffff, RZ, 0xc0, !PT ;  /* 0x0000ffff02027812 */ /* 0x000fc400078ec0ff */
[----:B------:R-:W-:Y:S01]  /*1105d0*/  LOP3.LUT R11, R11, 0xffff, RZ, 0xc0, !PT ;  /* 0x0000ffff0b0b7812 */ /* 0x000fe200078ec0ff */
[----:B------:R0:W-:Y:S01]  /*1105e0*/  STL [R1+0x508], R3 ;  /* 0x0005080301007387 */ /* 0x0001e20000100800 */
[----:B------:R-:W-:Y:S02]  /*1105f0*/  PRMT R12, R12, 0x3340, R13 ;  /* 0x000033400c0c7816 */ /* 0x000fe4000000000d */
[----:B------:R-:W-:-:S03]  /*110600*/  PRMT R2, R2, 0x3340, R11 ;  /* 0x0000334002027816 */ /* 0x000fc6000000000b */
[----:B------:R-:W-:Y:S01]  /*110610*/  STL [R1+0x348], R12 ;  /* 0x0003480c01007387 */ /* 0x000fe20000100800 */
[----:B0-----:R-:W-:-:S03]  /*110620*/  VIADD R3, R3, UR19 ;  /* 0x0000001303037c36 */ /* 0x001fc60008000000 */
[----:B------:R4:W-:Y:S01]  /*110630*/  STL [R1+0x2f8], R2 ;  /* 0x0002f80201007387 */ /* 0x0009e20000100800 */
[----:B------:R-:W-:Y:S01]  /*110640*/  SHF.R.U32.HI R11, RZ, 0x8, R49 ;  /* 0x00000008ff0b7819 */ /* 0x000fe20000011631 */
[----:B------:R-:W0:Y:S02]  /*110650*/  LDCU UR19, c[0x0][0x398] ;  /* 0x00007300ff1377ac */ /* 0x000e240008000800 */
[----:B------:R1:W-:Y:S01]  /*110660*/  STL [R1+0x510], R3 ;  /* 0x0005100301007387 */ /* 0x0003e20000100800 */
[----:B----4-:R-:W-:-:S03]  /*110670*/  SHF.R.U32.HI R2, RZ, 0x8, R6 ;  /* 0x00000008ff027819 */ /* 0x010fc60000011606 */
[----:B------:R-:W4:Y:S01]  /*110680*/  LDL.LU R6, [R1+0x1f0] ;  /* 0x0001f00001067983 */ /* 0x000f220000300800 */
[----:B-1----:R-:W-:Y:S01]  /*110690*/  VIADD R3, R3, UR38 ;  /* 0x0000002603037c36 */ /* 0x002fe20008000000 */
[----:B------:R-:W-:Y:S01]  /*1106a0*/  SHF.R.U32.HI R12, RZ, 0x8, R21 ;  /* 0x00000008ff0c7819 */ /* 0x000fe20000011615 */
[----:B------:R-:W1:Y:S01]  /*1106b0*/  LDCU UR38, c[0x0][0x398] ;  /* 0x00007300ff2677ac */ /* 0x000e620008000800 */
[----:B------:R-:W-:Y:S02]  /*1106c0*/  LOP3.LUT R2, R2, 0xffff, RZ, 0xc0, !PT ;  /* 0x0000ffff02027812 */ /* 0x000fe400078ec0ff */
[----:B------:R0:W-:Y:S01]  /*1106d0*/  STL [R1+0x51c], R3 ;  /* 0x00051c0301007387 */ /* 0x0001e20000100800 */
[----:B------:R-:W-:Y:S02]  /*1106e0*/  LOP3.LUT R12, R12, 0xffff, RZ, 0xc0, !PT ;  /* 0x0000ffff0c0c7812 */ /* 0x000fe400078ec0ff */
[----:B------:R-:W-:Y:S02]  /*1106f0*/  LOP3.LUT R11, R11, 0xffff, RZ, 0xc0, !PT ;  /* 0x0000ffff0b0b7812 */ /* 0x000fe400078ec0ff */
[----:B------:R-:W-:Y:S01]  /*110700*/  PRMT R13, R2, 0x3340, R0 ;  /* 0x00003340020d7816 */ /* 0x000fe20000000000 */
[----:B0-----:R-:W-:Y:S01]  /*110710*/  VIADD R3, R3, UR36 ;  /* 0x0000002403037c36 */ /* 0x001fe20008000000 */
[----:B------:R-:W-:Y:S01]  /*110720*/  PRMT R2, R12, 0x3340, R11 ;  /* 0x000033400c027816 */ /* 0x000fe2000000000b */
[----:B------:R-:W0:Y:S03]  /*110730*/  LDCU UR36, c[0x0][0x398] ;  /* 0x00007300ff2477ac */ /* 0x000e260008000800 */
[----:B------:R1:W-:Y:S04]  /*110740*/  STL [R1+0x520], R3 ;  /* 0x0005200301007387 */ /* 0x0003e80000100800 */
[----:B------:R-:W-:Y:S01]  /*110750*/  STL [R1+0x210], R13 ;  /* 0x0002100d01007387 */ /* 0x000fe20000100800 */
[----:B-1----:R-:W-:-:S03]  /*110760*/  VIADD R3, R3, UR22 ;  /* 0x0000001603037c36 */ /* 0x002fc60008000000 */
[----:B------:R-:W-:Y:S01]  /*110770*/  STL [R1+0x2f4], R2 ;  /* 0x0002f40201007387 */ /* 0x000fe20000100800 */
[----:B------:R-:W-:Y:S01]  /*110780*/  SHF.R.U32.HI R12, RZ, 0x8, R50 ;  /* 0x00000008ff0c7819 */ /* 0x000fe20000011632 */
[----:B------:R-:W1:Y:S02]  /*110790*/  LDCU UR22, c[0x0][0x398] ;  /* 0x00007300ff1677ac */ /* 0x000e640008000800 */
[----:B------:R-:W4:Y:S04]  /*1107a0*/  LDL.LU R36, [R1+0xd8] ;  /* 0x0000d80001247983 */ /* 0x000f280000300800 */
[----:B------:R0:W-:Y:S04]  /*1107b0*/  STL [R1+0x528], R3 ;  /* 0x0005280301007387 */ /* 0x0001e80000100800 */
[----:B------:R-:W4:Y:S01]  /*1107c0*/  LDL.LU R21, [R1+0x4ec] ;  /* 0x0004ec0001157983 */ /* 0x000f220000300800 */
[----:B------:R-:W-:Y:S01]  /*1107d0*/  LOP3.LUT R12, R12, 0xffff, RZ, 0xc0, !PT ;  /* 0x0000ffff0c0c7812 */ /* 0x000fe200078ec0ff */
[----:B0-----:R-:W-:Y:S01]  /*1107e0*/  VIADD R3, R3, UR37 ;  /* 0x0000002503037c36 */ /* 0x001fe20008000000 */
[----:B------:R-:W0:Y:S01]  /*1107f0*/  LDCU UR37, c[0x0][0x398] ;  /* 0x00007300ff2577ac */ /* 0x000e220008000800 */
[----:B--2---:R-:W-:-:S02]  /*110800*/  SHF.R.U32.HI R2, RZ, 0x8, R22 ;  /* 0x00000008ff027819 */ /* 0x004fc40000011616 */
[----:B------:R-:W2:Y:S02]  /*110810*/  LDL.LU R22, [R1+0x4d0] ;  /* 0x0004d00001167983 */ /* 0x000ea40000300800 */
[----:B------:R-:W-:Y:S02]  /*110820*/  LOP3.LUT R2, R2, 0xffff, RZ, 0xc0, !PT ;  /* 0x0000ffff02027812 */ /* 0x000fe400078ec0ff */
[----:B------:R0:W-:Y:S02]  /*110830*/  STL [R1+0x534], R3 ;  /* 0x0005340301007387 */ /* 0x0001e40000100800 */
[----:B------:R-:W-:Y:S01]  /*110840*/  PRMT R12, R2, 0x3340, R12 ;  /* 0x00003340020c7816 */ /* 0x000fe2000000000c */
[----:B0-----:R-:W-:Y:S01]  /*110850*/  VIADD R3, R3, UR32 ;  /* 0x0000002003037c36 */ /* 0x001fe20008000000 */
[----:B------:R-:W0:Y:S04]  /*110860*/  LDCU UR32, c[0x0][0x398] ;  /* 0x00007300ff2077ac */ /* 0x000e280008000800 */
[----:B------:R0:W-:Y:S04]  /*110870*/  STL [R1+0x538], R3 ;  /* 0x0005380301007387 */ /* 0x0001e80000100800 */
[----:B------:R-:W-:Y:S01]  /*110880*/  STL [R1+0x2ec], R12 ;  /* 0x0002ec0c01007387 */ /* 0x000fe20000100800 */
[----:B---3--:R-:W-:-:S04]  /*110890*/  SHF.R.U32.HI R11, RZ, 0x8, R23 ;  /* 0x00000008ff0b7819 */ /* 0x008fc80000011617 */
[----:B------:R-:W-:-:S04]  /*1108a0*/  LOP3.LUT R11, R11, 0xffff, RZ, 0xc0, !PT ;  /* 0x0000ffff0b0b7812 */ /* 0x000fc800078ec0ff */
[----:B------:R-:W-:-:S05]  /*1108b0*/  PRMT R2, R11, 0x3340, R0 ;  /* 0x000033400b027816 */ /* 0x000fca0000000000 */
[----:B------:R-:W-:Y:S04]  /*1108c0*/  STL [R1+0x20c], R2 ;  /* 0x00020c0201007387 */ /* 0x000fe80000100800 */
[----:B------:R-:W3:Y:S01]  /*1108d0*/  LDL.LU R23, [R1+0x4fc] ;  /* 0x0004fc0001177983 */ /* 0x000ee20000300800 */
[----:B0-----:R-:W-:Y:S01]  /*1108e0*/  VIADD R3, R3, UR35 ;  /* 0x0000002303037c36 */ /* 0x001fe20008000000 */
[----:B------:R-:W0:Y:S04]  /*1108f0*/  LDCU UR35, c[0x0][0x398] ;  /* 0x00007300ff2377ac */ /* 0x000e280008000800 */
[----:B------:R1:W-:Y:S02]  /*110900*/  STL [R1+0x540], R3 ;  /* 0x0005400301007387 */ /* 0x0003e40000100800 */
[----:B-1----:R-:W-:Y:S01]  /*110910*/  VIADD R3, R3, UR33 ;  /* 0x0000002103037c36 */ /* 0x002fe20008000000 */
[----:B------:R-:W1:Y:S01]  /*110920*/  LDCU UR33, c[0x0][0x398] ;  /* 0x00007300ff2177ac */ /* 0x000e620008000800 */
[----:B----4-:R-:W-:-:S03]  /*110930*/  SHF.R.U32.HI R2, RZ, 0x8, R6 ;  /* 0x00000008ff027819 */ /* 0x010fc60000011606 */
[----:B------:R4:W-:Y:S04]  /*110940*/  STL [R1+0x548], R3 ;  /* 0x0005480301007387 */ /* 0x0009e80000100800 */
[----:B------:R-:W3:Y:S01]  /*110950*/  LDL.LU R6, [R1+0x340] ;  /* 0x0003400001067983 */ /* 0x000ee20000300800 */
[----:B------:R-:W-:-:S04]  /*110960*/  LOP3.LUT R2, R2, 0xffff, RZ, 0xc0, !PT ;  /* 0x0000ffff02027812 */ /* 0x000fc800078ec0ff */
[----:B------:R-:W-:Y:S01]  /*110970*/  PRMT R11, R2, 0x3340, R0 ;  /* 0x00003340020b7816 */ /* 0x000fe20000000000 */
[----:B----4-:R-:W-:Y:S01]  /*110980*/  VIADD R3, R3, UR34 ;  /* 0x0000002203037c36 */ /* 0x010fe20008000000 */
[----:B------:R-:W-:Y:S01]  /*110990*/  PRMT R2, R15, 0x3340, R16 ;  /* 0x000033400f027816 */ /* 0x000fe20000000010 */
[----:B------:R-:W4:Y:S03]  /*1109a0*/  LDCU UR34, c[0x0][0x398] ;  /* 0x00007300ff2277ac */ /* 0x000f260008000800 */
[----:B------:R0:W-:Y:S04]  /*1109b0*/  STL [R1+0x550], R3 ;  /* 0x0005500301007387 */ /* 0x0001e80000100800 */
[----:B------:R1:W-:Y:S04]  /*1109c0*/  STL [R1+0x208], R11 ;  /* 0x0002080b01007387 */ /* 0x0003e80000100800 */
[----:B------:R-:W-:Y:S01]  /*1109d0*/  STL [R1+0x318], R2 ;  /* 0x0003180201007387 */ /* 0x000fe20000100800 */
[----:B0-----:R-:W-:Y:S01]  /*1109e0*/  VIADD R3, R3, UR76 ;  /* 0x0000004c03037c36 */ /* 0x001fe20008000000 */
[----:B------:R-:W0:Y:S01]  /*1109f0*/  LDCU UR76, c[0x0][0x398] ;  /* 0x00007300ff4c77ac */ /* 0x000e220008000800 */
[----:B-1----:R-:W-:-:S03]  /*110a00*/  SHF.R.U32.HI R11, RZ, 0x8, R53 ;  /* 0x00000008ff0b7819 */ /* 0x002fc60000011635 */
[----:B------:R1:W-:Y:S01]  /*110a10*/  STL [R1+0x558], R3 ;  /* 0x0005580301007387 */ /* 0x0003e20000100800 */
[----:B------:R-:W-:Y:S02]  /*110a20*/  SHF.R.U32.HI R12, RZ, 0x8, R36 ;  /* 0x00000008ff0c7819 */ /* 0x000fe40000011624 */
[----:B------:R-:W-:Y:S02]  /*110a30*/  LOP3.LUT R11, R11, 0xffff, RZ, 0xc0, !PT ;  /* 0x0000ffff0b0b7812 */ /* 0x000fe400078ec0ff */
[----:B------:R-:W-:Y:S01]  /*110a40*/  SHF.R.U32.HI R13, RZ, 0x8, R21 ;  /* 0x00000008ff0d7819 */ /* 0x000fe20000011615 */
[----:B-1----:R-:W-:Y:S01]  /*110a50*/  VIADD R3, R3, UR31 ;  /* 0x0000001f03037c36 */ /* 0x002fe20008000000 */
[----:B------:R-:W-:Y:S01]  /*110a60*/  LOP3.LUT R12, R12, 0xffff, RZ, 0xc0, !PT ;  /* 0x0000ffff0c0c7812 */ /* 0x000fe200078ec0ff */
[----:B------:R-:W1:Y:S01]  /*110a70*/  LDCU UR31, c[0x0][0x398] ;  /* 0x00007300ff1f77ac */ /* 0x000e620008000800 */
[----:B------:R-:W-:Y:S02]  /*110a80*/  LOP3.LUT R13, R13, 0xffff, RZ, 0xc0, !PT ;  /* 0x0000ffff0d0d7812 */ /* 0x000fe400078ec0ff */
[----:B------:R0:W-:Y:S02]  /*110a90*/  STL [R1+0x55c], R3 ;  /* 0x00055c0301007387 */ /* 0x0001e40000100800 */
[----:B0-----:R-:W-:Y:S01]  /*110aa0*/  VIADD R3, R3, UR14 ;  /* 0x0000000e03037c36 */ /* 0x001fe20008000000 */
[----:B--2---:R-:W-:-:S04]  /*110ab0*/  SHF.R.U32.HI R2, RZ, 0x8, R22 ;  /* 0x00000008ff027819 */ /* 0x004fc80000011616 */
[----:B------:R-:W-:-:S04]  /*110ac0*/  LOP3.LUT R2, R2, 0xffff, RZ, 0xc0, !PT ;  /* 0x0000ffff02027812 */ /* 0x000fc800078ec0ff */
[----:B------:R-:W-:Y:S02]  /*110ad0*/  PRMT R13, R13, 0x3340, R2 ;  /* 0x000033400d0d7816 */ /* 0x000fe40000000002 */
[----:B------:R-:W-:-:S03]  /*110ae0*/  PRMT R2, R12, 0x3340, R11 ;  /* 0x000033400c027816 */ /* 0x000fc6000000000b */
[----:B------:R-:W-:Y:S04]  /*110af0*/  STL [R1+0x2e8], R13 ;  /* 0x0002e80d01007387 */ /* 0x000fe80000100800 */
[----:B------:R-:W-:Y:S01]  /*110b00*/  STL [R1+0x2e4], R2 ;  /* 0x0002e40201007387 */ /* 0x000fe20000100800 */
[----:B------:R-:W-:-:S03]  /*110b10*/  SHF.R.U32.HI R11, RZ, 0x8, R54 ;  /* 0x00000008ff0b7819 */ /* 0x000fc60000011636 */
[----:B------:R-:W2:Y:S04]  /*110b20*/  LDL.LU R21, [R1+0x50c] ;  /* 0x00050c0001157983 */ /* 0x000ea80000300800 */
[----:B------:R0:W-:Y:S01]  /*110b30*/  STL [R1+0x560], R3 ;  /* 0x0005600301007387 */ /* 0x0001e20000100800 */
[----:B------:R-:W-:Y:S01]  /*110b40*/  LOP3.LUT R11, R11, 0xffff, RZ, 0xc0, !PT ;  /* 0x0000ffff0b0b7812 */ /* 0x000fe200078ec0ff */
[----:B0-----:R-:W-:-:S03]  /*110b50*/  VIADD R3, R3, UR15 ;  /* 0x0000000f03037c36 */ /* 0x001fc60008000000 */
[----:B------:R-:W-:Y:S01]  /*110b60*/  PRMT R11, R11, 0x3340, R0 ;  /* 0x000033400b0b7816 */ /* 0x000fe20000000000 */
[----:B------:R-:W0:Y:S01]  /*110b70*/  LDCU.64 UR14, c[0x0][0x398] ;  /* 0x00007300ff0e77ac */ /* 0x000e220008000a00 */
[----:B------:R1:W-:Y:S02]  /*110b80*/  STL [R1+0x564], R3 ;  /* 0x0005640301007387 */ /* 0x0003e40000100800 */
[----:B-1----:R-:W-:Y:S01]  /*110b90*/  VIADD R3, R3, UR53 ;  /* 0x0000003503037c36 */ /* 0x002fe20008000000 */
[----:B------:R-:W1:Y:S04]  /*110ba0*/  LDCU UR53, c[0x0][0x398] ;  /* 0x00007300ff3577ac */ /* 0x000e680008000800 */
[----:B------:R0:W-:Y:S01]  /*110bb0*/  STL [R1+0x568], R3 ;  /* 0x0005680301007387 */ /* 0x0001e20000100800 */
[----:B---3--:R-:W-:-:S04]  /*110bc0*/  SHF.R.U32.HI R2, RZ, 0x8, R23 ;  /* 0x00000008ff027819 */ /* 0x008fc80000011617 */
[----:B------:R-:W-:Y:S01]  /*110bd0*/  LOP3.LUT R2, R2, 0xffff, RZ, 0xc0, !PT ;  /* 0x0000ffff02027812 */ /* 0x000fe200078ec0ff */
[----:B0-----:R-:W-:Y:S01]  /*110be0*/  VIADD R3, R3, UR54 ;  /* 0x0000003603037c36 */ /* 0x001fe20008000000 */
[----:B------:R0:W-:Y:S01]  /*110bf0*/  STL [R1+0x200], R11 ;  /* 0x0002000b01007387 */ /* 0x0001e20000100800 */
[----:B------:R-:W3:Y:S01]  /*110c00*/  LDCU UR54, c[0x0][0x398] ;  /* 0x00007300ff3677ac */ /* 0x000ee20008000800 */
[----:B------:R-:W-:-:S05]  /*110c10*/  PRMT R2, R2, 0x3340, R0 ;  /* 0x0000334002027816 */ /* 0x000fca0000000000 */
[----:B------:R0:W-:Y:S04]  /*110c20*/  STL [R1+0x1fc], R2 ;  /* 0x0001fc0201007387 */ /* 0x0001e80000100800 */
[----:B------:R-:W3:Y:S04]  /*110c30*/  LDL.LU R40, [R1+0x52c] ;  /* 0x00052c0001287983 */ /* 0x000ee80000300800 */
[----:B------:R1:W-:Y:S04]  /*110c40*/  STL [R1+0x56c], R3 ;  /* 0x00056c0301007387 */ /* 0x0003e80000100800 */
[----:B------:R-:W4:Y:S04]  /*110c50*/  LDL.LU R14, [R1+0x524] ;  /* 0x00052400010e7983 */ /* 0x000f280000300800 */
[----:B------:R-:W4:Y:S01]  /*110c60*/  LDL.LU R22, [R1+0x518] ;  /* 0x0005180001167983 */ /* 0x000f220000300800 */
[----:B0-----:R-:W-:-:S02]  /*110c70*/  SHF.R.U32.HI R11, RZ, 0x8, R6 ;  /* 0x00000008ff0b7819 */ /* 0x001fc40000011606 */
[----:B------:R-:W-:Y:S02]  /*110c80*/  SHF.R.U32.HI R2, RZ, 0x8, R61 ;  /* 0x00000008ff027819 */ /* 0x000fe4000001163d */
[----:B------:R-:W-:Y:S02]  /*110c90*/  LOP3.LUT R11, R11, 0xffff, RZ, 0xc0, !PT ;  /* 0x0000ffff0b0b7812 */ /* 0x000fe400078ec0ff */
[----:B------:R-:W-:Y:S01]  /*110ca0*/  LOP3.LUT R2, R2, 0xffff, RZ, 0xc0, !PT ;  /* 0x0000ffff02027812 */ /* 0x000fe200078ec0ff */
[----:B-1----:R-:W-:Y:S01]  /*110cb0*/  VIADD R3, R3, UR55 ;  /* 0x0000003703037c36 */ /* 0x002fe20008000000 */
[----:B------:R-:W0:Y:S02]  /*110cc0*/  LDCU UR55, c[0x0][0x398] ;  /* 0x00007300ff3777ac */ /* 0x000e240008000800 */
[----:B------:R-:W-:Y:S02]  /*110cd0*/  PRMT R6, R11, 0x3340, R2 ;  /* 0x000033400b067816 */ /* 0x000fe40000000002 */
[----:B------:R-:W-:Y:S01]  /*110ce0*/  PRMT R2, R17, 0x3340, R18 ;  /* 0x0000334011027816 */ /* 0x000fe20000000012 */
[----:B------:R-:W-:Y:S04]  /*110cf0*/  STL [R1+0x570], R3 ;  /* 0x0005700301007387 */ /* 0x000fe80000100800 */
[----:B------:R1:W-:Y:S04]  /*110d00*/  STL [R1+0x2e0], R6 ;  /* 0x0002e00601007387 */ /* 0x0003e80000100800 */
[----:B------:R-:W-:Y:S04]  /*110d10*/  STL [R1+0x2dc], R2 ;  /* 0x0002dc0201007387 */ /* 0x000fe80000100800 */
[----:B------:R-:W4:Y:S04]  /*110d20*/  LDL.LU R23, [R1+0x358] ;  /* 0x0003580001177983 */ /* 0x000f280000300800 */
[----:B-1----:R-:W4:Y:S01]  /*110d30*/  LDL.LU R6, [R1+0x514] ;  /* 0x0005140001067983 */ /* 0x002f220000300800 */
[----:B------:R-:W-:Y:S01]  /*110d40*/  VIADD R3, R3, UR56 ;  /* 0x0000003803037c36 */ /* 0x000fe20008000000 */
[----:B------:R-:W-:Y:S01]  /*110d50*/  SHF.R.U32.HI R11, RZ, 0x8, R19 ;  /* 0x00000008ff0b7819 */ /* 0x000fe20000011613 */
[----:B------:R-:W1:Y:S03]  /*110d60*/  LDCU UR56, c[0x0][0x398] ;  /* 0x00007300ff3877ac */ /* 0x000e660008000800 */
[----:B------:R0:W-:Y:S04]  /*110d70*/  STL [R1+0x574], R3 ;  /* 0x0005740301007387 */ /* 0x0001e80000100800 */
[----:B------:R-:W4:Y:S01]  /*110d80*/  LDL.LU R20, [R1+0x354] ;  /* 0x0003540001147983 */ /* 0x000f220000300800 */
[----:B------:R-:W-:-:S03]  /*110d90*/  LOP3.LUT R11, R11, 0xffff, RZ, 0xc0, !PT ;  /* 0x0000ffff0b0b7812 */ /* 0x000fc600078ec0ff */
[----:B------:R-:W4:Y:S01]  /*110da0*/  LDL.LU R37, [R1+0xec] ;  /* 0x0000ec0001257983 */ /* 0x000f220000300800 */
[----:B0-----:R-:W-:Y:S01]  /*110db0*/  VIADD R3, R3, UR57 ;  /* 0x0000003903037c36 */ /* 0x001fe20008000000 */
[----:B------:R-:W-:Y:S01]  /*110dc0*/  PRMT R11, R11, 0x3340, R0 ;  /* 0x000033400b0b7816 */ /* 0x000fe20000000000 */
[----:B------:R-:W0:Y:S03]  /*110dd0*/  LDCU UR57, c[0x0][0x398] ;  /* 0x00007300ff3977ac */ /* 0x000e260008000800 */
[----:B------:R1:W-:Y:S02]  /*110de0*/  STL [R1+0x588], R3 ;  /* 0x0005880301007387 */ /* 0x0003e40000100800 */
[----:B-1----:R-:W-:Y:S01]  /*110df0*/  VIADD R3, R3, UR58 ;  /* 0x0000003a03037c36 */ /* 0x002fe20008000000 */
[----:B------:R-:W1:Y:S04]  /*110e00*/  LDCU UR58, c[0x0][0x398] ;  /* 0x00007300ff3a77ac */ /* 0x000e680008000800 */
[----:B------:R0:W-:Y:S04]  /*110e10*/  STL [R1+0x58c], R3 ;  /* 0x00058c0301007387 */ /* 0x0001e80000100800 */
[----:B------:R-:W-:Y:S01]  /*110e20*/  STL [R1+0x1f4], R11 ;  /* 0x0001f40b01007387 */ /* 0x000fe20000100800 */
[----:B0-----:R-:W-:Y:S01]  /*110e30*/  VIADD R3, R3, UR59 ;  /* 0x0000003b03037c36 */ /* 0x001fe20008000000 */
[----:B------:R-:W0:Y:S01]  /*110e40*/  LDCU UR59, c[0x0][0x398] ;  /* 0x00007300ff3b77ac */ /* 0x000e220008000800 */
[----:B--2---:R-:W-:-:S04]  /*110e50*/  SHF.R.U32.HI R2, RZ, 0x8, R21 ;  /* 0x00000008ff027819 */ /* 0x004fc80000011615 */
[----:B------:R-:W-:-:S04]  /*110e60*/  LOP3.LUT R2, R2, 0xffff, RZ, 0xc0, !PT ;  /* 0x0000ffff02027812 */ /* 0x000fc800078ec0ff */
[----:B------:R-:W-:-:S05]  /*110e70*/  PRMT R2, R2, 0x3340, R0 ;  /* 0x0000334002027816 */ /* 0x000fca0000000000 */
[----:B------:R-:W-:Y:S04]  /*110e80*/  STL [R1+0x1f0], R2 ;  /* 0x0001f00201007387 */ /* 0x000fe80000100800 */
[----:B------:R-:W2:Y:S04]  /*110e90*/  LDL.LU R36, [R1+0x104] ;  /* 0x0001040001247983 */ /* 0x000ea80000300800 */
[----:B------:R-:W2:Y:S04]  /*110ea0*/  LDL.LU R21, [R1+0x530] ;  /* 0x0005300001157983 */ /* 0x000ea80000300800 */
[----:B------:R0:W-:Y:S02]  /*110eb0*/  STL [R1+0x590], R3 ;  /* 0x0005900301007387 */ /* 0x0001e40000100800 */
[----:B0-----:R-:W-:Y:S01]  /*110ec0*/  VIADD R3, R3, UR60 ;  /* 0x0000003c03037c36 */ /* 0x001fe20008000000 */
[----:B------:R-:W0:Y:S03]  /*110ed0*/  LDCU UR60, c[0x0][0x398] ;  /* 0x00007300ff3c77ac */ /* 0x000e260008000800 */
[----:B------:R-:W-:Y:S01]  /*110ee0*/  VIADD R13, R3, UR61 ;  /* 0x0000003d030d7c36 */ /* 0x000fe20008000000 */
[----:B------:R1:W-:Y:S01]  /*110ef0*/  STL [R1+0x594], R3 ;  /* 0x0005940301007387 */ /* 0x0003e20000100800 */
[----:B------:R-:W0:Y:S03]  /*110f00*/  LDCU UR61, c[0x0][0x398] ;  /* 0x00007300ff3d77ac */ /* 0x000e260008000800 */
[----:B-1----:R-:W2:Y:S01]  /*110f10*/  LDL.LU R3, [R1+0x54c] ;  /* 0x00054c0001037983 */ /* 0x002ea20000300800 */
[----:B---3--:R-:W-:-:S04]  /*110f20*/  SHF.R.U32.HI R2, RZ, 0x8, R40 ;  /* 0x00000008ff027819 */ /* 0x008fc80000011628 */
[----:B------:R-:W-:Y:S02]  /*110f30*/  LOP3.LUT R2, R2, 0xffff, RZ, 0xc0, !PT ;  /* 0x0000ffff02027812 */ /* 0x000fe400078ec0ff */
[----:B----4-:R-:W-:Y:S02]  /*110f40*/  SHF.R.U32.HI R12, RZ, 0x8, R14 ;  /* 0x00000008ff0c7819 */ /* 0x010fe4000001160e */
[----:B------:R-:W-:Y:S02]  /*110f50*/  SHF.R.U32.HI R11, RZ, 0x8, R22 ;  /* 0x00000008ff0b7819 */ /* 0x000fe40000011616 */
[----:B------:R-:W-:Y:S02]  /*110f60*/  LOP3.LUT R12, R12, 0xffff, RZ, 0xc0, !PT ;  /* 0x0000ffff0c0c7812 */ /* 0x000fe400078ec0ff */
[----:B------:R-:W-:Y:S02]  /*110f70*/  LOP3.LUT R11, R11, 0xffff, RZ, 0xc0, !PT ;  /* 0x0000ffff0b0b7812 */ /* 0x000fe400078ec0ff */
[----:B------:R-:W-:Y:S01]  /*110f80*/  PRMT R12, R2, 0x3340, R12 ;  /* 0x00003340020c7816 */ /* 0x000fe2000000000c */
[----:B------:R-:W-:Y:S01]  /*110f90*/  VIADD R14, R13, UR62 ;  /* 0x0000003e0d0e7c36 */ /* 0x000fe20008000000 */
[----:B------:R-:W-:Y:S01]  /*110fa0*/  PRMT R2, R11, 0x3340, R0 ;  /* 0x000033400b027816 */ /* 0x000fe20000000000 */
[----:B------:R-:W1:Y:S02]  /*110fb0*/  LDCU UR62, c[0x0][0x398] ;  /* 0x00007300ff3e77ac */ /* 0x000e640008000800 */
[----:B------:R3:W-:Y:S04]  /*110fc0*/  STL [R1+0x2d8], R12 ;  /* 0x0002d80c01007387 */ /* 0x0007e80000100800 */
[----:B------:R4:W-:Y:S04]  /*110fd0*/  STL [R1+0x598], R13 ;  /* 0x0005980d01007387 */ /* 0x0009e80000100800 */
[----:B------:R0:W-:Y:S04]  /*110fe0*/  STL [R1+0x1ec], R2 ;  /* 0x0001ec0201007387 */ /* 0x0001e80000100800 */
[----:B------:R0:W-:Y:S04]  /*110ff0*/  STL [R1+0x59c], R14 ;  /* 0x00059c0e01007387 */ /* 0x0001e80000100800 */
[----:B------:R-:W2:Y:S01]  /*111000*/  LDL.LU R22, [R1+0x544] ;  /* 0x0005440001167983 */ /* 0x000ea20000300800 */
[----:B---3--:R-:W-:-:S02]  /*111010*/  SHF.R.U32.HI R12, RZ, 0x8, R23 ;  /* 0x00000008ff0c7819 */ /* 0x008fc40000011617 */
[----:B----4-:R-:W-:Y:S01]  /*111020*/  SHF.R.U32.HI R13, RZ, 0x8, R6 ;  /* 0x00000008ff0d7819 */ /* 0x010fe20000011606 */
[----:B------:R-:W3:Y:S04]  /*111030*/  LDL.LU R23, [R1+0xfc] ;  /* 0x0000fc0001177983 */ /* 0x000ee80000300800 */
[----:B------:R-:W4:Y:S01]  /*111040*/  LDL.LU R6, [R1] ;  /* 0x0000000001067983 */ /* 0x000f220000300800 */
[----:B------:R-:W-:Y:S02]  /*111050*/  LOP3.LUT R13, R13, 0xffff, RZ, 0xc0, !PT ;  /* 0x0000ffff0d0d7812 */ /* 0x000fe400078ec0ff */
[----:B0-----:R-:W-:Y:S01]  /*111060*/  SHF.R.U32.HI R2, RZ, 0x8, R20 ;  /* 0x00000008ff027819 */ /* 0x001fe20000011614 */
[----:B------:R-:W-:Y:S01]  /*111070*/  VIADD R14, R14, UR63 ;  /* 0x0000003f0e0e7c36 */ /* 0x000fe20008000000 */
[----:B------:R-:W-:Y:S01]  /*111080*/  SHF.R.U32.HI R11, RZ, 0x8, R37 ;  /* 0x00000008ff0b7819 */ /* 0x000fe20000011625 */
[----:B------:R-:W0:Y:S01]  /*111090*/  LDCU UR63, c[0x0][0x398] ;  /* 0x00007300ff3f77ac */ /* 0x000e220008000800 */
[----:B------:R-:W-:-:S02]  /*1110a0*/  LOP3.LUT R2, R2, 0xffff, RZ, 0xc0, !PT ;  /* 0x0000ffff02027812 */ /* 0x000fc400078ec0ff */
[----:B------:R-:W-:Y:S02]  /*1110b0*/  LOP3.LUT R12, R12, 0xffff, RZ, 0xc0, !PT ;  /* 0x0000ffff0c0c7812 */ /* 0x000fe400078ec0ff */
[----:B------:R-:W-:Y:S02]  /*1110c0*/  LOP3.LUT R11, R11, 0xffff, RZ, 0xc0, !PT ;  /* 0x0000ffff0b0b7812 */ /* 0x000fe400078ec0ff */
[----:B------:R-:W-:Y:S01]  /*1110d0*/  PRMT R13, R13, 0x3340, R2 ;  /* 0x000033400d0d7816 */ /* 0x000fe20000000002 */
[----:B------:R-:W-:Y:S01]  /*1110e0*/  STL [R1+0x5a0], R14 ;  /* 0x0005a00e01007387 */ /* 0x000fe20000100800 */
[----:B------:R-:W-:-:S03]  /*1110f0*/  PRMT R2, R12, 0x3340, R11 ;  /* 0x000033400c027816 */ /* 0x000fc6000000000b */
[----:B------:R0:W-:Y:S04]  /*111100*/  STL [R1+0x2d0], R13 ;  /* 0x0002d00d01007387 */ /* 0x0001e80000100800 */
[----:B------:R-:W-:Y:S04]  /*111110*/  STL [R1+0x2cc], R2 ;  /* 0x0002cc0201007387 */ /* 0x000fe80000100800 */
[----:B------:R-:W3:Y:S01]  /*111120*/  LDL.LU R40, [R1+0x53c] ;  /* 0x00053c0001287983 */ /* 0x000ee20000300800 */
[----:B0-----:R-:W-:Y:S01]  /*111130*/  VIADD R13, R14, UR64 ;  /* 0x000000400e0d7c36 */ /* 0x001fe20008000000 */
[----:B------:R-:W0:Y:S03]  /*111140*/  LDCU UR64, c[0x0][0x398] ;  /* 0x00007300ff4077ac */ /* 0x000e260008000800 */
[----:B------:R-:W-:Y:S01]  /*111150*/  VIADD R12, R13, UR65 ;  /* 0x000000410d0c7c36 */ /* 0x000fe20008000000 */
[----:B------:R-:W-:Y:S01]  /*111160*/  STL [R1+0x5a4], R13 ;  /* 0x0005a40d01007387 */ /* 0x000fe20000100800 */
[----:B------:R-:W0:Y:S03]  /*111170*/  LDCU UR65, c[0x0][0x398] ;  /* 0x00007300ff4177ac */ /* 0x000e260008000800 */
[----:B------:R-:W3:Y:S04]  /*111180*/  LDL.LU R14, [R1+0x18] ;  /* 0x00001800010e7983 */ /* 0x000ee80000300800 */
[----:B------:R-:W3:Y:S04]  /*111190*/  LDL.LU R20, [R1+0x24c] ;  /* 0x00024c0001147983 */ /* 0x000ee80000300800 */
[----:B------:R0:W-:Y:S02]  /*1111a0*/  STL [R1+0x5b0], R12 ;  /* 0x0005b00c01007387 */ /* 0x0001e40000100800 */
[----:B0-----:R-:W-:Y:S01]  /*1111b0*/  VIADD R12, R12, UR66 ;  /* 0x000000420c0c7c36 */ /* 0x001fe20008000000 */
[----:B------:R-:W0:Y:S03]  /*1111c0*/  LDCU UR66, c[0x0][0x398] ;  /* 0x00007300ff4277ac */ /* 0x000e260008000800 */
[----:B------:R-:W-:Y:S01]  /*1111d0*/  VIADD R15, R12, UR67 ;  /* 0x000000430c0f7c36 */ /* 0x000fe20008000000 */
[----:B------:R0:W-:Y:S01]  /*1111e0*/  STL [R1+0x5b4], R12 ;  /* 0x0005b40c01007387 */ /* 0x0001e20000100800 */
[----:B------:R-:W0:Y:S01]  /*1111f0*/  LDCU UR67, c[0x0][0x398] ;  /* 0x00007300ff4377ac */ /* 0x000e220008000800 */
[----:B--2---:R-:W-:-:S02]  /*111200*/  SHF.R.U32.HI R11, RZ, 0x8, R36 ;  /* 0x00000008ff0b7819 */ /* 0x004fc40000011624 */
[----:B------:R-:W-:Y:S02]  /*111210*/  SHF.R.U32.HI R2, RZ, 0x8, R21 ;  /* 0x00000008ff027819 */ /* 0x000fe40000011615 */
[----:B------:R-:W-:Y:S02]  /*111220*/  LOP3.LUT R11, R11, 0xffff, RZ, 0xc0, !PT ;  /* 0x0000ffff0b0b7812 */ /* 0x000fe400078ec0ff */
[----:B------:R-:W-:Y:S02]  /*111230*/  LOP3.LUT R2, R2, 0xffff, RZ, 0xc0, !PT ;  /* 0x0000ffff02027812 */ /* 0x000fe400078ec0ff */
[--C-:B------:R-:W-:Y:S02]  /*111240*/  PRMT R11, R11, 0x3340, R0.reuse ;  /* 0x000033400b0b7816 */ /* 0x100fe40000000000 */
[----:B------:R-:W-:-:S03]  /*111250*/  PRMT R2, R2, 0x3340, R0 ;  /* 0x0000334002027816 */ /* 0x000fc60000000000 */
[----:B------:R-:W-:Y:S04]  /*111260*/  STL [R1+0x1e0], R11 ;  /* 0x0001e00b01007387 */ /* 0x000fe80000100800 */
[----:B------:R-:W-:Y:S04]  /*111270*/  STL [R1+0x1dc], R2 ;  /* 0x0001dc0201007387 */ /* 0x000fe80000100800 */
[----:B------:R-:W2:Y:S04]  /*111280*/  LDL.LU R37, [R1+0x578] ;  /* 0x0005780001257983 */ /* 0x000ea80000300800 */
[----:B------:R-:W2:Y:S04]  /*111290*/  LDL.LU R36, [R1+0x554] ;  /* 0x0005540001247983 */ /* 0x000ea80000300800 */
[----:B------:R1:W-:Y:S01]  /*1112a0*/  STL [R1+0x5b8], R15 ;  /* 0x0005b80f01007387 */ /* 0x0003e20000100800 */
[----:B0-----:R-:W-:-:S03]  /*1112b0*/  SHF.R.U32.HI R12, RZ, 0x8, R3 ;  /* 0x00000008ff0c7819 */ /* 0x001fc60000011603 */
[----:B------:R-:W2:Y:S01]  /*1112c0*/  LDL.LU R3, [R1+0x36c] ;  /* 0x00036c0001037983 */ /* 0x000ea20000300800 */
[----:B------:R-:W-:Y:S01]  /*1112d0*/  LOP3.LUT R12, R12, 0xffff, RZ, 0xc0, !PT ;  /* 0x0000ffff0c0c7812 */ /* 0x000fe200078ec0ff */
[----:B-1----:R-:W-:Y:S01]  /*1112e0*/  VIADD R15, R15, UR68 ;  /* 0x000000440f0f7c36 */ /* 0x002fe20008000000 */
[----:B------:R-:W0:Y:S01]  /*1112f0*/  LDCU UR68, c[0x0][0x398] ;  /* 0x00007300ff4477ac */ /* 0x000e220008000800 */
[----:B------:R-:W-:-:S04]  /*111300*/  SHF.R.U32.HI R13, RZ, 0x8, R22 ;  /* 0x00000008ff0d7819 */ /* 0x000fc80000011616 */
[----:B------:R-:W-:Y:S02]  /*111310*/  LOP3.LUT R13, R13, 0xffff, RZ, 0xc0, !PT ;  /* 0x0000ffff0d0d7812 */ /* 0x000fe400078ec0ff */
[----:B----4-:R-:W-:Y:S02]  /*111320*/  SHF.R.U32.HI R11, RZ, 0x8, R6 ;  /* 0x00000008ff0b7819 */ /* 0x010fe40000011606 */
[----:B------:R-:W4:Y:S01]  /*111330*/  LDL R6, [R1+0x1ecc] ;  /* 0x001ecc0001067983 */ /* 0x000f220000100800 */
[----:B------:R-:W-:-:S03]  /*111340*/  PRMT R12, R12, 0x3340, R13 ;  /* 0x000033400c0c7816 */ /* 0x000fc6000000000d */
[----:B------:R-:W4:Y:S01]  /*111350*/  LDL.LU R21, [R1+0x57c] ;  /* 0x00057c0001157983 */ /* 0x000f220000300800 */
[----:B---3--:R-:W-:-:S03]  /*111360*/  SHF.R.U32.HI R2, RZ, 0x8, R23 ;  /* 0x00000008ff027819 */ /* 0x008fc60000011617 */
[----:B------:R-:W-:Y:S04]  /*111370*/  STL [R1+0x5bc], R15 ;  /* 0x0005bc0f01007387 */ /* 0x000fe80000100800 */
[----:B------:R1:W-:Y:S04]  /*111380*/  STL [R1+0x30c], R12 ;  /* 0x00030c0c01007387 */ /* 0x0003e80000100800 */
[----:B------:R-:W3:Y:S04]  /*111390*/  LDL.LU R22, [R1+0x118] ;  /* 0x0001180001167983 */ /* 0x000ee80000300800 */
[----:B------:R-:W3:Y:S01]  /*1113a0*/  LDL.LU R23, [R1+0x14] ;  /* 0x0000140001177983 */ /* 0x000ee20000300800 */
[----:B------:R-:W-:-:S02]  /*1113b0*/  LOP3.LUT R2, R2, 0xffff, RZ, 0xc0, !PT ;  /* 0x0000ffff02027812 */ /* 0x000fc400078ec0ff */
[----:B------:R-:W-:Y:S01]  /*1113c0*/  LOP3.LUT R11, R11, 0xffff, RZ, 0xc0, !PT ;  /* 0x0000ffff0b0b7812 */ /* 0x000fe200078ec0ff */
[----:B------:R-:W-:Y:S01]  /*1113d0*/  VIADD R13, R15, UR69 ;  /* 0x000000450f0d7c36 */ /* 0x000fe20008000000 */
[----:B------:R-:W0:Y:S02]  /*1113e0*/  LDCU UR69, c[0x0][0x398] ;  /* 0x00007300ff4577ac */ /* 0x000e240008000800 */
[----:B------:R-:W-:-:S05]  /*1113f0*/  PRMT R2, R2, 0x3340, R11 ;  /* 0x0000334002027816 */ /* 0x000fca000000000b */
[----:B------:R0:W-:Y:S04]  /*111400*/  STL [R1+0x2c8], R2 ;  /* 0x0002c80201007387 */ /* 0x0001e80000100800 */
[----:B------:R0:W-:Y:S01]  /*111410*/  STL [R1+0x5c4], R13 ;  /* 0x0005c40d01007387 */ /* 0x0001e20000100800 */
[----:B-1----:R-:W-:Y:S02]  /*111420*/  SHF.R.U32.HI R12, RZ, 0x8, R40 ;  /* 0x00000008ff0c7819 */ /* 0x002fe40000011628 */
[----:B0-----:R-:W-:Y:S01]  /*111430*/  SHF.R.U32.HI R2, RZ, 0x8, R14 ;  /* 0x00000008ff027819 */ /* 0x001fe2000001160e */
[----:B------:R-:W-:Y:S01]  /*111440*/  VIADD R13, R13, UR70 ;  /* 0x000000460d0d7c36 */ /* 0x000fe20008000000 */
[----:B------:R-:W-:Y:S01]  /*111450*/  SHF.R.U32.HI R11, RZ, 0x8, R20 ;  /* 0x00000008ff0b7819 */ /* 0x000fe20000011614 */
[----:B------:R-:W0:Y:S01]  /*111460*/  LDCU UR70, c[0x0][0x398] ;  /* 0x00007300ff4677ac */ /* 0x000e220008000800 */
[----:B------:R-:W-:-:S02]  /*111470*/  LOP3.LUT R2, R2, 0xffff, RZ, 0xc0, !PT ;  /* 0x0000ffff02027812 */ /* 0x000fc400078ec0ff */
[----:B------:R1:W-:Y:S01]  /*111480*/  STL [R1+0x5c8], R13 ;  /* 0x0005c80d01007387 */ /* 0x0003e20000100800 */
[----:B------:R-:W-:Y:S02]  /*111490*/  LOP3.LUT R12, R12, 0xffff, RZ, 0xc0, !PT ;  /* 0x0000ffff0c0c7812 */ /* 0x000fe400078ec0ff */
[----:B------:R-:W-:Y:S02]  /*1114a0*/  LOP3.LUT R11, R11, 0xffff, RZ, 0xc0, !PT ;  /* 0x0000ffff0b0b7812 */ /* 0x000fe400078ec0ff */
[----:B------:R-:W-:Y:S01]  /*1114b0*/  PRMT R14, R2, 0x3340, R0 ;  /* 0x00003340020e7816 */ /* 0x000fe20000000000 */
[----:B-1----:R-:W-:Y:S01]  /*1114c0*/  VIADD R13, R13, UR71 ;  /* 0x000000470d0d7c36 */ /* 0x002fe20008000000 */
[----:B------:R-:W-:Y:S01]  /*1114d0*/  PRMT R2, R12, 0x3340, R11 ;  /* 0x000033400c027816 */ /* 0x000fe2000000000b */
[----:B------:R-:W1:Y:S03]  /*1114e0*/  LDCU UR71, c[0x0][0x398] ;  /* 0x00007300ff4777ac */ /* 0x000e660008000800 */
        /* <DEDUP_REMOVED lines=8> */
[----:B--2---:R-:W-:Y:S02]  /*111570*/  SHF.R.U32.HI R12, RZ, 0x8, R37 ;  /* 0x00000008ff0c7819 */ /* 0x004fe40000011625 */
[----:B------:R-:W-:-:S02]  /*111580*/  SHF.R.U32.HI R2, RZ, 0x8, R36 ;  /* 0x00000008ff027819 */ /* 0x000fc40000011624 */
[----:B------:R-:W-:Y:S02]  /*111590*/  LOP3.LUT R12, R12, 0xffff, RZ, 0xc0, !PT ;  /* 0x0000ffff0c0c7812 */ /* 0x000fe400078ec0ff */
[----:B------:R-:W-:Y:S02]  /*1115a0*/  LOP3.LUT R2, R2, 0xffff, RZ, 0xc0, !PT ;  /* 0x0000ffff02027812 */ /* 0x000fe400078ec0ff */
[----:B------:R-:W-:Y:S02]  /*1115b0*/  SHF.R.U32.HI R11, RZ, 0x8, R3 ;  /* 0x00000008ff0b7819 */ /* 0x000fe40000011603 */
[----:B------:R-:W2:Y:S02]  /*1115c0*/  LDL R3, [R1+0x1ed8] ;  /* 0x001ed80001037983 */ /* 0x000ea40000100800 */
[----:B------:R-:W-:Y:S02]  /*1115d0*/  LOP3.LUT R11, R11, 0xffff, RZ, 0xc0, !PT ;  /* 0x0000ffff0b0b7812 */ /* 0x000fe400078ec0ff */
[----:B------:R0:W-:Y:S01]  /*1115e0*/  STL [R1+0x5dc], R13 ;  /* 0x0005dc0d01007387 */ /* 0x0001e20000100800 */
[----:B------:R-:W-:-:S02]  /*1115f0*/  PRMT R14, R2, 0x3340, R0 ;  /* 0x00003340020e7816 */ /* 0x000fc40000000000 */
[----:B------:R-:W-:Y:S01]  /*111600*/  PRMT R2, R12, 0x3340, R11 ;  /* 0x000033400c027816 */ /* 0x000fe2000000000b */
[----:B0-----:R-:W-:Y:S01]  /*111610*/  VIADD R13, R13, UR74 ;  /* 0x0000004a0d0d7c36 */ /* 0x001fe20008000000 */
[----:B------:R-:W-:Y:S01]  /*111620*/  LOP3.LUT R0, R0, 0xfeffffff, RZ, 0xc0, !PT ;  /* 0xfeffffff00007812 */ /* 0x000fe200078ec0ff */
[----:B------:R-:W0:Y:S03]  /*111630*/  LDCU UR74, c[0x0][0x398] ;  /* 0x00007300ff4a77ac */ /* 0x000e260008000800 */
[----:B------:R1:W-:Y:S04]  /*111640*/  STL [R1+0x5e0], R13 ;  /* 0x0005e00d01007387 */ /* 0x0003e80000100800 */
[----:B------:R-:W-:Y:S04]  /*111650*/  STL [R1+0x1d4], R14 ;  /* 0x0001d40e01007387 */ /* 0x000fe80000100800 */
[----:B------:R0:W-:Y:S01]  /*111660*/  STL [R1+0x2c0], R2 ;  /* 0x0002c00201007387 */ /* 0x0001e20000100800 */
[----:B-1----:R-:W-:Y:S01]  /*111670*/  VIADD R13, R13, UR75 ;  /* 0x0000004b0d0d7c36 */ /* 0x002fe20008000000 */
[----:B------:R-:W1:Y:S04]  /*111680*/  LDCU UR75, c[0x0][0x398] ;  /* 0x00007300ff4b77ac */ /* 0x000e680008000800 */
[----:B------:R-:W-:Y:S04]  /*111690*/  STL [R1+0x5e4], R13 ;  /* 0x0005e40d01007387 */ /* 0x000fe80000100800 */
[----:B------:R-:W2:Y:S01]  /*1116a0*/  LDL.LU R32, [R1+0x5794] ;  /* 0x0057940001207983 */ /* 0x000ea20000300800 */
[----:B----4-:R-:W-:-:S02]  /*1116b0*/  ISETP.LT.AND P1, PT, R6, UR17, !P2 ;  /* 0x0000001106007c0c */ /* 0x010fc4000d721270 */
[----:B0-----:R-:W-:-:S04]  /*1116c0*/  SHF.R.U32.HI R2, RZ, 0x8, R21 ;  /* 0x00000008ff027819 */ /* 0x001fc80000011615 */
[----:B------:R-:W-:-:S04]  /*1116d0*/  LOP3.LUT R2, R2, 0xffff, RZ, 0xc0, !PT ;  /* 0x0000ffff02027812 */ /* 0x000fc800078ec0ff */
[----:B------:R-:W-:Y:S02]  /*1116e0*/  PRMT R2, R2, 0x3340, R1 ;  /* 0x0000334002027816 */ /* 0x000fe40000000001 */
[----:B---3--:R-:W-:Y:S02]  /*1116f0*/  SHF.R.U32.HI R12, RZ, 0x8, R22 ;  /* 0x00000008ff0c7819 */ /* 0x008fe40000011616 */
[----:B------:R-:W-:Y:S02]  /*111700*/  SHF.R.U32.HI R11, RZ, 0x8, R23 ;  /* 0x00000008ff0b7819 */ /* 0x000fe40000011617 */
[----:B------:R-:W-:Y:S02]  /*111710*/  LOP3.LUT R12, R12, 0xffff, RZ, 0xc0, !PT ;  /* 0x0000ffff0c0c7812 */ /* 0x000fe400078ec0ff */
[----:B------:R-:W-:Y:S01]  /*111720*/  LOP3.LUT R11, R11, 0xffff, RZ, 0xc0, !PT ;  /* 0x0000ffff0b0b7812 */ /* 0x000fe200078ec0ff */
[----:B------:R0:W-:Y:S01]  /*111730*/  STL [R1+0x1cc], R2 ;  /* 0x0001cc0201007387 */ /* 0x0001e20000100800 */
[----:B------:R-:W-:-:S02]  /*111740*/  @P1 LOP3.LUT R0, R0, 0x1000000, RZ, 0xfc, !PT ;  /* 0x0100000000001812 */ /* 0x000fc400078efcff */
[----:B------:R-:W-:Y:S01]  /*111750*/  ISETP.LT.AND P1, PT, R60, UR47, !P2 ;  /* 0x0000002f3c007c0c */ /* 0x000fe2000d721270 */
[----:B------:R-:W3:Y:S04]  /*111760*/  LDL.LU R21, [R1+0x580] ;  /* 0x0005800001157983 */ /* 0x000ee80000300800 */
[----:B------:R-:W4:Y:S01]  /*111770*/  LDL.LU R22, [R1+0x268] ;  /* 0x0002680001167983 */ /* 0x000f220000300800 */
[----:B0-----:R-:W-:-:S03]  /*111780*/  PRMT R2, R12, 0x3340, R11 ;  /* 0x000033400c027816 */ /* 0x001fc6000000000b */
[----:B------:R-:W4:Y:S04]  /*111790*/  LDL.LU R60, [R1+0x5790] ;  /* 0x00579000013c7983 */ /* 0x000f280000300800 */
[----:B------:R0:W-:Y:S04]  /*1117a0*/  STL [R1+0x2fc], R2 ;  /* 0x0002fc0201007387 */ /* 0x0001e80000100800 */
[----:B------:R-:W4:Y:S01]  /*1117b0*/  LDL.LU R23, [R1+0x260] ;  /* 0x0002600001177983 */ /* 0x000f220000300800 */
[----:B------:R-:W-:-:S04]  /*1117c0*/  LOP3.LUT R0, R0, 0xff7fffff, RZ, 0xc0, !PT ;  /* 0xff7fffff00007812 */ /* 0x000fc800078ec0ff */
[----:B------:R-:W-:-:S04]  /*1117d0*/  @P3 LOP3.LUT R0, R0, 0x800000, RZ, 0xfc, !PT ;  /* 0x0080000000003812 */ /* 0x000fc800078efcff */
[----:B------:R-:W-:Y:S01]  /*1117e0*/  LOP3.LUT R0, R0, 0xffbfffff, RZ, 0xc0, !PT ;  /* 0xffbfffff00007812 */ /* 0x000fe200078ec0ff */
[----:B------:R-:W-:Y:S01]  /*1117f0*/  VIADD R15, R13, UR16 ;  /* 0x000000100d0f7c36 */ /* 0x000fe20008000000 */
[----:B0-----:R-:W-:Y:S01]  /*111800*/  SHF.R.S32.HI R2, RZ, 0x1f, R57 ;  /* 0x0000001fff027819 */ /* 0x001fe20000011439 */
[----:B------:R-:W0:Y:S01]  /*111810*/  LDCU.64 UR16, c[0x0][0x398] ;  /* 0x00007300ff1077ac */ /* 0x000e220008000a00 */
[----:B------:R-:W-:Y:S02]  /*111820*/  @P1 LOP3.LUT R0, R0, 0x400000, RZ, 0xfc, !PT ;  /* 0x0040000000001812 */ /* 0x000fe400078efcff */
[----:B------:R-:W-:Y:S01]  /*111830*/  IADD3 R12, P1, PT, R57, R10, RZ ;  /* 0x0000000a390c7210 */ /* 0x000fe20007f3e0ff */
[----:B------:R-:W-:Y:S04]  /*111840*/  STL [R1+0x5e8], R15 ;  /* 0x0005e80f01007387 */ /* 0x000fe80000100800 */
[----:B------:R0:W-:Y:S01]  /*111850*/  STL [R1+0x5758], R10 ;  /* 0x0057580a01007387 */ /* 0x0001e20000100800 */
[----:B------:R-:W-:-:S03]  /*111860*/  IMAD.X R13, R2, 0x1, R8, P1 ;  /* 0x00000001020d7824 */ /* 0x000fc600008e0608 */
[----:B0-----:R-:W4:Y:S04]  /*111870*/  LDL R10, [R1+0x1ed4] ;  /* 0x001ed400010a7983 */ /* 0x001f280000100800 */
[----:B------:R-:W-:Y:S04]  /*111880*/  STL [R1+0x6a0], R2 ;  /* 0x0006a00201007387 */ /* 0x000fe80000100800 */
[----:B------:R0:W-:Y:S01]  /*111890*/  STL [R1+0x575c], R4 ;  /* 0x00575c0401007387 */ /* 0x0001e20000100800 */
[----:B--2---:R-:W-:Y:S02]  /*1118a0*/  ISETP.LT.AND P3, PT, R3, UR14, !P2 ;  /* 0x0000000e03007c0c */ /* 0x004fe4000d761270 */
[----:B------:R-:W-:-:S02]  /*1118b0*/  IADD3 R16, P2, PT, R57, R4, RZ ;  /* 0x0000000439107210 */ /* 0x000fc40007f5e0ff */
[----:B0-----:R-:W2:Y:S04]  /*1118c0*/  LDL R4, [R1+0x1ed0] ;  /* 0x001ed00001047983 */ /* 0x001ea80000100800 */
[----:B------:R0:W-:Y:S01]  /*1118d0*/  STL.64 [R1+0x3b8], R12 ;  /* 0x0003b80c01007387 */ /* 0x0001e20000100a00 */
[C---:B------:R-:W-:Y:S01]  /*1118e0*/  IMAD.X R17, R2.reuse, 0x1, R7, P2 ;  /* 0x0000000102117824 */ /* 0x040fe200010e0607 */
[----:B0-----:R-:W-:Y:S02]  /*1118f0*/  IADD3 R12, P1, PT, R57, R9, RZ ;  /* 0x00000009390c7210 */ /* 0x001fe40007f3e0ff */
[----:B------:R-:W2:Y:S03]  /*111900*/  LDL.LU R57, [R1+0x578c] ;  /* 0x00578c0001397983 */ /* 0x000ea60000300800 */
[----:B------:R-:W-:Y:S01]  /*111910*/  IMAD.X R13, R2, 0x1, R5, P1 ;  /* 0x00000001020d7824 */ /* 0x000fe200008e0605 */
[----:B------:R-:W-:Y:S04]  /*111920*/  STL.64 [R1+0x610], R16 ;  /* 0x0006101001007387 */ /* 0x000fe80000100a00 */
[----:B------:R4:W-:Y:S01]  /*111930*/  STL.64 [R1+0x618], R12 ;  /* 0x0006180c01007387 */ /* 0x0009e20000100a00 */
[----:B---3--:R-:W-:-:S03]  /*111940*/  SHF.R.U32.HI R2, RZ, 0x8, R21 ;  /* 0x00000008ff027819 */ /* 0x008fc60000011615 */
[----:B------:R-:W3:Y:S01]  /*111950*/  LDL.LU R21, [R1+0x28] ;  /* 0x0000280001157983 */ /* 0x000ee20000300800 */
[----:B----4-:R-:W-:-:S03]  /*111960*/  SHF.R.U32.HI R12, RZ, 0x8, R22 ;  /* 0x00000008ff0c7819 */ /* 0x010fc60000011616 */
[----:B------:R-:W4:Y:S01]  /*111970*/  LDL.LU R22, [R1+0x5a8] ;  /* 0x0005a80001167983 */ /* 0x000f220000300800 */
[----:B------:R-:W-:-:S03]  /*111980*/  SHF.R.U32.HI R11, RZ, 0x8, R23 ;  /* 0x00000008ff0b7819 */ /* 0x000fc60000011617 */
[----:B------:R-:W3:Y:S01]  /*111990*/  LDL.LU R23, [R1+0x37c] ;  /* 0x00037c0001177983 */ /* 0x000ee20000300800 */
[----:B------:R-:W-:Y:S02]  /*1119a0*/  LOP3.LUT R2, R2, 0xffff, RZ, 0xc0, !PT ;  /* 0x0000ffff02027812 */ /* 0x000fe400078ec0ff */
[----:B------:R-:W-:Y:S02]  /*1119b0*/  LOP3.LUT R12, R12, 0xffff, RZ, 0xc0, !PT ;  /* 0x0000ffff0c0c7812 */ /* 0x000fe400078ec0ff */
[----:B------:R-:W-:Y:S02]  /*1119c0*/  LOP3.LUT R11, R11, 0xffff, RZ, 0xc0, !PT ;  /* 0x0000ffff0b0b7812 */ /* 0x000fe400078ec0ff */
[----:B------:R-:W-:-:S05]  /*1119d0*/  PRMT R2, R2, 0x3340, R12 ;  /* 0x0000334002027816 */ /* 0x000fca000000000c */
[----:B------:R0:W-:Y:S02]  /*1119e0*/  STL [R1+0x2bc], R2 ;  /* 0x0002bc0201007387 */ /* 0x0001e40000100800 */
[----:B0-----:R-:W-:-:S05]  /*1119f0*/  PRMT R2, R11, 0x3340, R1 ;  /* 0x000033400b027816 */ /* 0x001fca0000000001 */
[----:B------:R0:W-:Y:S01]  /*111a00*/  STL [R1+0x1c0], R2 ;  /* 0x0001c00201007387 */ /* 0x0001e20000100800 */
[----:B------:R-:W-:Y:S02]  /*111a10*/  ISETP.LT.AND P2, PT, R6, UR6, !P0 ;  /* 0x0000000606007c0c */ /* 0x000fe4000c741270 */
[----:B------:R-:W-:-:S04]  /*111a20*/  LOP3.LUT R0, R0, 0xffdfffff, RZ, 0xc0, !PT ;  /* 0xffdfffff00007812 */ /* 0x000fc800078ec0ff */
[----:B------:R-:W-:-:S04]  /*111a30*/  @P3 LOP3.LUT R0, R0, 0x200000, RZ, 0xfc, !PT ;  /* 0x0020000000003812 */ /* 0x000fc800078efcff */
[----:B------:R-:W-:Y:S02]  /*111a40*/  LOP3.LUT R0, R0, 0xffefffff, RZ, 0xc0, !PT ;  /* 0xffefffff00007812 */ /* 0x000fe400078ec0ff */
[----:B--2---:R-:W-:Y:S02]  /*111a50*/  SHF.R.U32.HI R12, RZ, 0x8, R57 ;  /* 0x00000008ff0c7819 */ /* 0x004fe40000011639 */
[----:B------:R-:W2:Y:S01]  /*111a60*/  LDL.LU R57, [R1+0x5788] ;  /* 0x0057880001397983 */ /* 0x000ea20000300800 */
[----:B---3--:R-:W-:-:S03]  /*111a70*/  SHF.R.U32.HI R11, RZ, 0x8, R23 ;  /* 0x00000008ff0b7819 */ /* 0x008fc60000011617 */
[----:B------:R-:W3:Y:S01]  /*111a80*/  LDL.LU R23, [R1+0x124] ;  /* 0x0001240001177983 */ /* 0x000ee20000300800 */
[----:B------:R-:W-:Y:S01]  /*111a90*/  ISETP.LT.AND P1, PT, R4, UR7, !P0 ;  /* 0x0000000704007c0c */ /* 0x000fe2000c721270 */
[----:B0-----:R-:W-:Y:S01]  /*111aa0*/  VIADD R2, R56, 0xa9 ;  /* 0x000000a938027836 */ /* 0x001fe20000000000 */
[----:B------:R-:W-:Y:S01]  /*111ab0*/  @P2 LOP3.LUT R0, R0, 0x100000, RZ, 0xfc, !PT ;  /* 0x0010000000002812 */ /* 0x000fe200078efcff */
[----:B------:R-:W0:Y:S03]  /*111ac0*/  LDCU.64 UR6, c[0x0][0x398] ;  /* 0x00007300ff0677ac */ /* 0x000e260008000a00 */
[----:B------:R-:W-:-:S07]  /*111ad0*/  LOP3.LUT R0, R0, 0xfff7ffff, RZ, 0xc0, !PT ;  /* 0xfff7ffff00007812 */ /* 0x000fce00078ec0ff */
[----:B------:R-:W-:Y:S02]  /*111ae0*/  @P1 LOP3.LUT R0, R0, 0x80000, RZ, 0xfc, !PT ;  /* 0x0008000000001812 */ /* 0x000fe400078efcff */
[----:B------:R-:W-:Y:S01]  /*111af0*/  ISETP.LT.AND P1, PT, R10, UR42, !P0 ;  /* 0x0000002a0a007c0c */ /* 0x000fe2000c721270 */
[----:B------:R-:W0:Y:S01]  /*111b00*/  LDCU.64 UR42, c[0x0][0x398] ;  /* 0x00007300ff2a77ac */ /* 0x000e220008000a00 */
[----:B------:R-:W-:Y:S02]  /*111b10*/  ISETP.LT.AND P0, PT, R3, UR16, !P0 ;  /* 0x0000001003007c0c */ /* 0x000fe4000c701270 */
[----:B------:R-:W-:-:S09]  /*111b20*/  LOP3.LUT R0, R0, 0xfffbffff, RZ, 0xc0, !PT ;  /* 0xfffbffff00007812 */ /* 0x000fd200078ec0ff */
[----:B------:R-:W-:-:S04]  /*111b30*/  @P1 LOP3.LUT R0, R0, 0x40000, RZ, 0xfc, !PT ;  /* 0x0004000000001812 */ /* 0x000fc800078efcff */
[----:B------:R-:W-:-:S04]  /*111b40*/  LOP3.LUT R0, R0, 0xfffdffff, RZ, 0xc0, !PT ;  /* 0xfffdffff00007812 */ /* 0x000fc800078ec0ff */
[----:B------:R-:W-:Y:S02]  /*111b50*/  @P0 LOP3.LUT R0, R0, 0x20000, RZ, 0xfc, !PT ;  /* 0x0002000000000812 */ /* 0x000fe400078efcff */
[----:B0-----:R-:W-:Y:S02]  /*111b60*/  ISETP.GE.AND P0, PT, R2, UR43, PT ;  /* 0x0000002b02007c0c */ /* 0x001fe4000bf06270 */
[----:B------:R-:W-:Y:S01]  /*111b70*/  LOP3.LUT R0, R0, 0xfffeffff, RZ, 0xc0, !PT ;  /* 0xfffeffff00007812 */ /* 0x000fe200078ec0ff */
[----:B------:R-:W-:Y:S01]  /*111b80*/  VIADD R2, R56, 0xa8 ;  /* 0x000000a838027836 */ /* 0x000fe20000000000 */
[----:B------:R-:W-:Y:S01]  /*111b90*/  ISETP.LT.AND P3, PT, R6, UR26, !P0 ;  /* 0x0000001a06007c0c */ /* 0x000fe2000c761270 */
[----:B------:R-:W0:Y:S01]  /*111ba0*/  LDCU UR43, c[0x0][0x398] ;  /* 0x00007300ff2b77ac */ /* 0x000e220008000800 */
[----:B------:R-:W-:Y:S02]  /*111bb0*/  ISETP.LT.AND P2, PT, R4, UR27, !P0 ;  /* 0x0000001b04007c0c */ /* 0x000fe4000c741270 */
[----:B------:R-:W-:Y:S01]  /*111bc0*/  ISETP.LT.AND P1, PT, R10, UR46, !P0 ;  /* 0x0000002e0a007c0c */ /* 0x000fe2000c721270 */
[----:B------:R-:W0:Y:S08]  /*111bd0*/  LDCU.64 UR46, c[0x0][0x398] ;  /* 0x00007300ff2e77ac */ /* 0x000e300008000a00 */
[----:B------:R-:W-:Y:S01]  /*111be0*/  @P3 LOP3.LUT R0, R0, 0x10000, RZ, 0xfc, !PT ;  /* 0x0001000000003812 */ /* 0x000fe200078efcff */
[----:B------:R-:W0:Y:S03]  /*111bf0*/  LDCU.64 UR26, c[0x0][0x398] ;  /* 0x00007300ff1a77ac */ /* 0x000e260008000a00 */
[----:B------:R-:W-:-:S04]  /*111c00*/  LOP3.LUT R0, R0, 0xffff7fff, RZ, 0xc0, !PT ;  /* 0xffff7fff00007812 */ /* 0x000fc800078ec0ff */
[----:B------:R-:W-:Y:S02]  /*111c10*/  @P2 LOP3.LUT R0, R0, 0x8000, RZ, 0xfc, !PT ;  /* 0x0000800000002812 */ /* 0x000fe400078efcff */
[----:B------:R-:W-:Y:S01]  /*111c20*/  ISETP.LT.AND P0, PT, R3, UR6, !P0 ;  /* 0x0000000603007c0c */ /* 0x000fe2000c701270 */
[----:B------:R-:W1:Y:S01]  /*111c30*/  LDCU UR6, c[0x0][0x398] ;  /* 0x00007300ff0677ac */ /* 0x000e620008000800 */
[----:B------:R-:W-:-:S04]  /*111c40*/  LOP3.LUT R0, R0, 0xffffbfff, RZ, 0xc0, !PT ;  /* 0xffffbfff00007812 */ /* 0x000fc800078ec0ff */
[----:B------:R-:W-:-:S04]  /*111c50*/  @P1 LOP3.LUT R0, R0, 0x4000, RZ, 0xfc, !PT ;  /* 0x0000400000001812 */ /* 0x000fc800078efcff */
[----:B------:R-:W-:-:S04]  /*111c60*/  LOP3.LUT R0, R0, 0xffffdfff, RZ, 0xc0, !PT ;  /* 0xffffdfff00007812 */ /* 0x000fc800078ec0ff */
[----:B------:R-:W-:Y:S02]  /*111c70*/  @P0 LOP3.LUT R0, R0, 0x2000, RZ, 0xfc, !PT ;  /* 0x0000200000000812 */ /* 0x000fe400078efcff */
[----:B0-----:R-:W-:Y:S01]  /*111c80*/  ISETP.GE.AND P0, PT, R2, UR47, PT ;  /* 0x0000002f02007c0c */ /* 0x001fe2000bf06270 */
[----:B------:R-:W0:Y:S03]  /*111c90*/  LDCU UR47, c[0x0][0x398] ;  /* 0x00007300ff2f77ac */ /* 0x000e260008000800 */
[----:B------:R-:W-:Y:S02]  /*111ca0*/  ISETP.LT.AND P3, PT, R6, UR10, !P0 ;  /* 0x0000000a06007c0c */ /* 0x000fe4000c761270 */
[----:B------:R-:W-:Y:S01]  /*111cb0*/  ISETP.LT.AND P2, PT, R4, UR11, !P0 ;  /* 0x0000000b04007c0c */ /* 0x000fe2000c741270 */
[----:B------:R-:W0:Y:S01]  /*111cc0*/  LDCU.64 UR10, c[0x0][0x398] ;  /* 0x00007300ff0a77ac */ /* 0x000e220008000a00 */
[----:B------:R-:W-:-:S02]  /*111cd0*/  LOP3.LUT R0, R0, 0xffffefff, RZ, 0xc0, !PT ;  /* 0xffffefff00007812 */ /* 0x000fc400078ec0ff */
[----:B------:R-:W-:Y:S01]  /*111ce0*/  ISETP.LT.AND P1, PT, R10, UR52, !P0 ;  /* 0x000000340a007c0c */ /* 0x000fe2000c721270 */
[----:B------:R-:W0:Y:S06]  /*111cf0*/  LDCU UR52, c[0x0][0x398] ;  /* 0x00007300ff3477ac */ /* 0x000e2c0008000800 */
[----:B------:R-:W-:Y:S02]  /*111d00*/  @P3 LOP3.LUT R0, R0, 0x1000, RZ, 0xfc, !PT ;  /* 0x0000100000003812 */ /* 0x000fe400078efcff */
[----:B----4-:R-:W-:Y:S02]  /*111d10*/  SHF.R.U32.HI R14, RZ, 0x8, R22 ;  /* 0x00000008ff0e7819 */ /* 0x010fe40000011616 */
[----:B------:R-:W-:-:S02]  /*111d20*/  LOP3.LUT R0, R0, 0xfffff7ff, RZ, 0xc0, !PT ;  /* 0xfffff7ff00007812 */ /* 0x000fc400078ec0ff */
[----:B------:R-:W-:Y:S02]  /*111d30*/  LOP3.LUT R14, R14, 0xffff, RZ, 0xc0, !PT ;  /* 0x0000ffff0e0e7812 */ /* 0x000fe400078ec0ff */
[----:B------:R-:W-:Y:S02]  /*111d40*/  @P2 LOP3.LUT R0, R0, 0x800, RZ, 0xfc, !PT ;  /* 0x0000080000002812 */ /* 0x000fe400078efcff */
[----:B------:R-:W-:Y:S02]  /*111d50*/  LOP3.LUT R11, R11, 0xffff, RZ, 0xc0, !PT ;  /* 0x0000ffff0b0b7812 */ /* 0x000fe400078ec0ff */
[----:B------:R-:W-:Y:S02]  /*111d60*/  ISETP.LT.AND P0, PT, R3, UR26, !P0 ;  /* 0x0000001a03007c0c */ /* 0x000fe4000c701270 */
[----:B------:R-:W-:Y:S02]  /*111d70*/  LOP3.LUT R0, R0, 0xfffffbff, RZ, 0xc0, !PT ;  /* 0xfffffbff00007812 */ /* 0x000fe400078ec0ff */
[----:B------:R-:W-:-:S02]  /*111d80*/  SHF.R.U32.HI R13, RZ, 0x8, R21 ;  /* 0x00000008ff0d7819 */ /* 0x000fc40000011615 */
[----:B------:R-:W-:Y:S02]  /*111d90*/  PRMT R2, R14, 0x3340, R11 ;  /* 0x000033400e027816 */ /* 0x000fe4000000000b */
[----:B------:R-:W-:Y:S02]  /*111da0*/  @P1 LOP3.LUT R0, R0, 0x400, RZ, 0xfc, !PT ;  /* 0x0000040000001812 */ /* 0x000fe400078efcff */
[----:B------:R-:W-:Y:S02]  /*111db0*/  LOP3.LUT R13, R13, 0xffff, RZ, 0xc0, !PT ;  /* 0x0000ffff0d0d7812 */ /* 0x000fe400078ec0ff */
[----:B------:R-:W-:Y:S01]  /*111dc0*/  LOP3.LUT R12, R12, 0xffff, RZ, 0xc0, !PT ;  /* 0x0000ffff0c0c7812 */ /* 0x000fe200078ec0ff */
[----:B------:R4:W-:Y:S01]  /*111dd0*/  STL [R1+0x2b4], R2 ;  /* 0x0002b40201007387 */ /* 0x0009e20000100800 */
[----:B------:R-:W-:Y:S02]  /*111de0*/  LOP3.LUT R0, R0, 0xfffffdff, RZ, 0xc0, !PT ;  /* 0xfffffdff00007812 */ /* 0x000fe400078ec0ff */
[----:B------:R-:W-:-:S02]  /*111df0*/  PRMT R11, R13, 0x3340, R12 ;  /* 0x000033400d0b7816 */ /* 0x000fc4000000000c */
[----:B------:R-:W-:Y:S01]  /*111e00*/  @P0 LOP3.LUT R0, R0, 0x200, RZ, 0xfc, !PT ;  /* 0x0000020000000812 */ /* 0x000fe200078efcff */
[----:B----4-:R-:W-:Y:S02]  /*111e10*/  VIADD R2, R56, 0xa7 ;  /* 0x000000a738027836 */ /* 0x010fe40000000000 */
[----:B------:R4:W-:Y:S03]  /*111e20*/  STL [R1+0x2b0], R11 ;  /* 0x0002b00b01007387 */ /* 0x0009e60000100800 */
[----:B------:R-:W-:Y:S01]  /*111e30*/  ISETP.GE.AND P0, PT, R2, UR15, PT ;  /* 0x0000000f02007c0c */ /* 0x000fe2000bf06270 */
[----:B------:R-:W0:Y:S01]  /*111e40*/  LDCU.64 UR14, c[0x0][0x398] ;  /* 0x00007300ff0e77ac */ /* 0x000e220008000a00 */
[----:B--2---:R-:W-:Y:S02]  /*111e50*/  SHF.R.U32.HI R2, RZ, 0x8, R57 ;  /* 0x00000008ff027819 */ /* 0x004fe40000011639 */
[----:B------:R-:W2:Y:S04]  /*111e60*/  LDL.LU R57, [R1+0x5784] ;  /* 0x0057840001397983 */ /* 0x000ea80000300800 */
[----:B------:R-:W2:Y:S01]  /*111e70*/  LDL.LU R22, [R1+0x5ac] ;  /* 0x0005ac0001167983 */ /* 0x000ea20000300800 */
[----:B---3--:R-:W-:-:S03]  /*111e80*/  SHF.R.U32.HI R12, RZ, 0x8, R23 ;  /* 0x00000008ff0c7819 */ /* 0x008fc60000011617 */
[----:B------:R-:W3:Y:S01]  /*111e90*/  LDL.LU R23, [R1+0x27c] ;  /* 0x00027c0001177983 */ /* 0x000ee20000300800 */
[----:B------:R-:W-:Y:S02]  /*111ea0*/  ISETP.LT.AND P3, PT, R6, UR20, !P0 ;  /* 0x0000001406007c0c */ /* 0x000fe4000c761270 */
[----:B------:R-:W-:Y:S01]  /*111eb0*/  LOP3.LUT R0, R0, 0xfffffeff, RZ, 0xc0, !PT ;  /* 0xfffffeff00007812 */ /* 0x000fe200078ec0ff */
[----:B----4-:R-:W-:Y:S01]  /*111ec0*/  VIADD R11, R56, 0xa6 ;  /* 0x000000a6380b7836 */ /* 0x010fe20000000000 */
[----:B------:R-:W-:Y:S01]  /*111ed0*/  ISETP.LT.AND P2, PT, R4, UR23, !P0 ;  /* 0x0000001704007c0c */ /* 0x000fe2000c741270 */
[----:B------:R-:W4:Y:S01]  /*111ee0*/  LDCU UR20, c[0x0][0x398] ;  /* 0x00007300ff1477ac */ /* 0x000f220008000800 */
[----:B------:R-:W-:-:S07]  /*111ef0*/  ISETP.LT.AND P1, PT, R10, UR30, !P0 ;  /* 0x0000001e0a007c0c */ /* 0x000fce000c721270 */
[----:B------:R-:W-:Y:S01]  /*111f00*/  @P3 LOP3.LUT R0, R0, 0x100, RZ, 0xfc, !PT ;  /* 0x0000010000003812 */ /* 0x000fe200078efcff */
[----:B------:R-:W1:Y:S03]  /*111f10*/  LDCU UR30, c[0x0][0x398] ;  /* 0x00007300ff1e77ac */ /* 0x000e660008000800 */
[----:B------:R-:W-:Y:S01]  /*111f20*/  LOP3.LUT R0, R0, 0xffffff7f, RZ, 0xc0, !PT ;  /* 0xffffff7f00007812 */ /* 0x000fe200078ec0ff */
[----:B------:R-:W1:Y:S03]  /*111f30*/  LDCU UR23, c[0x0][0x398] ;  /* 0x00007300ff1777ac */ /* 0x000e660008000800 */
[----:B------:R-:W-:Y:S02]  /*111f40*/  @P2 LOP3.LUT R0, R0, 0x80, RZ, 0xfc, !PT ;  /* 0x0000008000002812 */ /* 0x000fe400078efcff */
[----:B0-----:R-:W-:Y:S01]  /*111f50*/  ISETP.LT.AND P0, PT, R3, UR10, !P0 ;  /* 0x0000000a03007c0c */ /* 0x001fe2000c701270 */
[----:B------:R-:W0:Y:S01]  /*111f60*/  LDCU UR10, c[0x0][0x398] ;  /* 0x00007300ff0a77ac */ /* 0x000e220008000800 */
[----:B------:R-:W-:-:S04]  /*111f70*/  LOP3.LUT R0, R0, 0xffffffbf, RZ, 0xc0, !PT ;  /* 0xffffffbf00007812 */ /* 0x000fc800078ec0ff */
[----:B------:R-:W-:Y:S02]  /*111f80*/  @P1 LOP3.LUT R0, R0, 0x40, RZ, 0xfc, !PT ;  /* 0x0000004000001812 */ /* 0x000fe400078efcff */
[----:B------:R-:W-:Y:S02]  /*111f90*/  LOP3.LUT R12, R12, 0xffff, RZ, 0xc0, !PT ;  /* 0x0000ffff0c0c7812 */ /* 0x000fe400078ec0ff */
[----:B------:R-:W-:-:S04]  /*111fa0*/  LOP3.LUT R0, R0, 0xffffffdf, RZ, 0xc0, !PT ;  /* 0xffffffdf00007812 */ /* 0x000fc800078ec0ff */
[----:B------:R-:W-:Y:S02]  /*111fb0*/  @P0 LOP3.LUT R0, R0, 0x20, RZ, 0xfc, !PT ;  /* 0x0000002000000812 */ /* 0x000fe400078efcff */
[----:B------:R-:W-:Y:S01]  /*111fc0*/  ISETP.GE.AND P0, PT, R11, UR17, PT ;  /* 0x000000110b007c0c */ /* 0x000fe2000bf06270 */
[----:B------:R-:W0:Y:S01]  /*111fd0*/  LDCU.64 UR16, c[0x0][0x398] ;  /* 0x00007300ff1077ac */ /* 0x000e220008000a00 */
[----:B------:R-:W-:Y:S02]  /*111fe0*/  PRMT R11, R12, 0x3340, R1 ;  /* 0x000033400c0b7816 */ /* 0x000fe40000000001 */
[----:B------:R-:W-:-:S03]  /*111ff0*/  LOP3.LUT R2, R2, 0xffff, RZ, 0xc0, !PT ;  /* 0x0000ffff02027812 */ /* 0x000fc600078ec0ff */
[----:B------:R1:W-:Y:S02]  /*112000*/  STL [R1+0x1b8], R11 ;  /* 0x0001b80b01007387 */ /* 0x0003e40000100800 */
[----:B-1----:R-:W-:-:S05]  /*112010*/  PRMT R11, R2, 0x3340, R1 ;  /* 0x00003340020b7816 */ /* 0x002fca0000000001 */
[----:B------:R2:W-:Y:S04]  /*112020*/  STL [R1+0x1b4], R11 ;  /* 0x0001b40b01007387 */ /* 0x0005e80000100800 */
[----:B------:R-:W4:Y:S01]  /*112030*/  LDL.LU R21, [R1+0x5d4] ;  /* 0x0005d40001157983 */ /* 0x000f220000300800 */
[----:B--2---:R-:W-:-:S03]  /*112040*/  SHF.R.U32.HI R11, RZ, 0x8, R22 ;  /* 0x00000008ff0b7819 */ /* 0x004fc60000011616 */
[----:B------:R-:W2:Y:S01]  /*112050*/  LDL.LU R22, [R1+0x39c] ;  /* 0x00039c0001167983 */ /* 0x000ea20000300800 */
[----:B---3--:R-:W-:-:S03]  /*112060*/  SHF.R.U32.HI R12, RZ, 0x8, R23 ;  /* 0x00000008ff0c7819 */ /* 0x008fc60000011617 */
[----:B------:R-:W3:Y:S01]  /*112070*/  LDL.LU R23, [R1+0x274] ;  /* 0x0002740001177983 */ /* 0x000ee20000300800 */
[----:B------:R-:W-:Y:S02]  /*112080*/  ISETP.LT.AND P3, PT, R6, UR5, !P0 ;  /* 0x0000000506007c0c */ /* 0x000fe4000c761270 */
[----:B------:R-:W-:Y:S02]  /*112090*/  ISETP.LT.AND P2, PT, R4, UR21, !P0 ;  /* 0x0000001504007c0c */ /* 0x000fe4000c741270 */
[----:B------:R-:W-:Y:S02]  /*1120a0*/  LOP3.LUT R0, R0, 0xffffffef, RZ, 0xc0, !PT ;  /* 0xffffffef00007812 */ /* 0x000fe400078ec0ff */
[----:B------:R-:W-:Y:S01]  /*1120b0*/  ISETP.LT.AND P1, PT, R10, UR25, !P0 ;  /* 0x000000190a007c0c */ /* 0x000fe2000c721270 */
[----:B------:R-:W-:Y:S01]  /*1120c0*/  VIADD R2, R56, 0xa5 ;  /* 0x000000a538027836 */ /* 0x000fe20000000000 */
[----:B------:R-:W-:Y:S01]  /*1120d0*/  LOP3.LUT R57, R57, 0x7fffffff, RZ, 0xc0, !PT ;  /* 0x7fffffff39397812 */ /* 0x000fe200078ec0ff */
[----:B------:R-:W1:Y:S04]  /*1120e0*/  LDCU UR21, c[0x0][0x398] ;  /* 0x00007300ff1577ac */ /* 0x000e680008000800 */
[----:B------:R-:W-:Y:S01]  /*1120f0*/  @P3 LOP3.LUT R0, R0, 0x10, RZ, 0xfc, !PT ;  /* 0x0000001000003812 */ /* 0x000fe200078efcff */
[----:B------:R-:W0:Y:S03]  /*112100*/  LDCU UR5, c[0x0][0x398] ;  /* 0x00007300ff0577ac */ /* 0x000e260008000800 */
[----:B------:R-:W-:-:S04]  /*112110*/  LOP3.LUT R0, R0, 0xfffffff7, RZ, 0xc0, !PT ;  /* 0xfffffff700007812 */ /* 0x000fc800078ec0ff */
[----:B------:R-:W-:Y:S02]  /*112120*/  @P2 LOP3.LUT R0, R0, 0x8, RZ, 0xfc, !PT ;  /* 0x0000000800002812 */ /* 0x000fe400078efcff */
[----:B------:R-:W-:Y:S01]  /*112130*/  ISETP.LT.AND P0, PT, R3, UR14, !P0 ;  /* 0x0000000e03007c0c */ /* 0x000fe2000c701270 */
[----:B------:R-:W0:Y:S01]  /*112140*/  LDCU UR14, c[0x0][0x398] ;  /* 0x00007300ff0e77ac */ /* 0x000e220008000800 */
[----:B------:R-:W-:-:S04]  /*112150*/  LOP3.LUT R0, R0, 0xfffffffb, RZ, 0xc0, !PT ;  /* 0xfffffffb00007812 */ /* 0x000fc800078ec0ff */
[----:B------:R-:W-:-:S04]  /*112160*/  @P1 LOP3.LUT R0, R0, 0x4, RZ, 0xfc, !PT ;  /* 0x0000000400001812 */ /* 0x000fc800078efcff */
[----:B------:R-:W-:-:S04]  /*112170*/  LOP3.LUT R0, R0, 0xfffffffd, RZ, 0xc0, !PT ;  /* 0xfffffffd00007812 */ /* 0x000fc800078ec0ff */
[----:B------:R-:W-:Y:S02]  /*112180*/  @P0 LOP3.LUT R0, R0, 0x2, RZ, 0xfc, !PT ;  /* 0x0000000200000812 */ /* 0x000fe400078efcff */
[----:B------:R-:W-:Y:S02]  /*112190*/  ISETP.GE.AND P0, PT, R2, UR7, PT ;  /* 0x0000000702007c0c */ /* 0x000fe4000bf06270 */
[----:B------:R-:W-:Y:S02]  /*1121a0*/  SHF.R.U32.HI R13, RZ, 0x8, R24 ;  /* 0x00000008ff0d7819 */ /* 0x000fe40000011618 */
[----:B------:R-:W-:Y:S01]  /*1121b0*/  SHF.R.U32.HI R14, RZ, 0x8, R25 ;  /* 0x00000008ff0e7819 */ /* 0x000fe20000011619 */
[----:B------:R-:W-:Y:S01]  /*1121c0*/  VIADD R2, R56, 0xa4 ;  /* 0x000000a438027836 */ /* 0x000fe20000000000 */
[----:B------:R-:W-:Y:S01]  /*1121d0*/  ISETP.LT.AND P2, PT, R4, UR9, !P0 ;  /* 0x0000000904007c0c */ /* 0x000fe2000c741270 */
[----:B------:R-:W1:Y:S01]  /*1121e0*/  LDCU UR7, c[0x0][0x398] ;  /* 0x00007300ff0777ac */ /* 0x000e620008000800 */
[----:B------:R-:W-:-:S02]  /*1121f0*/  ISETP.LT.AND P1, PT, R10, UR24, !P0 ;  /* 0x000000180a007c0c */ /* 0x000fc4000c721270 */
[----:B------:R-:W-:Y:S01]  /*112200*/  ISETP.LT.AND P3, PT, R6, UR8, !P0 ;  /* 0x0000000806007c0c */ /* 0x000fe2000c761270 */
[----:B------:R-:W1:Y:S01]  /*112210*/  LDCU.64 UR24, c[0x0][0x398] ;  /* 0x00007300ff1877ac */ /* 0x000e620008000a00 */
[----:B0-----:R-:W-:Y:S02]  /*112220*/  ISETP.LT.AND P0, PT, R3, UR16, !P0 ;  /* 0x0000001003007c0c */ /* 0x001fe4000c701270 */
[----:B------:R-:W-:Y:S01]  /*112230*/  LOP3.LUT R13, R13, 0xffff, RZ, 0xc0, !PT ;  /* 0x0000ffff0d0d7812 */ /* 0x000fe200078ec0ff */
[----:B------:R-:W0:Y:S04]  /*112240*/  LDCU UR8, c[0x0][0x398] ;  /* 0x00007300ff0877ac */ /* 0x000e280008000800 */
[----:B------:R-:W-:Y:S01]  /*112250*/  @P2 LOP3.LUT R57, R57, 0x80000000, RZ, 0xfc, !PT ;  /* 0x8000000039392812 */ /* 0x000fe200078efcff */
[----:B------:R-:W0:Y:S03]  /*112260*/  LDCU UR9, c[0x0][0x398] ;  /* 0x00007300ff0977ac */ /* 0x000e260008000800 */
[----:B------:R-:W-:Y:S01]  /*112270*/  LOP3.LUT R57, R57, 0xbfffffff, RZ, 0xc0, !PT ;  /* 0xbfffffff39397812 */ /* 0x000fe200078ec0ff */
[----:B------:R-:W0:Y:S03]  /*112280*/  LDCU UR16, c[0x0][0x398] ;  /* 0x00007300ff1077ac */ /* 0x000e260008000800 */
[----:B------:R-:W-:-:S02]  /*112290*/  @P1 LOP3.LUT R57, R57, 0x40000000, RZ, 0xfc, !PT ;  /* 0x4000000039391812 */ /* 0x000fc400078efcff */
[----:B------:R-:W-:Y:S02]  /*1122a0*/  LOP3.LUT R14, R14, 0xffff, RZ, 0xc0, !PT ;  /* 0x0000ffff0e0e7812 */ /* 0x000fe400078ec0ff */
[----:B------:R-:W-:Y:S02]  /*1122b0*/  LOP3.LUT R57, R57, 0xdfffffff, RZ, 0xc0, !PT ;  /* 0xdfffffff39397812 */ /* 0x000fe400078ec0ff */
[----:B------:R-:W-:Y:S02]  /*1122c0*/  LOP3.LUT R11, R11, 0xffff, RZ, 0xc0, !PT ;  /* 0x0000ffff0b0b7812 */ /* 0x000fe400078ec0ff */
[----:B------:R-:W-:Y:S02]  /*1122d0*/  LOP3.LUT R12, R12, 0xffff, RZ, 0xc0, !PT ;  /* 0x0000ffff0c0c7812 */ /* 0x000fe400078ec0ff */
[----:B------:R-:W-:Y:S02]  /*1122e0*/  @P0 LOP3.LUT R57, R57, 0x20000000, RZ, 0xfc, !PT ;  /* 0x2000000039390812 */ /* 0x000fe400078efcff */
[----:B------:R-:W-:Y:S01]  /*1122f0*/  ISETP.GE.AND P0, PT, R2, UR27, PT ;  /* 0x0000001b02007c0c */ /* 0x000fe2000bf06270 */
[----:B------:R-:W0:Y:S01]  /*112300*/  LDCU.64 UR26, c[0x0][0x398] ;  /* 0x00007300ff1a77ac */ /* 0x000e220008000a00 */
[----:B------:R-:W-:-:S02]  /*112310*/  PRMT R2, R13, 0x3340, R14 ;  /* 0x000033400d027816 */ /* 0x000fc4000000000e */
[----:B------:R-:W-:-:S03]  /*112320*/  PRMT R11, R11, 0x3340, R12 ;  /* 0x000033400b0b7816 */ /* 0x000fc6000000000c */
[----:B------:R0:W-:Y:S04]  /*112330*/  STL [R1+0x2f0], R2 ;  /* 0x0002f00201007387 */ /* 0x0001e80000100800 */
[----:B------:R4:W-:Y:S01]  /*112340*/  STL [R1+0x2a8], R11 ;  /* 0x0002a80b01007387 */ /* 0x0009e20000100800 */
[----:B--2---:R-:W-:-:S03]  /*112350*/  SHF.R.U32.HI R13, RZ, 0x8, R22 ;  /* 0x00000008ff0d7819 */ /* 0x004fc60000011616 */
[----:B------:R-:W2:Y:S01]  /*112360*/  LDL.LU R22, [R1+0x5f8] ;  /* 0x0005f80001167983 */ /* 0x000ea20000300800 */
[----:B---3--:R-:W-:-:S03]  /*112370*/  SHF.R.U32.HI R12, RZ, 0x8, R23 ;  /* 0x00000008ff0c7819 */ /* 0x008fc60000011617 */
[----:B------:R-:W3:Y:S01]  /*112380*/  LDL.LU R23, [R1+0x3c] ;  /* 0x00003c0001177983 */ /* 0x000ee20000300800 */
[----:B------:R-:W-:-:S04]  /*112390*/  LOP3.LUT R0, R0, 0xfffffffe, RZ, 0xc0, !PT ;  /* 0xfffffffe00007812 */ /* 0x000fc800078ec0ff */
[----:B------:R-:W-:Y:S02]  /*1123a0*/  @P3 LOP3.LUT R0, R0, 0x1, RZ, 0xfc, !PT ;  /* 0x0000000100003812 */ /* 0x000fe400078efcff */
[----:B------:R-:W-:Y:S02]  /*1123b0*/  ISETP.LT.AND P3, PT, R6, UR29, !P0 ;  /* 0x0000001d06007c0c */ /* 0x000fe4000c761270 */
[----:B------:R-:W-:Y:S02]  /*1123c0*/  ISETP.LT.AND P2, PT, R4, UR50, !P0 ;  /* 0x0000003204007c0c */ /* 0x000fe4000c741270 */
[----:B------:R-:W-:Y:S02]  /*1123d0*/  LOP3.LUT R57, R57, 0xefffffff, RZ, 0xc0, !PT ;  /* 0xefffffff39397812 */ /* 0x000fe400078ec0ff */
[----:B------:R-:W-:Y:S01]  /*1123e0*/  ISETP.LT.AND P1, PT, R10, UR51, !P0 ;  /* 0x000000330a007c0c */ /* 0x000fe2000c721270 */
[----:B0-----:R-:W-:-:S06]  /*1123f0*/  VIADD R2, R56, 0xa3 ;  /* 0x000000a338027836 */ /* 0x001fcc0000000000 */
[----:B------:R-:W-:Y:S01]  /*112400*/  @P3 LOP3.LUT R57, R57, 0x10000000, RZ, 0xfc, !PT ;  /* 0x1000000039393812 */ /* 0x000fe200078efcff */
[----:B------:R-:W0:Y:S03]  /*112410*/  LDCU.64 UR50, c[0x0][0x398] ;  /* 0x00007300ff3277ac */ /* 0x000e260008000a00 */
[----:B------:R-:W-:-:S04]  /*112420*/  LOP3.LUT R57, R57, 0xf7ffffff, RZ, 0xc0, !PT ;  /* 0xf7ffffff39397812 */ /* 0x000fc800078ec0ff */
[----:B------:R-:W-:Y:S02]  /*112430*/  @P2 LOP3.LUT R57, R57, 0x8000000, RZ, 0xfc, !PT ;  /* 0x0800000039392812 */ /* 0x000fe400078efcff */
[----:B-1----:R-:W-:Y:S01]  /*112440*/  ISETP.LT.AND P0, PT, R3, UR24, !P0 ;  /* 0x0000001803007c0c */ /* 0x002fe2000c701270 */
[----:B------:R-:W1:Y:S01]  /*112450*/  LDCU UR24, c[0x0][0x398] ;  /* 0x00007300ff1877ac */ /* 0x000e620008000800 */
[----:B------:R-:W-:-:S04]  /*112460*/  LOP3.LUT R57, R57, 0xfbffffff, RZ, 0xc0, !PT ;  /* 0xfbffffff39397812 */ /* 0x000fc800078ec0ff */
[----:B------:R-:W-:-:S04]  /*112470*/  @P1 LOP3.LUT R57, R57, 0x4000000, RZ, 0xfc, !PT ;  /* 0x0400000039391812 */ /* 0x000fc800078efcff */
[----:B------:R-:W-:-:S04]  /*112480*/  LOP3.LUT R57, R57, 0xfdffffff, RZ, 0xc0, !PT ;  /* 0xfdffffff39397812 */ /* 0x000fc800078ec0ff */
[----:B------:R-:W-:Y:S02]  /*112490*/  @P0 LOP3.LUT R57, R57, 0x2000000, RZ, 0xfc, !PT ;  /* 0x0200000039390812 */ /* 0x000fe400078efcff */
[----:B------:R-:W-:Y:S02]  /*1124a0*/  ISETP.GE.AND P0, PT, R2, UR11, PT ;  /* 0x0000000b02007c0c */ /* 0x000fe4000bf06270 */
[----:B------:R-:W-:Y:S01]  /*1124b0*/  LOP3.LUT R57, R57, 0xfeffffff, RZ, 0xc0, !PT ;  /* 0xfeffffff39397812 */ /* 0x000fe200078ec0ff */
[----:B------:R-:W-:Y:S01]  /*1124c0*/  VIADD R2, R56, 0xa2 ;  /* 0x000000a238027836 */ /* 0x000fe20000000000 */
[----:B------:R-:W-:Y:S01]  /*1124d0*/  ISETP.LT.AND P3, PT, R6, UR12, !P0 ;  /* 0x0000000c06007c0c */ /* 0x000fe2000c761270 */
[----:B------:R-:W0:Y:S01]  /*1124e0*/  LDCU UR11, c[0x0][0x398] ;  /* 0x00007300ff0b77ac */ /* 0x000e220008000800 */
[----:B------:R-:W-:Y:S02]  /*1124f0*/  ISETP.LT.AND P2, PT, R4, UR13, !P0 ;  /* 0x0000000d04007c0c */ /* 0x000fe4000c741270 */
[----:B------:R-:W-:Y:S01]  /*112500*/  ISETP.LT.AND P1, PT, R10, UR28, !P0 ;  /* 0x0000001c0a007c0c */ /* 0x000fe2000c721270 */
[----:B------:R-:W0:Y:S01]  /*112510*/  LDCU.64 UR28, c[0x0][0x398] ;  /* 0x00007300ff1c77ac */ /* 0x000e220008000a00 */
[----:B----4-:R-:W-:-:S02]  /*112520*/  SHF.R.U32.HI R11, RZ, 0x8, R21 ;  /* 0x00000008ff0b7819 */ /* 0x010fc40000011615 */
[----:B------:R-:W-:Y:S01]  /*112530*/  LOP3.LUT R13, R13, 0xffff, RZ, 0xc0, !PT ;  /* 0x0000ffff0d0d7812 */ /* 0x000fe200078ec0ff */
[----:B------:R-:W4:Y:S04]  /*112540*/  LDCU UR13, c[0x0][0x398] ;  /* 0x00007300ff0d77ac */ /* 0x000f280008000800 */
        /* <DEDUP_REMOVED lines=10> */
[----:B------:R-:W-:Y:S01]  /*1125f0*/  ISETP.GE.AND P0, PT, R2, UR15, PT ;  /* 0x0000000f02007c0c */ /* 0x000fe2000bf06270 */
[----:B------:R-:W0:Y:S03]  /*112600*/  LDCU UR15, c[0x0][0x398] ;  /* 0x00007300ff0f77ac */ /* 0x000e260008000800 */
[----:B------:R-:W-:Y:S02]  /*112610*/  ISETP.LT.AND P3, PT, R6, UR39, !P0 ;  /* 0x0000002706007c0c */ /* 0x000fe4000c761270 */
[----:B------:R-:W-:Y:S01]  /*112620*/  ISETP.LT.AND P2, PT, R4, UR45, !P0 ;  /* 0x0000002d04007c0c */ /* 0x000fe2000c741270 */
[----:B------:R-:W0:Y:S01]  /*112630*/  LDCU UR45, c[0x0][0x398] ;  /* 0x00007300ff2d77ac */ /* 0x000e220008000800 */
[----:B------:R-:W-:-:S02]  /*112640*/  LOP3.LUT R57, R57, 0xffefffff, RZ, 0xc0, !PT ;  /* 0xffefffff39397812 */ /* 0x000fc400078ec0ff */
[----:B------:R-:W-:Y:S01]  /*112650*/  ISETP.LT.AND P1, PT, R10, UR49, !P0 ;  /* 0x000000310a007c0c */ /* 0x000fe2000c721270 */
[----:B------:R-:W1:Y:S06]  /*112660*/  LDCU UR49, c[0x0][0x398] ;  /* 0x00007300ff3177ac */ /* 0x000e6c0008000800 */
[----:B------:R-:W-:-:S04]  /*112670*/  @P3 LOP3.LUT R57, R57, 0x100000, RZ, 0xfc, !PT ;  /* 0x0010000039393812 */ /* 0x000fc800078efcff */
[----:B------:R-:W-:Y:S02]  /*112680*/  LOP3.LUT R57, R57, 0xfff7ffff, RZ, 0xc0, !PT ;  /* 0xfff7ffff39397812 */ /* 0x000fe400078ec0ff */
[----:B------:R-:W-:Y:S02]  /*112690*/  LOP3.LUT R11, R11, 0xffff, RZ, 0xc0, !PT ;  /* 0x0000ffff0b0b7812 */ /* 0x000fe400078ec0ff */
[----:B------:R-:W-:Y:S02]  /*1126a0*/  @P2 LOP3.LUT R57, R57, 0x80000, RZ, 0xfc, !PT ;  /* 0x0008000039392812 */ /* 0x000fe400078efcff */
[----:B0-----:R-:W-:Y:S01]  /*1126b0*/  ISETP.LT.AND P0, PT, R3, UR28, !P0 ;  /* 0x0000001c03007c0c */ /* 0x001fe2000c701270 */
[----:B------:R-:W0:Y:S01]  /*1126c0*/  LDCU UR28, c[0x0][0x398] ;  /* 0x00007300ff1c77ac */ /* 0x000e220008000800 */
[----:B------:R-:W-:Y:S02]  /*1126d0*/  LOP3.LUT R57, R57, 0xfffbffff, RZ, 0xc0, !PT ;  /* 0xfffbffff39397812 */ /* 0x000fe400078ec0ff */
[----:B------:R-:W-:-:S02]  /*1126e0*/  PRMT R2, R11, 0x3340, R13 ;  /* 0x000033400b027816 */ /* 0x000fc4000000000d */
[----:B------:R-:W-:-:S03]  /*1126f0*/  @P1 LOP3.LUT R57, R57, 0x40000, RZ, 0xfc, !PT ;  /* 0x0004000039391812 */ /* 0x000fc600078efcff */
[----:B------:R0:W-:Y:S01]  /*112700*/  STL [R1+0x298], R2 ;  /* 0x0002980201007387 */ /* 0x0001e20000100800 */
[----:B------:R-:W-:-:S04]  /*112710*/  LOP3.LUT R57, R57, 0xfffdffff, RZ, 0xc0, !PT ;  /* 0xfffdffff39397812 */ /* 0x000fc800078ec0ff */
[----:B------:R-:W-:Y:S01]  /*112720*/  @P0 LOP3.LUT R57, R57, 0x20000, RZ, 0xfc, !PT ;  /* 0x0002000039390812 */ /* 0x000fe200078efcff */
[----:B0-----:R-:W-:-:S05]  /*112730*/  VIADD R2, R56, 0xa1 ;  /* 0x000000a138027836 */ /* 0x001fca0000000000 */
[----:B------:R-:W-:Y:S02]  /*112740*/  ISETP.GE.AND P0, PT, R2, UR17, PT ;  /* 0x0000001102007c0c */ /* 0x000fe4000bf06270 */
[----:B------:R-:W-:Y:S02]  /*112750*/  LOP3.LUT R57, R57, 0xfffeffff, RZ, 0xc0, !PT ;  /* 0xfffeffff39397812 */ /* 0x000fe400078ec0ff */
[----:B------:R-:W-:Y:S01]  /*112760*/  LOP3.LUT R12, R12, 0xffff, RZ, 0xc0, !PT ;  /* 0x0000ffff0c0c7812 */ /* 0x000fe200078ec0ff */
[----:B------:R-:W-:Y:S01]  /*112770*/  VIADD R2, R56, 0xa0 ;  /* 0x000000a038027836 */ /* 0x000fe20000000000 */
[----:B------:R-:W-:Y:S01]  /*112780*/  ISETP.LT.AND P3, PT, R6, UR18, !P0 ;  /* 0x0000001206007c0c */ /* 0x000fe2000c761270 */
[----:B------:R-:W0:Y:S01]  /*112790*/  LDCU UR18, c[0x0][0x398] ;  /* 0x00007300ff1277ac */ /* 0x000e220008000800 */
[----:B------:R-:W-:Y:S02]  /*1127a0*/  ISETP.LT.AND P2, PT, R4, UR19, !P0 ;  /* 0x0000001304007c0c */ /* 0x000fe4000c741270 */
[----:B------:R-:W-:Y:S01]  /*1127b0*/  ISETP.LT.AND P1, PT, R10, UR38, !P0 ;  /* 0x000000260a007c0c */ /* 0x000fe2000c721270 */
[----:B------:R-:W0:Y:S01]  /*1127c0*/  LDCU.64 UR38, c[0x0][0x398] ;  /* 0x00007300ff2677ac */ /* 0x000e220008000a00 */
[----:B------:R-:W0:Y:S07]  /*1127d0*/  LDCU UR17, c[0x0][0x398] ;  /* 0x00007300ff1177ac */ /* 0x000e2e0008000800 */
[----:B------:R-:W-:Y:S01]  /*1127e0*/  @P3 LOP3.LUT R57, R57, 0x10000, RZ, 0xfc, !PT ;  /* 0x0001000039393812 */ /* 0x000fe200078efcff */
[----:B------:R-:W0:Y:S03]  /*1127f0*/  LDCU UR19, c[0x0][0x398] ;  /* 0x00007300ff1377ac */ /* 0x000e260008000800 */
[----:B------:R-:W-:-:S04]  /*112800*/  LOP3.LUT R57, R57, 0xffff7fff, RZ, 0xc0, !PT ;  /* 0xffff7fff39397812 */ /* 0x000fc800078ec0ff */
[----:B------:R-:W-:Y:S02]  /*112810*/  @P2 LOP3.LUT R57, R57, 0x8000, RZ, 0xfc, !PT ;  /* 0x0000800039392812 */ /* 0x000fe400078efcff */
[----:B------:R-:W-:Y:S02]  /*112820*/  ISETP.LT.AND P0, PT, R3, UR50, !P0 ;  /* 0x0000003203007c0c */ /* 0x000fe4000c701270 */
[----:B------:R-:W-:Y:S02]  /*112830*/  PRMT R11, R12, 0x3340, R1 ;  /* 0x000033400c0b7816 */ /* 0x000fe40000000001 */
[----:B------:R-:W-:-:S03]  /*112840*/  LOP3.LUT R57, R57, 0xffffbfff, RZ, 0xc0, !PT ;  /* 0xffffbfff39397812 */ /* 0x000fc600078ec0ff */
[----:B------:R2:W-:Y:S01]  /*112850*/  STL [R1+0x1a8], R11 ;  /* 0x0001a80b01007387 */ /* 0x0005e20000100800 */
[----:B------:R-:W-:-:S04]  /*112860*/  @P1 LOP3.LUT R57, R57, 0x4000, RZ, 0xfc, !PT ;  /* 0x0000400039391812 */ /* 0x000fc800078efcff */
[----:B------:R-:W-:Y:S02]  /*112870*/  LOP3.LUT R57, R57, 0xffffdfff, RZ, 0xc0, !PT ;  /* 0xffffdfff39397812 */ /* 0x000fe400078ec0ff */
[----:B------:R-:W-:Y:S02]  /*112880*/  SHF.R.U32.HI R12, RZ, 0x8, R60 ;  /* 0x00000008ff0c7819 */ /* 0x000fe4000001163c */
[----:B------:R-:W-:Y:S01]  /*112890*/  @P0 LOP3.LUT R57, R57, 0x2000, RZ, 0xfc, !PT ;  /* 0x0000200039390812 */ /* 0x000fe200078efcff */
[----:B------:R-:W4:Y:S01]  /*1128a0*/  LDL.LU R60, [R1+0x5780] ;  /* 0x00578000013c7983 */ /* 0x000f220000300800 */
[----:B------:R-:W-:Y:S01]  /*1128b0*/  ISETP.GE.AND P0, PT, R2, UR25, PT ;  /* 0x0000001902007c0c */ /* 0x000fe2000bf06270 */
[----:B------:R-:W0:Y:S01]  /*1128c0*/  LDCU UR25, c[0x0][0x398] ;  /* 0x00007300ff1977ac */ /* 0x000e220008000800 */
[----:B------:R-:W-:Y:S02]  /*1128d0*/  LOP3.LUT R12, R12, 0xffff, RZ, 0xc0, !PT ;  /* 0x0000ffff0c0c7812 */ /* 0x000fe400078ec0ff */
[----:B--2---:R-:W-:-:S04]  /*1128e0*/  SHF.R.U32.HI R11, RZ, 0x8, R22 ;  /* 0x00000008ff0b7819 */ /* 0x004fc80000011616 */
[----:B------:R-:W-:-:S04]  /*1128f0*/  LOP3.LUT R11, R11, 0xffff, RZ, 0xc0, !PT ;  /* 0x0000ffff0b0b7812 */ /* 0x000fc800078ec0ff */
[----:B------:R-:W-:-:S05]  /*112900*/  PRMT R2, R11, 0x3340, R1 ;  /* 0x000033400b027816 */ /* 0x000fca0000000001 */
[----:B------:R2:W-:Y:S04]  /*112910*/  STL [R1+0x1a4], R2 ;  /* 0x0001a40201007387 */ /* 0x0005e80000100800 */
[----:B------:R-:W4:Y:S04]  /*112920*/  LDL.LU R21, [R1+0x140] ;  /* 0x0001400001157983 */ /* 0x000f280000300800 */
[----:B------:R-:W4:Y:S01]  /*112930*/  LDL.LU R22, [R1+0x5fc] ;  /* 0x0005fc0001167983 */ /* 0x000f220000300800 */
[----:B---3--:R-:W-:-:S04]  /*112940*/  SHF.R.U32.HI R13, RZ, 0x8, R23 ;  /* 0x00000008ff0d7819 */ /* 0x008fc80000011617 */
[----:B------:R-:W-:-:S04]  /*112950*/  LOP3.LUT R13, R13, 0xffff, RZ, 0xc0, !PT ;  /* 0x0000ffff0d0d7812 */ /* 0x000fc800078ec0ff */
[----:B--2---:R-:W-:-:S05]  /*112960*/  PRMT R2, R13, 0x3340, R12 ;  /* 0x000033400d027816 */ /* 0x004fca000000000c */
[----:B------:R2:W-:Y:S04]  /*112970*/  STL [R1+0x294], R2 ;  /* 0x0002940201007387 */ /* 0x0005e80000100800 */
[----:B------:R-:W3:Y:S01]  /*112980*/  LDL.LU R23, [R1+0x3a8] ;  /* 0x0003a80001177983 */ /* 0x000ee20000300800 */
[----:B------:R-:W-:Y:S02]  /*112990*/  ISETP.LT.AND P3, PT, R6, UR36, !P0 ;  /* 0x0000002406007c0c */ /* 0x000fe4000c761270 */
[----:B------:R-:W-:Y:S01]  /*1129a0*/  ISETP.LT.AND P2, PT, R4, UR22, !P0 ;  /* 0x0000001604007c0c */ /* 0x000fe2000c741270 */
[----:B------:R-:W0:Y:S01]  /*1129b0*/  LDCU UR22, c[0x0][0x398] ;  /* 0x00007300ff1677ac */ /* 0x000e220008000800 */
[----:B------:R-:W-:Y:S02]  /*1129c0*/  LOP3.LUT R57, R57, 0xffffefff, RZ, 0xc0, !PT ;  /* 0xffffefff39397812 */ /* 0x000fe400078ec0ff */
[----:B------:R-:W-:Y:S01]  /*1129d0*/  ISETP.LT.AND P1, PT, R10, UR37, !P0 ;  /* 0x000000250a007c0c */ /* 0x000fe2000c721270 */
[----:B--2---:R-:W-:-:S06]  /*1129e0*/  VIADD R2, R56, 0x9f ;  /* 0x0000009f38027836 */ /* 0x004fcc0000000000 */
[----:B------:R-:W-:Y:S01]  /*1129f0*/  @P3 LOP3.LUT R57, R57, 0x1000, RZ, 0xfc, !PT ;  /* 0x0000100039393812 */ /* 0x000fe200078efcff */
[----:B------:R-:W2:Y:S03]  /*112a00*/  LDCU.64 UR36, c[0x0][0x398] ;  /* 0x00007300ff2477ac */ /* 0x000ea60008000a00 */
[----:B------:R-:W-:-:S04]  /*112a10*/  LOP3.LUT R57, R57, 0xfffff7ff, RZ, 0xc0, !PT ;  /* 0xfffff7ff39397812 */ /* 0x000fc800078ec0ff */
[----:B------:R-:W-:Y:S02]  /*112a20*/  @P2 LOP3.LUT R57, R57, 0x800, RZ, 0xfc, !PT ;  /* 0x0000080039392812 */ /* 0x000fe400078efcff */
[----:B0-----:R-:W-:Y:S02]  /*112a30*/  ISETP.LT.AND P0, PT, R3, UR38, !P0 ;  /* 0x0000002603007c0c */ /* 0x001fe4000c701270 */
[----:B------:R-:W-:-:S04]  /*112a40*/  LOP3.LUT R57, R57, 0xfffffbff, RZ, 0xc0, !PT ;  /* 0xfffffbff39397812 */ /* 0x000fc800078ec0ff */
[----:B------:R-:W-:-:S04]  /*112a50*/  @P1 LOP3.LUT R57, R57, 0x400, RZ, 0xfc, !PT ;  /* 0x0000040039391812 */ /* 0x000fc800078efcff */
[----:B------:R-:W-:-:S04]  /*112a60*/  LOP3.LUT R57, R57, 0xfffffdff, RZ, 0xc0, !PT ;  /* 0xfffffdff39397812 */ /* 0x000fc800078ec0ff */
[----:B------:R-:W-:Y:S02]  /*112a70*/  @P0 LOP3.LUT R57, R57, 0x200, RZ, 0xfc, !PT ;  /* 0x0000020039390812 */ /* 0x000fe400078efcff */
[----:B------:R-:W-:Y:S02]  /*112a80*/  ISETP.GE.AND P0, PT, R2, UR27, PT ;  /* 0x0000001b02007c0c */ /* 0x000fe4000bf06270 */
[----:B------:R-:W-:Y:S02]  /*112a90*/  LOP3.LUT R57, R57, 0xfffffeff, RZ, 0xc0, !PT ;  /* 0xfffffeff39397812 */ /* 0x000fe400078ec0ff */
[----:B------:R-:W-:Y:S02]  /*112aa0*/  SHF.R.U32.HI R11, RZ, 0x8, R26 ;  /* 0x00000008ff0b7819 */ /* 0x000fe4000001161a */
[----:B------:R-:W-:Y:S01]  /*112ab0*/  SHF.R.U32.HI R13, RZ, 0x8, R27 ;  /* 0x00000008ff0d7819 */ /* 0x000fe2000001161b */
[----:B------:R-:W-:Y:S01]  /*112ac0*/  VIADD R2, R56, 0x9e ;  /* 0x0000009e38027836 */ /* 0x000fe20000000000 */
[----:B------:R-:W-:Y:S01]  /*112ad0*/  ISETP.LT.AND P3, PT, R6, UR32, !P0 ;  /* 0x0000002006007c0c */ /* 0x000fe2000c761270 */
[----:B------:R-:W0:Y:S01]  /*112ae0*/  LDCU UR27, c[0x0][0x398] ;  /* 0x00007300ff1b77ac */ /* 0x000e220008000800 */
[----:B------:R-:W-:-:S02]  /*112af0*/  ISETP.LT.AND P2, PT, R4, UR35, !P0 ;  /* 0x0000002304007c0c */ /* 0x000fc4000c741270 */
[----:B------:R-:W-:Y:S01]  /*112b00*/  ISETP.LT.AND P1, PT, R10, UR33, !P0 ;  /* 0x000000210a007c0c */ /* 0x000fe2000c721270 */
[----:B------:R-:W0:Y:S08]  /*112b10*/  LDCU.64 UR32, c[0x0][0x398] ;  /* 0x00007300ff2077ac */ /* 0x000e300008000a00 */
[----:B------:R-:W-:-:S04]  /*112b20*/  @P3 LOP3.LUT R57, R57, 0x100, RZ, 0xfc, !PT ;  /* 0x0000010039393812 */ /* 0x000fc800078efcff */
[----:B------:R-:W-:-:S04]  /*112b30*/  LOP3.LUT R57, R57, 0xffffff7f, RZ, 0xc0, !PT ;  /* 0xffffff7f39397812 */ /* 0x000fc800078ec0ff */
[----:B------:R-:W-:Y:S02]  /*112b40*/  @P2 LOP3.LUT R57, R57, 0x80, RZ, 0xfc, !PT ;  /* 0x0000008039392812 */ /* 0x000fe400078efcff */
[----:B--2---:R-:W-:Y:S02]  /*112b50*/  ISETP.LT.AND P0, PT, R3, UR36, !P0 ;  /* 0x0000002403007c0c */ /* 0x004fe4000c701270 */
[----:B------:R-:W-:-:S04]  /*112b60*/  LOP3.LUT R57, R57, 0xffffffbf, RZ, 0xc0, !PT ;  /* 0xffffffbf39397812 */ /* 0x000fc800078ec0ff */
[----:B------:R-:W-:Y:S02]  /*112b70*/  @P1 LOP3.LUT R57, R57, 0x40, RZ, 0xfc, !PT ;  /* 0x0000004039391812 */ /* 0x000fe400078efcff */
[----:B------:R-:W-:Y:S02]  /*112b80*/  SHF.R.U32.HI R12, RZ, 0x8, R28 ;  /* 0x00000008ff0c7819 */ /* 0x000fe4000001161c */
[----:B------:R-:W-:Y:S02]  /*112b90*/  LOP3.LUT R57, R57, 0xffffffdf, RZ, 0xc0, !PT ;  /* 0xffffffdf39397812 */ /* 0x000fe400078ec0ff */
[----:B------:R-:W-:Y:S02]  /*112ba0*/  LOP3.LUT R11, R11, 0xffff, RZ, 0xc0, !PT ;  /* 0x0000ffff0b0b7812 */ /* 0x000fe400078ec0ff */
[----:B------:R-:W-:Y:S02]  /*112bb0*/  LOP3.LUT R13, R13, 0xffff, RZ, 0xc0, !PT ;  /* 0x0000ffff0d0d7812 */ /* 0x000fe400078ec0ff */
[----:B------:R-:W-:-:S02]  /*112bc0*/  LOP3.LUT R12, R12, 0xffff, RZ, 0xc0, !PT ;  /* 0x0000ffff0c0c7812 */ /* 0x000fc400078ec0ff */
[----:B------:R-:W-:Y:S02]  /*112bd0*/  @P0 LOP3.LUT R57, R57, 0x20, RZ, 0xfc, !PT ;  /* 0x0000002039390812 */ /* 0x000fe400078efcff */
[----:B------:R-:W-:Y:S01]  /*112be0*/  ISETP.GE.AND P0, PT, R2, UR29, PT ;  /* 0x0000001d02007c0c */ /* 0x000fe2000bf06270 */
[----:B------:R-:W2:Y:S01]  /*112bf0*/  LDCU UR29, c[0x0][0x398] ;  /* 0x00007300ff1d77ac */ /* 0x000ea20008000800 */
[----:B------:R-:W-:Y:S02]  /*112c00*/  PRMT R2, R11, 0x3340, R13 ;  /* 0x000033400b027816 */ /* 0x000fe4000000000d */
[----:B------:R-:W-:-:S03]  /*112c10*/  PRMT R11, R12, 0x3340, R1 ;  /* 0x000033400c0b7816 */ /* 0x000fc60000000001 */
[----:B------:R-:W-:Y:S04]  /*112c20*/  STL [R1+0x288], R2 ;  /* 0x0002880201007387 */ /* 0x000fe80000100800 */
[----:B------:R4:W-:Y:S02]  /*112c30*/  STL [R1+0x198], R11 ;  /* 0x0001980b01007387 */ /* 0x0009e40000100800 */
[----:B----4-:R-:W-:Y:S02]  /*112c40*/  SHF.R.U32.HI R11, RZ, 0x8, R21 ;  /* 0x00000008ff0b7819 */ /* 0x010fe40000011615 */
[----:B------:R-:W4:Y:S01]  /*112c50*/  LDL.LU R21, [R1+0x600] ;  /* 0x0006000001157983 */ /* 0x000f220000300800 */
[----:B------:R-:W-:-:S03]  /*112c60*/  SHF.R.U32.HI R13, RZ, 0x8, R22 ;  /* 0x00000008ff0d7819 */ /* 0x000fc60000011616 */
        /* <DEDUP_REMOVED lines=8> */
[----:B------:R-:W1:Y:S01]  /*112cf0*/  LDCU.64 UR34, c[0x0][0x398] ;  /* 0x00007300ff2277ac */ /* 0x000e620008000a00 */
[----:B------:R-:W-:-:S02]  /*112d00*/  LOP3.LUT R60, R60, 0x7fffffff, RZ, 0xc0, !PT ;  /* 0x7fffffff3c3c7812 */ /* 0x000fc400078ec0ff */
[----:B------:R-:W-:Y:S01]  /*112d10*/  LOP3.LUT R11, R11, 0xffff, RZ, 0xc0, !PT ;  /* 0x0000ffff0b0b7812 */ /* 0x000fe200078ec0ff */
[----:B------:R-:W1:Y:S01]  /*112d20*/  LDCU UR77, c[0x0][0x398] ;  /* 0x00007300ff4d77ac */ /* 0x000e620008000800 */
[----:B------:R-:W-:Y:S02]  /*112d30*/  @P3 LOP3.LUT R57, R57, 0x10, RZ, 0xfc, !PT ;  /* 0x0000001039393812 */ /* 0x000fe400078efcff */
[----:B------:R-:W-:Y:S01]  /*112d40*/  LOP3.LUT R13, R13, 0xffff, RZ, 0xc0, !PT ;  /* 0x0000ffff0d0d7812 */ /* 0x000fe200078ec0ff */
[----:B------:R-:W1:Y:S01]  /*112d50*/  LDCU UR31, c[0x0][0x398] ;  /* 0x00007300ff1f77ac */ /* 0x000e620008000800 */
[----:B------:R-:W-:-:S04]  /*112d60*/  LOP3.LUT R57, R57, 0xfffffff7, RZ, 0xc0, !PT ;  /* 0xfffffff739397812 */ /* 0x000fc800078ec0ff */
[----:B------:R-:W-:Y:S02]  /*112d70*/  @P2 LOP3.LUT R57, R57, 0x8, RZ, 0xfc, !PT ;  /* 0x0000000839392812 */ /* 0x000fe400078efcff */
[----:B0-----:R-:W-:Y:S02]  /*112d80*/  ISETP.LT.AND P0, PT, R3, UR32, !P0 ;  /* 0x0000002003007c0c */ /* 0x001fe4000c701270 */
[----:B------:R-:W-:-:S04]  /*112d90*/  LOP3.LUT R57, R57, 0xfffffffb, RZ, 0xc0, !PT ;  /* 0xfffffffb39397812 */ /* 0x000fc800078ec0ff */
[----:B------:R-:W-:-:S04]  /*112da0*/  @P1 LOP3.LUT R57, R57, 0x4, RZ, 0xfc, !PT ;  /* 0x0000000439391812 */ /* 0x000fc800078efcff */
[----:B------:R-:W-:-:S04]  /*112db0*/  LOP3.LUT R57, R57, 0xfffffffd, RZ, 0xc0, !PT ;  /* 0xfffffffd39397812 */ /* 0x000fc800078ec0ff */
[----:B------:R-:W-:Y:S02]  /*112dc0*/  @P0 LOP3.LUT R57, R57, 0x2, RZ, 0xfc, !PT ;  /* 0x0000000239390812 */ /* 0x000fe400078efcff */
[----:B------:R-:W-:Y:S01]  /*112dd0*/  ISETP.GE.AND P0, PT, R2, UR51, PT ;  /* 0x0000003302007c0c */ /* 0x000fe2000bf06270 */
[----:B------:R-:W-:Y:S01]  /*112de0*/  VIADD R2, R56, 0x9c ;  /* 0x0000009c38027836 */ /* 0x000fe20000000000 */
[----:B------:R-:W-:Y:S01]  /*112df0*/  LOP3.LUT R12, R12, 0xffff, RZ, 0xc0, !PT ;  /* 0x0000ffff0c0c7812 */ /* 0x000fe200078ec0ff */
[----:B------:R-:W0:Y:S01]  /*112e00*/  LDCU.64 UR50, c[0x0][0x398] ;  /* 0x00007300ff3277ac */ /* 0x000e220008000a00 */
[----:B------:R-:W-:Y:S02]  /*112e10*/  ISETP.LT.AND P2, PT, R4, UR76, !P0 ;  /* 0x0000004c04007c0c */ /* 0x000fe4000c741270 */
[----:B------:R-:W-:Y:S01]  /*112e20*/  ISETP.LT.AND P1, PT, R10, UR53, !P0 ;  /* 0x000000350a007c0c */ /* 0x000fe2000c721270 */
[----:B------:R-:W0:Y:S01]  /*112e30*/  LDCU UR76, c[0x0][0x398] ;  /* 0x00007300ff4c77ac */ /* 0x000e220008000800 */
[----:B------:R-:W-:-:S02]  /*112e40*/  ISETP.LT.AND P3, PT, R6, UR61, !P0 ;  /* 0x0000003d06007c0c */ /* 0x000fc4000c761270 */
[----:B-1----:R-:W-:Y:S01]  /*112e50*/  ISETP.LT.AND P0, PT, R3, UR34, !P0 ;  /* 0x0000002203007c0c */ /* 0x002fe2000c701270 */
[----:B------:R-:W1:Y:S01]  /*112e60*/  LDCU UR61, c[0x0][0x398] ;  /* 0x00007300ff3d77ac */ /* 0x000e620008000800 */
[----:B------:R-:W-:Y:S01]  /*112e70*/  LOP3.LUT R57, R57, 0xfffffffe, RZ, 0xc0, !PT ;  /* 0xfffffffe39397812 */ /* 0x000fe200078ec0ff */
[----:B------:R-:W0:Y:S04]  /*112e80*/  LDCU UR53, c[0x0][0x398] ;  /* 0x00007300ff3577ac */ /* 0x000e280008000800 */
[----:B------:R-:W-:-:S04]  /*112e90*/  @P2 LOP3.LUT R60, R60, 0x80000000, RZ, 0xfc, !PT ;  /* 0x800000003c3c2812 */ /* 0x000fc800078efcff */
[----:B------:R-:W-:-:S04]  /*112ea0*/  LOP3.LUT R60, R60, 0xbfffffff, RZ, 0xc0, !PT ;  /* 0xbfffffff3c3c7812 */ /* 0x000fc800078ec0ff */
[----:B------:R-:W-:-:S04]  /*112eb0*/  @P1 LOP3.LUT R60, R60, 0x40000000, RZ, 0xfc, !PT ;  /* 0x400000003c3c1812 */ /* 0x000fc800078efcff */
[----:B------:R-:W-:-:S04]  /*112ec0*/  LOP3.LUT R60, R60, 0xdfffffff, RZ, 0xc0, !PT ;  /* 0xdfffffff3c3c7812 */ /* 0x000fc800078ec0ff */
[----:B------:R-:W-:Y:S02]  /*112ed0*/  @P0 LOP3.LUT R60, R60, 0x20000000, RZ, 0xfc, !PT ;  /* 0x200000003c3c0812 */ /* 0x000fe400078efcff */
[----:B------:R-:W-:Y:S01]  /*112ee0*/  ISETP.GE.AND P0, PT, R2, UR39, PT ;  /* 0x0000002702007c0c */ /* 0x000fe2000bf06270 */
[----:B------:R-:W0:Y:S01]  /*112ef0*/  LDCU.64 UR38, c[0x0][0x398] ;  /* 0x00007300ff2677ac */ /* 0x000e220008000a00 */
[----:B------:R-:W-:Y:S02]  /*112f00*/  PRMT R2, R11, 0x3340, R1 ;  /* 0x000033400b027816 */ /* 0x000fe40000000001 */
[----:B------:R-:W-:-:S03]  /*112f10*/  PRMT R11, R13, 0x3340, R12 ;  /* 0x000033400d0b7816 */ /* 0x000fc6000000000c */
[----:B------:R-:W-:Y:S04]  /*112f20*/  STL [R1+0x194], R2 ;  /* 0x0001940201007387 */ /* 0x000fe80000100800 */
[----:B------:R4:W-:Y:S02]  /*112f30*/  STL [R1+0x284], R11 ;  /* 0x0002840b01007387 */ /* 0x0009e40000100800 */
[----:B----4-:R-:W-:Y:S02]  /*112f40*/  SHF.R.U32.HI R11, RZ, 0x8, R21 ;  /* 0x00000008ff0b7819 */ /* 0x010fe40000011615 */
[----:B------:R-:W4:Y:S01]  /*112f50*/  LDL.LU R21, [R1+0x150] ;  /* 0x0001500001157983 */ /* 0x000f220000300800 */
[----:B--2---:R-:W-:-:S03]  /*112f60*/  SHF.R.U32.HI R13, RZ, 0x8, R22 ;  /* 0x00000008ff0d7819 */ /* 0x004fc60000011616 */
[----:B------:R-:W2:Y:S01]  /*112f70*/  LDL.LU R22, [R1+0x4c] ;  /* 0x00004c0001167983 */ /* 0x000ea20000300800 */
[----:B---3--:R-:W-:-:S03]  /*112f80*/  SHF.R.U32.HI R12, RZ, 0x8, R23 ;  /* 0x00000008ff0c7819 */ /* 0x008fc60000011617 */
[----:B------:R-:W3:Y:S01]  /*112f90*/  LDL.LU R23, [R1+0x44] ;  /* 0x0000440001177983 */ /* 0x000ee20000300800 */
[----:B------:R-:W-:Y:S02]  /*112fa0*/  @P3 LOP3.LUT R57, R57, 0x1, RZ, 0xfc, !PT ;  /* 0x0000000139393812 */ /* 0x000fe400078efcff */
[----:B-1----:R-:W-:Y:S01]  /*112fb0*/  ISETP.LT.AND P3, PT, R6, UR61, !P0 ;  /* 0x0000003d06007c0c */ /* 0x002fe2000c761270 */
[----:B------:R-:W1:Y:S01]  /*112fc0*/  LDCU UR61, c[0x0][0x398] ;  /* 0x00007300ff3d77ac */ /* 0x000e620008000800 */
[----:B------:R-:W-:Y:S02]  /*112fd0*/  ISETP.LT.AND P2, PT, R4, UR55, !P0 ;  /* 0x0000003704007c0c */ /* 0x000fe4000c741270 */
[----:B------:R-:W-:Y:S02]  /*112fe0*/  LOP3.LUT R60, R60, 0xefffffff, RZ, 0xc0, !PT ;  /* 0xefffffff3c3c7812 */ /* 0x000fe400078ec0ff */
[----:B------:R-:W-:Y:S01]  /*112ff0*/  ISETP.LT.AND P1, PT, R10, UR54, !P0 ;  /* 0x000000360a007c0c */ /* 0x000fe2000c721270 */
[----:B------:R-:W-:Y:S01]  /*113000*/  VIADD R2, R56, 0x9b ;  /* 0x0000009b38027836 */ /* 0x000fe20000000000 */
[----:B------:R-:W-:Y:S01]  /*113010*/  LOP3.LUT R11, R11, 0xffff, RZ, 0xc0, !PT ;  /* 0x0000ffff0b0b7812 */ /* 0x000fe200078ec0ff */
[----:B------:R-:W1:Y:S04]  /*113020*/  LDCU UR54, c[0x0][0x398] ;  /* 0x00007300ff3677ac */ /* 0x000e680008000800 */
[----:B------:R-:W-:Y:S01]  /*113030*/  @P3 LOP3.LUT R60, R60, 0x10000000, RZ, 0xfc, !PT ;  /* 0x100000003c3c3812 */ /* 0x000fe200078efcff */
[----:B------:R-:W1:Y:S03]  /*113040*/  LDCU UR55, c[0x0][0x398] ;  /* 0x00007300ff3777ac */ /* 0x000e660008000800 */
        /* <DEDUP_REMOVED lines=8> */
[----:B------:R-:W-:Y:S01]  /*1130d0*/  LOP3.LUT R60, R60, 0xfeffffff, RZ, 0xc0, !PT ;  /* 0xfeffffff3c3c7812 */ /* 0x000fe200078ec0ff */
[----:B------:R-:W-:Y:S01]  /*1130e0*/  VIADD R2, R56, 0x9a ;  /* 0x0000009a38027836 */ /* 0x000fe20000000000 */
[----:B-1----:R-:W-:Y:S01]  /*1130f0*/  ISETP.LT.AND P3, PT, R6, UR61, !P0 ;  /* 0x0000003d06007c0c */ /* 0x002fe2000c761270 */
[----:B------:R-:W0:Y:S01]  /*113100*/  LDCU.64 UR36, c[0x0][0x398] ;  /* 0x00007300ff2477ac */ /* 0x000e220008000a00 */
[----:B------:R-:W-:Y:S02]  /*113110*/  ISETP.LT.AND P2, PT, R4, UR57, !P0 ;  /* 0x0000003904007c0c */ /* 0x000fe4000c741270 */
[----:B------:R-:W-:Y:S01]  /*113120*/  ISETP.LT.AND P1, PT, R10, UR56, !P0 ;  /* 0x000000380a007c0c */ /* 0x000fe2000c721270 */
[----:B------:R-:W1:Y:S01]  /*113130*/  LDCU UR56, c[0x0][0x398] ;  /* 0x00007300ff3877ac */ /* 0x000e620008000800 */
[----:B------:R-:W-:-:S02]  /*113140*/  LOP3.LUT R13, R13, 0xffff, RZ, 0xc0, !PT ;  /* 0x0000ffff0d0d7812 */ /* 0x000fc400078ec0ff */
[----:B------:R-:W-:Y:S01]  /*113150*/  LOP3.LUT R12, R12, 0xffff, RZ, 0xc0, !PT ;  /* 0x0000ffff0c0c7812 */ /* 0x000fe200078ec0ff */
[----:B------:R-:W0:Y:S04]  /*113160*/  LDCU UR57, c[0x0][0x398] ;  /* 0x00007300ff3977ac */ /* 0x000e280008000800 */
[----:B------:R-:W-:Y:S01]  /*113170*/  @P3 LOP3.LUT R60, R60, 0x1000000, RZ, 0xfc, !PT ;  /* 0x010000003c3c3812 */ /* 0x000fe200078efcff */
[----:B------:R-:W0:Y:S03]  /*113180*/  LDCU UR61, c[0x0][0x398] ;  /* 0x00007300ff3d77ac */ /* 0x000e260008000800 */
[----:B------:R-:W-:-:S04]  /*113190*/  LOP3.LUT R60, R60, 0xff7fffff, RZ, 0xc0, !PT ;  /* 0xff7fffff3c3c7812 */ /* 0x000fc800078ec0ff */
[----:B------:R-:W-:Y:S02]  /*1131a0*/  @P2 LOP3.LUT R60, R60, 0x800000, RZ, 0xfc, !PT ;  /* 0x008000003c3c2812 */ /* 0x000fe400078efcff */
[----:B------:R-:W-:Y:S02]  /*1131b0*/  ISETP.LT.AND P0, PT, R3, UR38, !P0 ;  /* 0x0000002603007c0c */ /* 0x000fe4000c701270 */
        /* <DEDUP_REMOVED lines=8> */
[----:B------:R0:W-:Y:S04]  /*113240*/  STL [R1+0x18c], R2 ;  /* 0x00018c0201007387 */ /* 0x0001e80000100800 */
[----:B------:R4:W-:Y:S01]  /*113250*/  STL [R1+0x280], R11 ;  /* 0x0002800b01007387 */ /* 0x0009e20000100800 */
        /* <DEDUP_REMOVED lines=8> */
[----:B0-----:R-:W-:Y:S01]  /*1132e0*/  VIADD R2, R56, 0x99 ;  /* 0x0000009938027836 */ /* 0x001fe20000000000 */
[----:B----4-:R-:W-:Y:S01]  /*1132f0*/  SHF.R.U32.HI R11, RZ, 0x8, R21 ;  /* 0x00000008ff0b7819 */ /* 0x010fe20000011615 */
[----:B------:R-:W0:Y:S04]  /*113300*/  LDCU UR59, c[0x0][0x398] ;  /* 0x00007300ff3b77ac */ /* 0x000e280008000800 */
[----:B------:R-:W-:Y:S01]  /*113310*/  @P3 LOP3.LUT R60, R60, 0x100000, RZ, 0xfc, !PT ;  /* 0x001000003c3c3812 */ /* 0x000fe200078efcff */
[----:B------:R-:W4:Y:S03]  /*113320*/  LDCU UR64, c[0x0][0x398] ;  /* 0x00007300ff4077ac */ /* 0x000f260008000800 */
[----:B------:R-:W-:Y:S01]  /*113330*/  LOP3.LUT R60, R60, 0xfff7ffff, RZ, 0xc0, !PT ;  /* 0xfff7ffff3c3c7812 */ /* 0x000fe200078ec0ff */
[----:B------:R-:W0:Y:S03]  /*113340*/  LDCU UR63, c[0x0][0x398] ;  /* 0x00007300ff3f77ac */ /* 0x000e260008000800 */
[----:B------:R-:W-:-:S02]  /*113350*/  @P2 LOP3.LUT R60, R60, 0x80000, RZ, 0xfc, !PT ;  /* 0x000800003c3c2812 */ /* 0x000fc400078efcff */
[----:B------:R-:W-:Y:S02]  /*113360*/  ISETP.LT.AND P0, PT, R3, UR36, !P0 ;  /* 0x0000002403007c0c */ /* 0x000fe4000c701270 */
        /* <DEDUP_REMOVED lines=8> */
[----:B------:R-:W0:Y:S01]  /*1133f0*/  LDCU.64 UR34, c[0x0][0x398] ;  /* 0x00007300ff2277ac */ /* 0x000e220008000a00 */
[----:B------:R-:W-:Y:S02]  /*113400*/  ISETP.LT.AND P2, PT, R4, UR66, !P0 ;  /* 0x0000004204007c0c */ /* 0x000fe4000c741270 */
[----:B------:R-:W-:Y:S01]  /*113410*/  ISETP.LT.AND P1, PT, R10, UR62, !P0 ;  /* 0x0000003e0a007c0c */ /* 0x000fe2000c721270 */
[----:B------:R-:W0:Y:S01]  /*113420*/  LDCU UR62, c[0x0][0x398] ;  /* 0x00007300ff3e77ac */ /* 0x000e220008000800 */
        /* <DEDUP_REMOVED lines=10> */
[----:B------:R-:W-:Y:S02]  /*1134d0*/  LOP3.LUT R60, R60, 0xffffdfff, RZ, 0xc0, !PT ;  /* 0xffffdfff3c3c7812 */ /* 0x000fe400078ec0ff */
[----:B------:R-:W-:Y:S02]  /*1134e0*/  LOP3.LUT R12, R12, 0xffff, RZ, 0xc0, !PT ;  /* 0x0000ffff0c0c7812 */ /* 0x000fe400078ec0ff */
[----:B------:R-:W-:Y:S02]  /*1134f0*/  @P0 LOP3.LUT R60, R60, 0x2000, RZ, 0xfc, !PT ;  /* 0x000020003c3c0812 */ /* 0x000fe400078efcff */
[----:B------:R-:W-:Y:S01]  /*113500*/  ISETP.GE.AND P0, PT, R2, UR51, PT ;  /* 0x0000003302007c0c */ /* 0x000fe2000bf06270 */
[----:B------:R-:W0:Y:S01]  /*113510*/  LDCU.64 UR50, c[0x0][0x398] ;  /* 0x00007300ff3277ac */ /* 0x000e220008000a00 */
[----:B------:R-:W-:Y:S02]  /*113520*/  PRMT R2, R11, 0x3340, R13 ;  /* 0x000033400b027816 */ /* 0x000fe4000000000d */
[----:B------:R-:W-:-:S02]  /*113530*/  PRMT R11, R12, 0x3340, R1 ;  /* 0x000033400c0b7816 */ /* 0x000fc40000000001 */
[----:B------:R-:W-:Y:S01]  /*113540*/  SHF.R.U32.HI R12, RZ, 0x8, R32 ;  /* 0x00000008ff0c7819 */ /* 0x000fe20000011620 */
[----:B------:R-:W-:Y:S04]  /*113550*/  STL [R1+0x27c], R2 ;  /* 0x00027c0201007387 */ /* 0x000fe80000100800 */
[----:B------:R2:W-:Y:S04]  /*113560*/  STL [R1+0x180], R11 ;  /* 0x0001800b01007387 */ /* 0x0005e80000100800 */
[----:B------:R-:W4:Y:S04]  /*113570*/  LDL.LU R32, [R1+0x577c] ;  /* 0x00577c0001207983 */ /* 0x000f280000300800 */
[----:B------:R-:W4:Y:S04]  /*113580*/  LDL.LU R36, [R1+0x15c] ;  /* 0x00015c0001247983 */ /* 0x000f280000300800 */
        /* <DEDUP_REMOVED lines=14> */
[----:B------:R-:W-:Y:S01]  /*113670*/  LOP3.LUT R60, R60, 0xfffff7ff, RZ, 0xc0, !PT ;  /* 0xfffff7ff3c3c7812 */ /* 0x000fe200078ec0ff */
[----:B------:R-:W1:Y:S03]  /*113680*/  LDCU UR72, c[0x0][0x398] ;  /* 0x00007300ff4877ac */ /* 0x000e660008000800 */
[----:B------:R-:W-:-:S02]  /*113690*/  @P2 LOP3.LUT R60, R60, 0x800, RZ, 0xfc, !PT ;  /* 0x000008003c3c2812 */ /* 0x000fc400078efcff */
[----:B0-----:R-:W-:Y:S01]  /*1136a0*/  ISETP.LT.AND P0, PT, R3, UR34, !P0 ;  /* 0x0000002203007c0c */ /* 0x001fe2000c701270 */
[----:B------:R-:W0:Y:S01]  /*1136b0*/  LDCU UR34, c[0x0][0x398] ;  /* 0x00007300ff2277ac */ /* 0x000e220008000800 */
        /* <DEDUP_REMOVED lines=11> */
[----:B------:R-:W0:Y:S01]  /*113770*/  LDCU UR75, c[0x0][0x398] ;  /* 0x00007300ff4b77ac */ /* 0x000e220008000800 */
[----:B------:R-:W-:-:S02]  /*113780*/  LOP3.LUT R13, R13, 0xffff, RZ, 0xc0, !PT ;  /* 0x0000ffff0d0d7812 */ /* 0x000fc400078ec0ff */
[----:B------:R-:W-:Y:S01]  /*113790*/  LOP3.LUT R12, R12, 0xffff, RZ, 0xc0, !PT ;  /* 0x0000ffff0c0c7812 */ /* 0x000fe200078ec0ff */
[----:B------:R-:W0:Y:S04]  /*1137a0*/  LDCU.64 UR38, c[0x0][0x398] ;  /* 0x00007300ff2677ac */ /* 0x000e280008000a00 */
        /* <DEDUP_REMOVED lines=15> */
[----:B--2---:R-:W-:Y:S02]  /*1138a0*/  SHF.R.U32.HI R11, RZ, 0x8, R22 ;  /* 0x00000008ff0b7819 */ /* 0x004fe40000011616 */
[----:B------:R-:W2:Y:S01]  /*1138b0*/  LDL.LU R22, [R1+0x70] ;  /* 0x0000700001167983 */ /* 0x000ea20000300800 */
[----:B---3--:R-:W-:-:S03]  /*1138c0*/  SHF.R.U32.HI R12, RZ, 0x8, R23 ;  /* 0x00000008ff0c7819 */ /* 0x008fc60000011617 */
[----:B------:R-:W3:Y:S01]  /*1138d0*/  LDL.LU R23, [R1+0x640] ;  /* 0x0006400001177983 */ /* 0x000ee20000300800 */
[----:B------:R-:W-:Y:S02]  /*1138e0*/  ISETP.LT.AND P3, PT, R6, UR76, !P0 ;  /* 0x0000004c06007c0c */ /* 0x000fe4000c761270 */
[----:B0-----:R-:W-:Y:S01]  /*1138f0*/  ISETP.LT.AND P2, PT, R4, UR77, !P0 ;  /* 0x0000004d04007c0c */ /* 0x001fe2000c741270 */
[----:B------:R-:W0:Y:S01]  /*113900*/  LDCU UR77, c[0x0][0x398] ;  /* 0x00007300ff4d77ac */ /* 0x000e220008000800 */
[----:B------:R-:W-:Y:S02]  /*113910*/  LOP3.LUT R60, R60, 0xffffffef, RZ, 0xc0, !PT ;  /* 0xffffffef3c3c7812 */ /* 0x000fe400078ec0ff */
[----:B------:R-:W-:Y:S01]  /*113920*/  ISETP.LT.AND P1, PT, R10, UR75, !P0 ;  /* 0x0000004b0a007c0c */ /* 0x000fe2000c721270 */
[----:B------:R-:W-:Y:S01]  /*113930*/  VIADD R2, R56, 0x95 ;  /* 0x0000009538027836 */ /* 0x000fe20000000000 */
[----:B------:R-:W0:Y:S05]  /*113940*/  LDCU UR76, c[0x0][0x398] ;  /* 0x00007300ff4c77ac */ /* 0x000e2a0008000800 */
        /* <DEDUP_REMOVED lines=9> */
[----:B------:R-:W-:Y:S02]  /*1139e0*/  ISETP.GE.AND P0, PT, R2, UR33, PT ;  /* 0x0000002102007c0c */ /* 0x000fe4000bf06270 */
[----:B----4-:R-:W-:Y:S01]  /*1139f0*/  LOP3.LUT R32, R32, 0x7fffffff, RZ, 0xc0, !PT ;  /* 0x7fffffff20207812 */ /* 0x010fe200078ec0ff */
[----:B------:R-:W-:Y:S01]  /*113a00*/  VIADD R2, R56, 0x94 ;  /* 0x0000009438027836 */ /* 0x000fe20000000000 */
[----:B0-----:R-:W-:Y:S01]  /*113a10*/  ISETP.LT.AND P2, PT, R4, UR77, !P0 ;  /* 0x0000004d04007c0c */ /* 0x001fe2000c741270 */
[----:B------:R-:W0:Y:S01]  /*113a20*/  LDCU UR77, c[0x0][0x398] ;  /* 0x00007300ff4d77ac */ /* 0x000e220008000800 */
[----:B------:R-:W-:Y:S02]  /*113a30*/  ISETP.LT.AND P1, PT, R10, UR74, !P0 ;  /* 0x0000004a0a007c0c */ /* 0x000fe4000c721270 */
[----:B------:R-:W-:Y:S01]  /*113a40*/  ISETP.LT.AND P3, PT, R6, UR76, !P0 ;  /* 0x0000004c06007c0c */ /* 0x000fe2000c761270 */
[----:B------:R-:W4:Y:S01]  /*113a50*/  LDCU UR76, c[0x0][0x398] ;  /* 0x00007300ff4c77ac */ /* 0x000f220008000800 */
[----:B------:R-:W-:-:S02]  /*113a60*/  ISETP.LT.AND P0, PT, R3, UR36, !P0 ;  /* 0x0000002403007c0c */ /* 0x000fc4000c701270 */
[----:B------:R-:W-:Y:S01]  /*113a70*/  LOP3.LUT R60, R60, 0xfffffffe, RZ, 0xc0, !PT ;  /* 0xfffffffe3c3c7812 */ /* 0x000fe200078ec0ff */
[----:B------:R-:W0:Y:S04]  /*113a80*/  LDCU.64 UR32, c[0x0][0x398] ;  /* 0x00007300ff2077ac */ /* 0x000e280008000a00 */
[----:B------:R-:W-:Y:S01]  /*113a90*/  @P2 LOP3.LUT R32, R32, 0x80000000, RZ, 0xfc, !PT ;  /* 0x8000000020202812 */ /* 0x000fe200078efcff */
[----:B------:R-:W0:Y:S03]  /*113aa0*/  LDCU UR36, c[0x0][0x398] ;  /* 0x00007300ff2477ac */ /* 0x000e260008000800 */
[----:B------:R-:W-:Y:S01]  /*113ab0*/  LOP3.LUT R32, R32, 0xbfffffff, RZ, 0xc0, !PT ;  /* 0xbfffffff20207812 */ /* 0x000fe200078ec0ff */
[----:B------:R-:W0:Y:S03]  /*113ac0*/  LDCU UR74, c[0x0][0x398] ;  /* 0x00007300ff4a77ac */ /* 0x000e260008000800 */
[----:B------:R-:W-:-:S04]  /*113ad0*/  @P1 LOP3.LUT R32, R32, 0x40000000, RZ, 0xfc, !PT ;  /* 0x4000000020201812 */ /* 0x000fc800078efcff */
[----:B------:R-:W-:-:S04]  /*113ae0*/  LOP3.LUT R32, R32, 0xdfffffff, RZ, 0xc0, !PT ;  /* 0xdfffffff20207812 */ /* 0x000fc800078ec0ff */
[----:B------:R-:W-:Y:S02]  /*113af0*/  @P0 LOP3.LUT R32, R32, 0x20000000, RZ, 0xfc, !PT ;  /* 0x2000000020200812 */ /* 0x000fe400078efcff */
[----:B------:R-:W-:Y:S02]  /*113b00*/  ISETP.GE.AND P0, PT, R2, UR35, PT ;  /* 0x0000002302007c0c */ /* 0x000fe4000bf06270 */
[----:B------:R-:W-:Y:S02]  /*113b10*/  @P3 LOP3.LUT R60, R60, 0x1, RZ, 0xfc, !PT ;  /* 0x000000013c3c3812 */ /* 0x000fe400078efcff */
[----:B------:R-:W-:Y:S01]  /*113b20*/  ISETP.LT.AND P3, PT, R6, UR34, !P0 ;  /* 0x0000002206007c0c */ /* 0x000fe2000c761270 */
[----:B------:R-:W1:Y:S01]  /*113b30*/  LDCU.64 UR34, c[0x0][0x398] ;  /* 0x00007300ff2277ac */ /* 0x000e620008000a00 */
[----:B----4-:R-:W-:Y:S02]  /*113b40*/  ISETP.LT.AND P2, PT, R4, UR76, !P0 ;  /* 0x0000004c04007c0c */ /* 0x010fe4000c741270 */
[----:B------:R-:W-:Y:S01]  /*113b50*/  LOP3.LUT R32, R32, 0xefffffff, RZ, 0xc0, !PT ;  /* 0xefffffff20207812 */ /* 0x000fe200078ec0ff */
[----:B------:R-:W4:Y:S01]  /*113b60*/  LDCU UR76, c[0x0][0x398] ;  /* 0x00007300ff4c77ac */ /* 0x000f220008000800 */
[----:B------:R-:W-:-:S02]  /*113b70*/  SHF.R.U32.HI R14, RZ, 0x8, R21 ;  /* 0x00000008ff0e7819 */ /* 0x000fc40000011615 */
[----:B0-----:R-:W-:Y:S01]  /*113b80*/  ISETP.LT.AND P1, PT, R10, UR77, !P0 ;  /* 0x0000004d0a007c0c */ /* 0x001fe2000c721270 */
[----:B------:R-:W0:Y:S04]  /*113b90*/  LDCU UR77, c[0x0][0x398] ;  /* 0x00007300ff4d77ac */ /* 0x000e280008000800 */
[----:B------:R-:W-:Y:S02]  /*113ba0*/  @P3 LOP3.LUT R32, R32, 0x10000000, RZ, 0xfc, !PT ;  /* 0x1000000020203812 */ /* 0x000fe400078efcff */
[----:B------:R-:W-:Y:S02]  /*113bb0*/  LOP3.LUT R14, R14, 0xffff, RZ, 0xc0, !PT ;  /* 0x0000ffff0e0e7812 */ /* 0x000fe400078ec0ff */
[----:B------:R-:W-:Y:S02]  /*113bc0*/  LOP3.LUT R11, R11, 0xffff, RZ, 0xc0, !PT ;  /* 0x0000ffff0b0b7812 */ /* 0x000fe400078ec0ff */
[----:B------:R-:W-:-:S02]  /*113bd0*/  LOP3.LUT R32, R32, 0xf7ffffff, RZ, 0xc0, !PT ;  /* 0xf7ffffff20207812 */ /* 0x000fc400078ec0ff */
[----:B------:R-:W-:Y:S02]  /*113be0*/  SHF.R.U32.HI R13, RZ, 0x8, R36 ;  /* 0x00000008ff0d7819 */ /* 0x000fe40000011624 */
[----:B------:R-:W-:Y:S02]  /*113bf0*/  @P2 LOP3.LUT R32, R32, 0x8000000, RZ, 0xfc, !PT ;  /* 0x0800000020202812 */ /* 0x000fe400078efcff */
[----:B------:R-:W-:Y:S02]  /*113c00*/  PRMT R2, R14, 0x3340, R11 ;  /* 0x000033400e027816 */ /* 0x000fe4000000000b */
[----:B------:R-:W-:Y:S02]  /*113c10*/  LOP3.LUT R13, R13, 0xffff, RZ, 0xc0, !PT ;  /* 0x0000ffff0d0d7812 */ /* 0x000fe400078ec0ff */
[----:B------:R-:W-:Y:S02]  /*113c20*/  LOP3.LUT R12, R12, 0xffff, RZ, 0xc0, !PT ;  /* 0x0000ffff0c0c7812 */ /* 0x000fe400078ec0ff */
[----:B------:R-:W-:Y:S01]  /*113c30*/  ISETP.LT.AND P0, PT, R3, UR32, !P0 ;  /* 0x0000002003007c0c */ /* 0x000fe2000c701270 */
[----:B------:R0:W-:Y:S01]  /*113c40*/  STL [R1+0x278], R2 ;  /* 0x0002780201007387 */ /* 0x0001e20000100800 */
[----:B------:R-:W-:Y:S01]  /*113c50*/  LOP3.LUT R32, R32, 0xfbffffff, RZ, 0xc0, !PT ;  /* 0xfbffffff20207812 */ /* 0x000fe200078ec0ff */
[----:B------:R-:W-:Y:S01]  /*113c60*/  VIADD R11, R56, 0x92 ;  /* 0x00000092380b7836 */ /* 0x000fe20000000000 */
[----:B------:R-:W1:Y:S02]  /*113c70*/  LDCU UR32, c[0x0][0x398] ;  /* 0x00007300ff2077ac */ /* 0x000e640008000800 */
[----:B------:R-:W-:-:S02]  /*113c80*/  @P1 LOP3.LUT R32, R32, 0x4000000, RZ, 0xfc, !PT ;  /* 0x0400000020201812 */ /* 0x000fc400078efcff */
[----:B0-----:R-:W-:Y:S02]  /*113c90*/  PRMT R2, R13, 0x3340, R12 ;  /* 0x000033400d027816 */ /* 0x001fe4000000000c */
[----:B------:R-:W-:-:S03]  /*113ca0*/  LOP3.LUT R32, R32, 0xfdffffff, RZ, 0xc0, !PT ;  /* 0xfdffffff20207812 */ /* 0x000fc600078ec0ff */
[----:B------:R0:W-:Y:S01]  /*113cb0*/  STL [R1+0x274], R2 ;  /* 0x0002740201007387 */ /* 0x0001e20000100800 */
[----:B------:R-:W-:-:S03]  /*113cc0*/  @P0 LOP3.LUT R32, R32, 0x2000000, RZ, 0xfc, !PT ;  /* 0x0200000020200812 */ /* 0x000fc600078efcff */
[----:B------:R-:W4:Y:S01]  /*113cd0*/  LDL.LU R21, [R1+0x634] ;  /* 0x0006340001157983 */ /* 0x000f220000300800 */
[----:B0-----:R-:W-:-:S05]  /*113ce0*/  VIADD R2, R56, 0x93 ;  /* 0x0000009338027836 */ /* 0x001fca0000000000 */
[----:B------:R-:W-:Y:S01]  /*113cf0*/  ISETP.GE.AND P0, PT, R2, UR51, PT ;  /* 0x0000003302007c0c */ /* 0x000fe2000bf06270 */
[----:B------:R-:W0:Y:S01]  /*113d00*/  LDCU.64 UR50, c[0x0][0x398] ;  /* 0x00007300ff3277ac */ /* 0x000e220008000a00 */
[----:B--2---:R-:W-:Y:S02]  /*113d10*/  SHF.R.U32.HI R12, RZ, 0x8, R22 ;  /* 0x00000008ff0c7819 */ /* 0x004fe40000011616 */
[----:B------:R-:W2:Y:S01]  /*113d20*/  LDL.LU R22, [R1+0x628] ;  /* 0x0006280001167983 */ /* 0x000ea20000300800 */
[----:B---3--:R-:W-:-:S03]  /*113d30*/  SHF.R.U32.HI R2, RZ, 0x8, R23 ;  /* 0x00000008ff027819 */ /* 0x008fc60000011617 */
[----:B------:R-:W3:Y:S01]  /*113d40*/  LDL.LU R23, [R1+0x624] ;  /* 0x0006240001177983 */ /* 0x000ee20000300800 */
[----:B------:R-:W-:Y:S01]  /*113d50*/  ISETP.LT.AND P3, PT, R6, UR77, !P0 ;  /* 0x0000004d06007c0c */ /* 0x000fe2000c761270 */
[----:B------:R-:W0:Y:S01]  /*113d60*/  LDCU UR77, c[0x0][0x398] ;  /* 0x00007300ff4d77ac */ /* 0x000e220008000800 */
[----:B------:R-:W-:Y:S02]  /*113d70*/  ISETP.LT.AND P2, PT, R4, UR71, !P0 ;  /* 0x0000004704007c0c */ /* 0x000fe4000c741270 */
[----:B------:R-:W-:Y:S01]  /*113d80*/  LOP3.LUT R32, R32, 0xfeffffff, RZ, 0xc0, !PT ;  /* 0xfeffffff20207812 */ /* 0x000fe200078ec0ff */
[----:B------:R-:W0:Y:S01]  /*113d90*/  LDCU UR71, c[0x0][0x398] ;  /* 0x00007300ff4777ac */ /* 0x000e220008000800 */
[----:B------:R-:W-:-:S07]  /*113da0*/  ISETP.LT.AND P1, PT, R10, UR52, !P0 ;  /* 0x000000340a007c0c */ /* 0x000fce000c721270 */
[----:B------:R-:W-:Y:S01]  /*113db0*/  @P3 LOP3.LUT R32, R32, 0x1000000, RZ, 0xfc, !PT ;  /* 0x0100000020203812 */ /* 0x000fe200078efcff */
[----:B------:R-:W0:Y:S03]  /*113dc0*/  LDCU UR52, c[0x0][0x398] ;  /* 0x00007300ff3477ac */ /* 0x000e260008000800 */
[----:B------:R-:W-:-:S04]  /*113dd0*/  LOP3.LUT R32, R32, 0xff7fffff, RZ, 0xc0, !PT ;  /* 0xff7fffff20207812 */ /* 0x000fc800078ec0ff */
[----:B------:R-:W-:Y:S02]  /*113de0*/  @P2 LOP3.LUT R32, R32, 0x800000, RZ, 0xfc, !PT ;  /* 0x0080000020202812 */ /* 0x000fe400078efcff */
[----:B-1----:R-:W-:Y:S02]  /*113df0*/  ISETP.LT.AND P0, PT, R3, UR34, !P0 ;  /* 0x0000002203007c0c */ /* 0x002fe4000c701270 */
[----:B------:R-:W-:-:S04]  /*113e00*/  LOP3.LUT R32, R32, 0xffbfffff, RZ, 0xc0, !PT ;  /* 0xffbfffff20207812 */ /* 0x000fc800078ec0ff */
[----:B------:R-:W-:Y:S02]  /*113e10*/  @P1 LOP3.LUT R32, R32, 0x400000, RZ, 0xfc, !PT ;  /* 0x0040000020201812 */ /* 0x000fe400078efcff */
[----:B------:R-:W-:Y:S02]  /*113e20*/  LOP3.LUT R12, R12, 0xffff, RZ, 0xc0, !PT ;  /* 0x0000ffff0c0c7812 */ /* 0x000fe400078ec0ff */
[----:B------:R-:W-:Y:S02]  /*113e30*/  LOP3.LUT R32, R32, 0xffdfffff, RZ, 0xc0, !PT ;  /* 0xffdfffff20207812 */ /* 0x000fe400078ec0ff */
[----:B------:R-:W-:Y:S02]  /*113e40*/  LOP3.LUT R2, R2, 0xffff, RZ, 0xc0, !PT ;  /* 0x0000ffff02027812 */ /* 0x000fe400078ec0ff */
[----:B------:R-:W-:Y:S02]  /*113e50*/  @P0 LOP3.LUT R32, R32, 0x200000, RZ, 0xfc, !PT ;  /* 0x0020000020200812 */ /* 0x000fe400078efcff */
[----:B------:R-:W-:Y:S01]  /*113e60*/  ISETP.GE.AND P0, PT, R11, UR39, PT ;  /* 0x000000270b007c0c */ /* 0x000fe2000bf06270 */
[----:B------:R-:W1:Y:S01]  /*113e70*/  LDCU.64 UR38, c[0x0][0x398] ;  /* 0x00007300ff2677ac */ /* 0x000e620008000a00 */
[----:B------:R-:W-:-:S02]  /*113e80*/  PRMT R11, R12, 0x3340, R1 ;  /* 0x000033400c0b7816 */ /* 0x000fc40000000001 */
[----:B------:R-:W-:-:S03]  /*113e90*/  PRMT R2, R2, 0x3340, R1 ;  /* 0x0000334002027816 */ /* 0x000fc60000000001 */
[----:B------:R4:W-:Y:S04]  /*113ea0*/  STL [R1+0x168], R11 ;  /* 0x0001680b01007387 */ /* 0x0009e80000100800 */
[----:B------:R0:W-:Y:S01]  /*113eb0*/  STL [R1+0x164], R2 ;  /* 0x0001640201007387 */ /* 0x0001e20000100800 */
[----:B----4-:R-:W-:-:S03]  /*113ec0*/  SHF.R.U32.HI R11, RZ, 0x8, R21 ;  /* 0x00000008ff0b7819 */ /* 0x010fc60000011615 */
        /* <DEDUP_REMOVED lines=10> */
[----:B------:R-:W-:Y:S01]  /*113f70*/  LOP3.LUT R11, R11, 0xffff, RZ, 0xc0, !PT ;  /* 0x0000ffff0b0b7812 */ /* 0x000fe200078ec0ff */
[----:B------:R-:W0:Y:S04]  /*113f80*/  LDCU UR68, c[0x0][0x398] ;  /* 0x00007300ff4477ac */ /* 0x000e280008000800 */
        /* <DEDUP_REMOVED lines=10> */
[----:B------:R-:W-:-:S04]  /*114030*/  ISETP.GE.AND P0, PT, R2, UR37, PT ;  /* 0x0000002502007c0c */ /* 0x000fc8000bf06270 */
[----:B------:R-:W-:Y:S02]  /*114040*/  ISETP.LT.AND P3, PT, R6, UR20, !P0 ;  /* 0x0000001406007c0c */ /* 0x000fe4000c761270 */
[----:B------:R-:W-:Y:S02]  /*114050*/  ISETP.LT.AND P2, PT, R4, UR23, !P0 ;  /* 0x0000001704007c0c */ /* 0x000fe4000c741270 */
[----:B------:R-:W-:Y:S02]  /*114060*/  LOP3.LUT R32, R32, 0xfffeffff, RZ, 0xc0, !PT ;  /* 0xfffeffff20207812 */ /* 0x000fe400078ec0ff */
[----:B------:R-:W-:Y:S01]  /*114070*/  ISETP.LT.AND P1, PT, R10, UR21, !P0 ;  /* 0x000000150a007c0c */ /* 0x000fe2000c721270 */
[----:B------:R-:W-:-:S06]  /*114080*/  VIADD R2, R56, 0x90 ;  /* 0x0000009038027836 */ /* 0x000fcc0000000000 */
[----:B------:R-:W-:Y:S01]  /*114090*/  @P3 LOP3.LUT R32, R32, 0x10000, RZ, 0xfc, !PT ;  /* 0x0001000020203812 */ /* 0x000fe200078efcff */
[----:B------:R-:W0:Y:S03]  /*1140a0*/  LDCU.64 UR20, c[0x0][0x398] ;  /* 0x00007300ff1477ac */ /* 0x000e260008000a00 */
[----:B------:R-:W-:-:S04]  /*1140b0*/  LOP3.LUT R32, R32, 0xffff7fff, RZ, 0xc0, !PT ;  /* 0xffff7fff20207812 */ /* 0x000fc800078ec0ff */
[----:B------:R-:W-:Y:S02]  /*1140c0*/  @P2 LOP3.LUT R32, R32, 0x8000, RZ, 0xfc, !PT ;  /* 0x0000800020202812 */ /* 0x000fe400078efcff */
[----:B-1----:R-:W-:Y:S01]  /*1140d0*/  ISETP.LT.AND P0, PT, R3, UR38, !P0 ;  /* 0x0000002603007c0c */ /* 0x002fe2000c701270 */
[----:B------:R-:W1:Y:S01]  /*1140e0*/  LDCU UR38, c[0x0][0x398] ;  /* 0x00007300ff2677ac */ /* 0x000e620008000800 */
[----:B------:R-:W-:-:S04]  /*1140f0*/  LOP3.LUT R32, R32, 0xffffbfff, RZ, 0xc0, !PT ;  /* 0xffffbfff20207812 */ /* 0x000fc800078ec0ff */
[----:B------:R-:W-:Y:S02]  /*114100*/  @P1 LOP3.LUT R32, R32, 0x4000, RZ, 0xfc, !PT ;  /* 0x0000400020201812 */ /* 0x000fe400078efcff */
[----:B------:R-:W-:Y:S02]  /*114110*/  LOP3.LUT R13, R13, 0xffff, RZ, 0xc0, !PT ;  /* 0x0000ffff0d0d7812 */ /* 0x000fe400078ec0ff */
[----:B------:R-:W-:-:S04]  /*114120*/  LOP3.LUT R32, R32, 0xffffdfff, RZ, 0xc0, !PT ;  /* 0xffffdfff20207812 */ /* 0x000fc800078ec0ff */
[----:B------:R-:W-:Y:S02]  /*114130*/  @P0 LOP3.LUT R32, R32, 0x2000, RZ, 0xfc, !PT ;  /* 0x0000200020200812 */ /* 0x000fe400078efcff */
[----:B------:R-:W-:Y:S01]  /*114140*/  ISETP.GE.AND P0, PT, R2, UR33, PT ;  /* 0x0000002102007c0c */ /* 0x000fe2000bf06270 */
[----:B------:R-:W0:Y:S01]  /*114150*/  LDCU UR33, c[0x0][0x398] ;  /* 0x00007300ff2177ac */ /* 0x000e220008000800 */
[----:B------:R-:W-:Y:S02]  /*114160*/  PRMT R2, R11, 0x3340, R13 ;  /* 0x000033400b027816 */ /* 0x000fe4000000000d */
[----:B------:R-:W-:-:S03]  /*114170*/  LOP3.LUT R12, R12, 0xffff, RZ, 0xc0, !PT ;  /* 0x0000ffff0c0c7812 */ /* 0x000fc600078ec0ff */
[----:B------:R1:W-:Y:S02]  /*114180*/  STL [R1+0x26c], R2 ;  /* 0x00026c0201007387 */ /* 0x0003e40000100800 */
[----:B-1----:R-:W-:Y:S02]  /*114190*/  PRMT R2, R12, 0x3340, R1 ;  /* 0x000033400c027816 */ /* 0x002fe40000000001 */
[----:B------:R-:W-:-:S03]  /*1141a0*/  SHF.R.U32.HI R12, RZ, 0x8, R35 ;  /* 0x00000008ff0c7819 */ /* 0x000fc60000011623 */
[----:B------:R1:W-:Y:S04]  /*1141b0*/  STL [R1+0x15c], R2 ;  /* 0x00015c0201007387 */ /* 0x0003e80000100800 */
[----:B------:R-:W3:Y:S01]  /*1141c0*/  LDL.LU R35, [R1+0x5778] ;  /* 0x0057780001237983 */ /* 0x000ee20000300800 */
        /* <DEDUP_REMOVED lines=10> */
[----:B-1----:R-:W-:Y:S01]  /*114270*/  VIADD R2, R56, 0x8f ;  /* 0x0000008f38027836 */ /* 0x002fe20000000000 */
[----:B------:R-:W-:Y:S01]  /*114280*/  LOP3.LUT R13, R13, 0xffff, RZ, 0xc0, !PT ;  /* 0x0000ffff0d0d7812 */ /* 0x000fe200078ec0ff */
[----:B------:R-:W1:Y:S04]  /*114290*/  LDCU.64 UR6, c[0x0][0x398] ;  /* 0x00007300ff0677ac */ /* 0x000e680008000a00 */
[----:B------:R-:W-:Y:S01]  /*1142a0*/  @P3 LOP3.LUT R32, R32, 0x1000, RZ, 0xfc, !PT ;  /* 0x0000100020203812 */ /* 0x000fe200078efcff */
[----:B------:R-:W1:Y:S03]  /*1142b0*/  LDCU UR5, c[0x0][0x398] ;  /* 0x00007300ff0577ac */ /* 0x000e660008000800 */
[----:B------:R-:W-:-:S04]  /*1142c0*/  LOP3.LUT R32, R32, 0xfffff7ff, RZ, 0xc0, !PT ;  /* 0xfffff7ff20207812 */ /* 0x000fc800078ec0ff */
[----:B------:R-:W-:Y:S02]  /*1142d0*/  @P2 LOP3.LUT R32, R32, 0x800, RZ, 0xfc, !PT ;  /* 0x0000080020202812 */ /* 0x000fe400078efcff */
        /* <DEDUP_REMOVED lines=13> */
[----:B------:R-:W0:Y:S08]  /*1143b0*/  LDCU.64 UR8, c[0x0][0x398] ;  /* 0x00007300ff0877ac */ /* 0x000e300008000a00 */
[----:B------:R-:W-:-:S04]  /*1143c0*/  @P3 LOP3.LUT R32, R32, 0x100, RZ, 0xfc, !PT ;  /* 0x0000010020203812 */ /* 0x000fc800078efcff */
[----:B------:R-:W-:-:S04]  /*1143d0*/  LOP3.LUT R32, R32, 0xffffff7f, RZ, 0xc0, !PT ;  /* 0xffffff7f20207812 */ /* 0x000fc800078ec0ff */
[----:B------:R-:W-:Y:S02]  /*1143e0*/  @P2 LOP3.LUT R32, R32, 0x80, RZ, 0xfc, !PT ;  /* 0x0000008020202812 */ /* 0x000fe400078efcff */
[----:B-1----:R-:W-:Y:S02]  /*1143f0*/  ISETP.LT.AND P0, PT, R3, UR6, !P0 ;  /* 0x0000000603007c0c */ /* 0x002fe4000c701270 */
[----:B------:R-:W-:-:S04]  /*114400*/  LOP3.LUT R32, R32, 0xffffffbf, RZ, 0xc0, !PT ;  /* 0xffffffbf20207812 */ /* 0x000fc800078ec0ff */
[----:B------:R-:W-:Y:S02]  /*114410*/  @P1 LOP3.LUT R32, R32, 0x40, RZ, 0xfc, !PT ;  /* 0x0000004020201812 */ /* 0x000fe400078efcff */
[----:B------:R-:W-:Y:S02]  /*114420*/  LOP3.LUT R14, R14, 0xffff, RZ, 0xc0, !PT ;  /* 0x0000ffff0e0e7812 */ /* 0x000fe400078ec0ff */
[----:B------:R-:W-:-:S04]  /*114430*/  LOP3.LUT R32, R32, 0xffffffdf, RZ, 0xc0, !PT ;  /* 0xffffffdf20207812 */ /* 0x000fc800078ec0ff */
[----:B------:R-:W-:Y:S02]  /*114440*/  @P0 LOP3.LUT R32, R32, 0x20, RZ, 0xfc, !PT ;  /* 0x0000002020200812 */ /* 0x000fe400078efcff */
[----:B------:R-:W-:Y:S01]  /*114450*/  ISETP.GE.AND P0, PT, R2, UR51, PT ;  /* 0x0000003302007c0c */ /* 0x000fe2000bf06270 */
[----:B------:R-:W1:Y:S01]  /*114460*/  LDCU UR51, c[0x0][0x398] ;  /* 0x00007300ff3377ac */ /* 0x000e620008000800 */
[----:B------:R-:W-:Y:S02]  /*114470*/  PRMT R2, R13, 0x3340, R14 ;  /* 0x000033400d027816 */ /* 0x000fe4000000000e */
[----:B------:R-:W-:Y:S02]  /*114480*/  LOP3.LUT R11, R11, 0xffff, RZ, 0xc0, !PT ;  /* 0x0000ffff0b0b7812 */ /* 0x000fe400078ec0ff */
[----:B------:R-:W-:Y:S01]  /*114490*/  LOP3.LUT R12, R12, 0xffff, RZ, 0xc0, !PT ;  /* 0x0000ffff0c0c7812 */ /* 0x000fe200078ec0ff */
[----:B------:R0:W-:Y:S03]  /*1144a0*/  STL [R1+0x2b8], R2 ;  /* 0x0002b80201007387 */ /* 0x0001e60000100800 */
[----:B0-----:R-:W-:-:S05]  /*1144b0*/  PRMT R2, R11, 0x3340, R12 ;  /* 0x000033400b027816 */ /* 0x001fca000000000c */
        /* <DEDUP_REMOVED lines=13> */
[----:B------:R-:W0:Y:S04]  /*114590*/  LDCU.64 UR10, c[0x0][0x398] ;  /* 0x00007300ff0a77ac */ /* 0x000e280008000a00 */
[----:B------:R-:W-:Y:S01]  /*1145a0*/  @P3 LOP3.LUT R32, R32, 0x10, RZ, 0xfc, !PT ;  /* 0x0000001020203812 */ /* 0x000fe200078efcff */
[----:B------:R-:W0:Y:S03]  /*1145b0*/  LDCU UR60, c[0x0][0x398] ;  /* 0x00007300ff3c77ac */ /* 0x000e260008000800 */
        /* <DEDUP_REMOVED lines=8> */
[----:B------:R-:W-:-:S04]  /*114640*/  ISETP.GE.AND P0, PT, R2, UR39, PT ;  /* 0x0000002702007c0c */ /* 0x000fc8000bf06270 */
[----:B------:R-:W-:Y:S02]  /*114650*/  ISETP.LT.AND P2, PT, R4, UR13, !P0 ;  /* 0x0000000d04007c0c */ /* 0x000fe4000c741270 */
[----:B------:R-:W-:Y:S02]  /*114660*/  ISETP.LT.AND P1, PT, R10, UR14, !P0 ;  /* 0x0000000e0a007c0c */ /* 0x000fe4000c721270 */
[----:B------:R-:W-:Y:S01]  /*114670*/  ISETP.LT.AND P3, PT, R6, UR12, !P0 ;  /* 0x0000000c06007c0c */ /* 0x000fe2000c761270 */
[----:B------:R-:W-:Y:S01]  /*114680*/  VIADD R2, R56, 0x8c ;  /* 0x0000008c38027836 */ /* 0x000fe20000000000 */
[----:B0-----:R-:W-:Y:S01]  /*114690*/  ISETP.LT.AND P0, PT, R3, UR10, !P0 ;  /* 0x0000000a03007c0c */ /* 0x001fe2000c701270 */
[----:B------:R-:W0:Y:S06]  /*1146a0*/  LDCU.64 UR12, c[0x0][0x398] ;  /* 0x00007300ff0c77ac */ /* 0x000e2c0008000a00 */
[----:B------:R-:W-:-:S04]  /*1146b0*/  @P2 LOP3.LUT R35, R35, 0x80000000, RZ, 0xfc, !PT ;  /* 0x8000000023232812 */ /* 0x000fc800078efcff */
        /* <DEDUP_REMOVED lines=8> */
[----:B------:R-:W-:Y:S02]  /*114740*/  LOP3.LUT R13, R13, 0xffff, RZ, 0xc0, !PT ;  /* 0x0000ffff0d0d7812 */ /* 0x000fe400078ec0ff */
[----:B------:R-:W-:Y:S01]  /*114750*/  LOP3.LUT R12, R12, 0xffff, RZ, 0xc0, !PT ;  /* 0x0000ffff0c0c7812 */ /* 0x000fe200078ec0ff */
[----:B------:R1:W-:Y:S03]  /*114760*/  STL [R1+0x154], R2 ;  /* 0x0001540201007387 */ /* 0x0003e60000100800 */
[----:B-1----:R-:W-:-:S05]  /*114770*/  PRMT R2, R13, 0x3340, R12 ;  /* 0x000033400d027816 */ /* 0x002fca000000000c */
[----:B------:R1:W-:Y:S01]  /*114780*/  STL [R1+0x264], R2 ;  /* 0x0002640201007387 */ /* 0x0003e20000100800 */
        /* <DEDUP_REMOVED lines=8> */
[----:B-1----:R-:W-:Y:S01]  /*114810*/  VIADD R2, R56, 0x8b ;  /* 0x0000008b38027836 */ /* 0x002fe20000000000 */
[----:B------:R-:W1:Y:S05]  /*114820*/  LDCU.64 UR14, c[0x0][0x398] ;  /* 0x00007300ff0e77ac */ /* 0x000e6a0008000a00 */
[----:B------:R-:W-:-:S04]  /*114830*/  @P3 LOP3.LUT R35, R35, 0x10000000, RZ, 0xfc, !PT ;  /* 0x1000000023233812 */ /* 0x000fc800078efcff */
        /* <DEDUP_REMOVED lines=9> */
[----:B------:R-:W-:Y:S02]  /*1148d0*/  LOP3.LUT R35, R35, 0xfeffffff, RZ, 0xc0, !PT ;  /* 0xfeffffff23237812 */ /* 0x000fe400078ec0ff */
[----:B----4-:R-:W-:Y:S02]  /*1148e0*/  SHF.R.U32.HI R11, RZ, 0x8, R21 ;  /* 0x00000008ff0b7819 */ /* 0x010fe40000011615 */
[----:B--2---:R-:W-:Y:S01]  /*1148f0*/  SHF.R.U32.HI R13, RZ, 0x8, R22 ;  /* 0x00000008ff0d7819 */ /* 0x004fe20000011616 */
[----:B------:R-:W-:Y:S01]  /*114900*/  VIADD R2, R56, 0x8a ;  /* 0x0000008a38027836 */ /* 0x000fe20000000000 */
[----:B------:R-:W-:Y:S01]  /*114910*/  ISETP.LT.AND P3, PT, R6, UR18, !P0 ;  /* 0x0000001206007c0c */ /* 0x000fe2000c761270 */
[----:B------:R-:W2:Y:S01]  /*114920*/  LDCU.64 UR6, c[0x0][0x398] ;  /* 0x00007300ff0677ac */ /* 0x000ea20008000a00 */
[----:B------:R-:W-:-:S02]  /*114930*/  ISETP.LT.AND P2, PT, R4, UR17, !P0 ;  /* 0x0000001104007c0c */ /* 0x000fc4000c741270 */
[----:B------:R-:W-:Y:S01]  /*114940*/  ISETP.LT.AND P1, PT, R10, UR24, !P0 ;  /* 0x000000180a007c0c */ /* 0x000fe2000c721270 */
[----:B------:R-:W4:Y:S01]  /*114950*/  LDCU.64 UR16, c[0x0][0x398] ;  /* 0x00007300ff1077ac */ /* 0x000f220008000a00 */
[----:B------:R-:W-:Y:S02]  /*114960*/  LOP3.LUT R11, R11, 0xffff, RZ, 0xc0, !PT ;  /* 0x0000ffff0b0b7812 */ /* 0x000fe400078ec0ff */
[----:B------:R-:W-:Y:S01]  /*114970*/  LOP3.LUT R13, R13, 0xffff, RZ, 0xc0, !PT ;  /* 0x0000ffff0d0d7812 */ /* 0x000fe200078ec0ff */
[----:B------:R-:W0:Y:S04]  /*114980*/  LDCU.64 UR18, c[0x0][0x398] ;  /* 0x00007300ff1277ac */ /* 0x000e280008000a00 */
[----:B------:R-:W-:-:S04]  /*114990*/  @P3 LOP3.LUT R35, R35, 0x1000000, RZ, 0xfc, !PT ;  /* 0x0100000023233812 */ /* 0x000fc800078efcff */
[----:B------:R-:W-:-:S04]  /*1149a0*/  LOP3.LUT R35, R35, 0xff7fffff, RZ, 0xc0, !PT ;  /* 0xff7fffff23237812 */ /* 0x000fc800078ec0ff */
[----:B------:R-:W-:Y:S02]  /*1149b0*/  @P2 LOP3.LUT R35, R35, 0x800000, RZ, 0xfc, !PT ;  /* 0x0080000023232812 */ /* 0x000fe400078efcff */
[----:B-1----:R-:W-:Y:S01]  /*1149c0*/  ISETP.LT.AND P0, PT, R3, UR14, !P0 ;  /* 0x0000000e03007c0c */ /* 0x002fe2000c701270 */
[----:B------:R-:W1:Y:S01]  /*1149d0*/  LDCU UR14, c[0x0][0x398] ;  /* 0x00007300ff0e77ac */ /* 0x000e620008000800 */
        /* <DEDUP_REMOVED lines=8> */
[----:B------:R-:W-:-:S03]  /*114a60*/  PRMT R11, R12, 0x3340, R1 ;  /* 0x000033400c0b7816 */ /* 0x000fc60000000001 */
[----:B------:R-:W-:Y:S04]  /*114a70*/  STL [R1+0x260], R2 ;  /* 0x0002600201007387 */ /* 0x000fe80000100800 */
[----:B------:R3:W-:Y:S04]  /*114a80*/  STL [R1+0x14c], R11 ;  /* 0x00014c0b01007387 */ /* 0x0007e80000100800 */
[----:B------:R-:W4:Y:S04]  /*114a90*/  LDL.LU R21, [R1+0x664] ;  /* 0x0006640001157983 */ /* 0x000f280000300800 */
[----:B------:R-:W4:Y:S01]  /*114aa0*/  LDL.LU R22, [R1+0x66c] ;  /* 0x00066c0001167983 */ /* 0x000f220000300800 */
[----:B---3--:R-:W-:-:S03]  /*114ab0*/  SHF.R.U32.HI R11, RZ, 0x8, R23 ;  /* 0x00000008ff0b7819 */ /* 0x008fc60000011617 */
[----:B------:R-:W3:Y:S01]  /*114ac0*/  LDL.LU R23, [R1+0x660] ;  /* 0x0006600001177983 */ /* 0x000ee20000300800 */
[----:B------:R-:W-:Y:S02]  /*114ad0*/  ISETP.LT.AND P3, PT, R6, UR22, !P0 ;  /* 0x0000001606007c0c */ /* 0x000fe4000c761270 */
[----:B------:R-:W-:Y:S02]  /*114ae0*/  ISETP.LT.AND P2, PT, R4, UR25, !P0 ;  /* 0x0000001904007c0c */ /* 0x000fe4000c741270 */
[----:B------:R-:W-:Y:S02]  /*114af0*/  LOP3.LUT R35, R35, 0xffefffff, RZ, 0xc0, !PT ;  /* 0xffefffff23237812 */ /* 0x000fe400078ec0ff */
[----:B------:R-:W-:Y:S01]  /*114b00*/  ISETP.LT.AND P1, PT, R10, UR27, !P0 ;  /* 0x0000001b0a007c0c */ /* 0x000fe2000c721270 */
[----:B------:R-:W-:Y:S01]  /*114b10*/  VIADD R2, R56, 0x89 ;  /* 0x0000008938027836 */ /* 0x000fe20000000000 */
[----:B------:R-:W-:Y:S01]  /*114b20*/  SHF.R.U32.HI R13, RZ, 0x8, R30 ;  /* 0x00000008ff0d7819 */ /* 0x000fe2000001161e */
[----:B------:R-:W0:Y:S04]  /*114b30*/  LDCU.64 UR22, c[0x0][0x398] ;  /* 0x00007300ff1677ac */ /* 0x000e280008000a00 */
[----:B------:R-:W-:Y:S01]  /*114b40*/  @P3 LOP3.LUT R35, R35, 0x100000, RZ, 0xfc, !PT ;  /* 0x0010000023233812 */ /* 0x000fe200078efcff */
[----:B------:R-:W0:Y:S03]  /*114b50*/  LDCU.64 UR24, c[0x0][0x398] ;  /* 0x00007300ff1877ac */ /* 0x000e260008000a00 */
[----:B------:R-:W-:Y:S01]  /*114b60*/  LOP3.LUT R35, R35, 0xfff7ffff, RZ, 0xc0, !PT ;  /* 0xfff7ffff23237812 */ /* 0x000fe200078ec0ff */
[----:B------:R-:W0:Y:S03]  /*114b70*/  LDCU UR27, c[0x0][0x398] ;  /* 0x00007300ff1b77ac */ /* 0x000e260008000800 */
[----:B------:R-:W-:-:S02]  /*114b80*/  @P2 LOP3.LUT R35, R35, 0x80000, RZ, 0xfc, !PT ;  /* 0x0008000023232812 */ /* 0x000fc400078efcff */
[----:B--2---:R-:W-:Y:S01]  /*114b90*/  ISETP.LT.AND P0, PT, R3, UR6, !P0 ;  /* 0x0000000603007c0c */ /* 0x004fe2000c701270 */
[----:B------:R-:W2:Y:S01]  /*114ba0*/  LDCU UR6, c[0x0][0x398] ;  /* 0x00007300ff0677ac */ /* 0x000ea20008000800 */
        /* <DEDUP_REMOVED lines=11> */
[----:B------:R-:W0:Y:S01]  /*114c60*/  LDCU.64 UR30, c[0x0][0x398] ;  /* 0x00007300ff1e77ac */ /* 0x000e220008000a00 */
[----:B------:R-:W-:-:S02]  /*114c70*/  SHF.R.U32.HI R12, RZ, 0x8, R29 ;  /* 0x00000008ff0c7819 */ /* 0x000fc4000001161d */
[----:B------:R-:W-:Y:S01]  /*114c80*/  LOP3.LUT R11, R11, 0xffff, RZ, 0xc0, !PT ;  /* 0x0000ffff0b0b7812 */ /* 0x000fe200078ec0ff */
[----:B------:R-:W1:Y:S04]  /*114c90*/  LDCU UR26, c[0x0][0x398] ;  /* 0x00007300ff1a77ac */ /* 0x000e680008000800 */
[----:B------:R-:W-:-:S04]  /*114ca0*/  @P3 LOP3.LUT R35, R35, 0x10000, RZ, 0xfc, !PT ;  /* 0x0001000023233812 */ /* 0x000fc800078efcff */
[----:B------:R-:W-:-:S04]  /*114cb0*/  LOP3.LUT R35, R35, 0xffff7fff, RZ, 0xc0, !PT ;  /* 0xffff7fff23237812 */ /* 0x000fc800078ec0ff */
[----:B------:R-:W-:Y:S02]  /*114cc0*/  @P2 LOP3.LUT R35, R35, 0x8000, RZ, 0xfc, !PT ;  /* 0x0000800023232812 */ /* 0x000fe400078efcff */
[----:B0-----:R-:W-:Y:S01]  /*114cd0*/  ISETP.LT.AND P0, PT, R3, UR8, !P0 ;  /* 0x0000000803007c0c */ /* 0x001fe2000c701270 */
[----:B------:R-:W0:Y:S01]  /*114ce0*/  LDCU UR8, c[0x0][0x398] ;  /* 0x00007300ff0877ac */ /* 0x000e220008000800 */
[----:B------:R-:W-:-:S04]  /*114cf0*/  LOP3.LUT R35, R35, 0xffffbfff, RZ, 0xc0, !PT ;  /* 0xffffbfff23237812 */ /* 0x000fc800078ec0ff */
[----:B------:R-:W-:-:S04]  /*114d00*/  @P1 LOP3.LUT R35, R35, 0x4000, RZ, 0xfc, !PT ;  /* 0x0000400023231812 */ /* 0x000fc800078efcff */
[----:B------:R-:W-:Y:S02]  /*114d10*/  LOP3.LUT R35, R35, 0xffffdfff, RZ, 0xc0, !PT ;  /* 0xffffdfff23237812 */ /* 0x000fe400078ec0ff */
[----:B------:R-:W-:Y:S02]  /*114d20*/  LOP3.LUT R13, R13, 0xffff, RZ, 0xc0, !PT ;  /* 0x0000ffff0d0d7812 */ /* 0x000fe400078ec0ff */
[----:B------:R-:W-:Y:S02]  /*114d30*/  LOP3.LUT R12, R12, 0xffff, RZ, 0xc0, !PT ;  /* 0x0000ffff0c0c7812 */ /* 0x000fe400078ec0ff */
[----:B------:R-:W-:Y:S02]  /*114d40*/  @P0 LOP3.LUT R35, R35, 0x2000, RZ, 0xfc, !PT ;  /* 0x0000200023230812 */ /* 0x000fe400078efcff */
[----:B------:R-:W-:Y:S01]  /*114d50*/  ISETP.GE.AND P0, PT, R2, UR13, PT ;  /* 0x0000000d02007c0c */ /* 0x000fe2000bf06270 */
[----:B------:R-:W0:Y:S01]  /*114d60*/  LDCU UR13, c[0x0][0x398] ;  /* 0x00007300ff0d77ac */ /* 0x000e220008000800 */
[----:B------:R-:W-:-:S02]  /*114d70*/  PRMT R2, R11, 0x3340, R1 ;  /* 0x000033400b027816 */ /* 0x000fc40000000001 */
[----:B------:R-:W-:Y:S02]  /*114d80*/  PRMT R11, R13, 0x3340, R12 ;  /* 0x000033400d0b7816 */ /* 0x000fe4000000000c */
[----:B------:R-:W-:Y:S01]  /*114d90*/  SHF.R.U32.HI R12, RZ, 0x8, R44 ;  /* 0x00000008ff0c7819 */ /* 0x000fe2000001162c */
[----:B------:R0:W-:Y:S04]  /*114da0*/  STL [R1+0x144], R2 ;  /* 0x0001440201007387 */ /* 0x0001e80000100800 */
[----:B------:R3:W-:Y:S04]  /*114db0*/  STL [R1+0x2a0], R11 ;  /* 0x0002a00b01007387 */ /* 0x0007e80000100800 */
[----:B------:R-:W2:Y:S01]  /*114dc0*/  LDL.LU R44, [R1+0x5774] ;  /* 0x00577400012c7983 */ /* 0x000ea20000300800 */
[----:B----4-:R-:W-:-:S03]  /*114dd0*/  SHF.R.U32.HI R14, RZ, 0x8, R22 ;  /* 0x00000008ff0e7819 */ /* 0x010fc60000011616 */
[----:B------:R-:W4:Y:S01]  /*114de0*/  LDL.LU R22, [R1+0x94] ;  /* 0x0000940001167983 */ /* 0x000f220000300800 */
[----:B------:R-:W-:Y:S02]  /*114df0*/  ISETP.LT.AND P3, PT, R6, UR29, !P0 ;  /* 0x0000001d06007c0c */ /* 0x000fe4000c761270 */
[----:B------:R-:W-:Y:S02]  /*114e00*/  ISETP.LT.AND P2, PT, R4, UR43, !P0 ;  /* 0x0000002b04007c0c */ /* 0x000fe4000c741270 */
[----:B------:R-:W-:Y:S02]  /*114e10*/  LOP3.LUT R35, R35, 0xffffefff, RZ, 0xc0, !PT ;  /* 0xffffefff23237812 */ /* 0x000fe400078ec0ff */
[----:B------:R-:W-:Y:S01]  /*114e20*/  ISETP.LT.AND P1, PT, R10, UR47, !P0 ;  /* 0x0000002f0a007c0c */ /* 0x000fe2000c721270 */
[----:B0-----:R-:W-:Y:S01]  /*114e30*/  VIADD R2, R56, 0x87 ;  /* 0x0000008738027836 */ /* 0x001fe20000000000 */
[----:B---3--:R-:W-:Y:S01]  /*114e40*/  SHF.R.U32.HI R11, RZ, 0x8, R23 ;  /* 0x00000008ff0b7819 */ /* 0x008fe20000011617 */
[----:B------:R-:W0:Y:S01]  /*114e50*/  LDCU.64 UR28, c[0x0][0x398] ;  /* 0x00007300ff1c77ac */ /* 0x000e220008000a00 */
[----:B------:R-:W3:Y:S03]  /*114e60*/  LDL.LU R23, [R1+0x9c] ;  /* 0x00009c0001177983 */ /* 0x000ee60000300800 */
[----:B------:R-:W-:-:S02]  /*114e70*/  @P3 LOP3.LUT R35, R35, 0x1000, RZ, 0xfc, !PT ;  /* 0x0000100023233812 */ /* 0x000fc400078efcff */
[----:B------:R-:W-:Y:S01]  /*114e80*/  LOP3.LUT R14, R14, 0xffff, RZ, 0xc0, !PT ;  /* 0x0000ffff0e0e7812 */ /* 0x000fe200078ec0ff */
[----:B------:R-:W0:Y:S01]  /*114e90*/  LDCU UR47, c[0x0][0x398] ;  /* 0x00007300ff2f77ac */ /* 0x000e220008000800 */
[----:B------:R-:W-:Y:S02]  /*114ea0*/  LOP3.LUT R35, R35, 0xfffff7ff, RZ, 0xc0, !PT ;  /* 0xfffff7ff23237812 */ /* 0x000fe400078ec0ff */
[----:B------:R-:W-:Y:S01]  /*114eb0*/  SHF.R.U32.HI R13, RZ, 0x8, R21 ;  /* 0x00000008ff0d7819 */ /* 0x000fe20000011615 */
[----:B------:R-:W0:Y:S01]  /*114ec0*/  LDCU UR43, c[0x0][0x398] ;  /* 0x00007300ff2b77ac */ /* 0x000e220008000800 */
        /* <DEDUP_REMOVED lines=35> */
[----:B------:R-:W0:Y:S06]  /*115100*/  LDCU UR56, c[0x0][0x398] ;  /* 0x00007300ff3877ac */ /* 0x000e2c0008000800 */
[----:B------:R-:W-:-:S04]  /*115110*/  @P3 LOP3.LUT R35, R35, 0x10, RZ, 0xfc, !PT ;  /* 0x0000001023233812 */ /* 0x000fc800078efcff */
[----:B------:R-:W-:-:S04]  /*115120*/  LOP3.LUT R35, R35, 0xfffffff7, RZ, 0xc0, !PT ;  /* 0xfffffff723237812 */ /* 0x000fc800078ec0ff */
[----:B------:R-:W-:Y:S02]  /*115130*/  @P2 LOP3.LUT R35, R35, 0x8, RZ, 0xfc, !PT ;  /* 0x0000000823232812 */ /* 0x000fe400078efcff */
[----:B------:R-:W-:Y:S01]  /*115140*/  ISETP.LT.AND P0, PT, R3, UR18, !P0 ;  /* 0x0000001203007c0c */ /* 0x000fe2000c701270 */
[----:B------:R-:W0:Y:S01]  /*115150*/  LDCU UR18, c[0x0][0x398] ;  /* 0x00007300ff1277ac */ /* 0x000e220008000800 */
[----:B------:R-:W-:Y:S02]  /*115160*/  LOP3.LUT R35, R35, 0xfffffffb, RZ, 0xc0, !PT ;  /* 0xfffffffb23237812 */ /* 0x000fe400078ec0ff */
[----:B------:R-:W-:Y:S02]  /*115170*/  PRMT R2, R14, 0x3340, R11 ;  /* 0x000033400e027816 */ /* 0x000fe4000000000b */
[----:B------:R-:W-:Y:S02]  /*115180*/  LOP3.LUT R12, R12, 0xffff, RZ, 0xc0, !PT ;  /* 0x0000ffff0c0c7812 */ /* 0x000fe400078ec0ff */
[----:B------:R-:W-:Y:S01]  /*115190*/  @P1 LOP3.LUT R35, R35, 0x4, RZ, 0xfc, !PT ;  /* 0x0000000423231812 */ /* 0x000fe200078efcff */
[----:B------:R0:W-:Y:S01]  /*1151a0*/  STL [R1+0x258], R2 ;  /* 0x0002580201007387 */ /* 0x0001e20000100800 */
[----:B------:R-:W-:-:S02]  /*1151b0*/  PRMT R11, R13, 0x3340, R12 ;  /* 0x000033400d0b7816 */ /* 0x000fc4000000000c */
[----:B------:R-:W-:Y:S02]  /*1151c0*/  LOP3.LUT R35, R35, 0xfffffffd, RZ, 0xc0, !PT ;  /* 0xfffffffd23237812 */ /* 0x000fe400078ec0ff */
[----:B----4-:R-:W-:Y:S01]  /*1151d0*/  SHF.R.U32.HI R12, RZ, 0x8, R22 ;  /* 0x00000008ff0c7819 */ /* 0x010fe20000011616 */
[----:B0-----:R-:W-:Y:S01]  /*1151e0*/  VIADD R2, R56, 0x85 ;  /* 0x0000008538027836 */ /* 0x001fe20000000000 */
[----:B------:R-:W-:Y:S01]  /*1151f0*/  @P0 LOP3.LUT R35, R35, 0x2, RZ, 0xfc, !PT ;  /* 0x0000000223230812 */ /* 0x000fe200078efcff */
[----:B------:R0:W-:Y:S03]  /*115200*/  STL [R1+0x254], R11 ;  /* 0x0002540b01007387 */ /* 0x0001e60000100800 */
[----:B------:R-:W-:Y:S01]  /*115210*/  ISETP.GE.AND P0, PT, R2, UR9, PT ;  /* 0x0000000902007c0c */ /* 0x000fe2000bf06270 */
[----:B------:R-:W4:Y:S01]  /*115220*/  LDL.LU R22, [R1+0x678] ;  /* 0x0006780001167983 */ /* 0x000f220000300800 */
[----:B--2---:R-:W-:Y:S01]  /*115230*/  LOP3.LUT R44, R44, 0x7fffffff, RZ, 0xc0, !PT ;  /* 0x7fffffff2c2c7812 */ /* 0x004fe200078ec0ff */
[----:B------:R-:W2:Y:S01]  /*115240*/  LDCU UR9, c[0x0][0x398] ;  /* 0x00007300ff0977ac */ /* 0x000ea20008000800 */
[----:B---3--:R-:W-:-:S02]  /*115250*/  SHF.R.U32.HI R2, RZ, 0x8, R23 ;  /* 0x00000008ff027819 */ /* 0x008fc40000011617 */
[----:B------:R-:W3:Y:S01]  /*115260*/  LDL.LU R23, [R1+0x670] ;  /* 0x0006700001177983 */ /* 0x000ee20000300800 */
[----:B------:R-:W-:Y:S01]  /*115270*/  ISETP.LT.AND P2, PT, R4, UR57, !P0 ;  /* 0x0000003904007c0c */ /* 0x000fe2000c741270 */
[----:B0-----:R-:W-:Y:S01]  /*115280*/  VIADD R11, R56, 0x84 ;  /* 0x00000084380b7836 */ /* 0x001fe20000000000 */
[----:B------:R-:W-:Y:S01]  /*115290*/  ISETP.LT.AND P1, PT, R10, UR59, !P0 ;  /* 0x0000003b0a007c0c */ /* 0x000fe2000c721270 */
[----:B------:R-:W0:Y:S01]  /*1152a0*/  LDCU UR59, c[0x0][0x398] ;  /* 0x00007300ff3b77ac */ /* 0x000e220008000800 */
[----:B------:R-:W-:Y:S02]  /*1152b0*/  ISETP.LT.AND P3, PT, R6, UR61, !P0 ;  /* 0x0000003d06007c0c */ /* 0x000fe4000c761270 */
[----:B------:R-:W-:Y:S01]  /*1152c0*/  ISETP.LT.AND P0, PT, R3, UR22, !P0 ;  /* 0x0000001603007c0c */ /* 0x000fe2000c701270 */
[----:B------:R-:W0:Y:S01]  /*1152d0*/  LDCU UR22, c[0x0][0x398] ;  /* 0x00007300ff1677ac */ /* 0x000e220008000800 */
[----:B------:R-:W-:Y:S02]  /*1152e0*/  LOP3.LUT R12, R12, 0xffff, RZ, 0xc0, !PT ;  /* 0x0000ffff0c0c7812 */ /* 0x000fe400078ec0ff */
[----:B------:R-:W-:Y:S01]  /*1152f0*/  LOP3.LUT R2, R2, 0xffff, RZ, 0xc0, !PT ;  /* 0x0000ffff02027812 */ /* 0x000fe200078ec0ff */
[----:B------:R-:W0:Y:S02]  /*115300*/  LDCU UR61, c[0x0][0x398] ;  /* 0x00007300ff3d77ac */ /* 0x000e240008000800 */
[----:B------:R-:W-:-:S02]  /*115310*/  @P2 LOP3.LUT R44, R44, 0x80000000, RZ, 0xfc, !PT ;  /* 0x800000002c2c2812 */ /* 0x000fc400078efcff */
[----:B------:R-:W-:Y:S01]  /*115320*/  LOP3.LUT R35, R35, 0xfffffffe, RZ, 0xc0, !PT ;  /* 0xfffffffe23237812 */ /* 0x000fe200078ec0ff */
[----:B------:R-:W0:Y:S01]  /*115330*/  LDCU UR57, c[0x0][0x398] ;  /* 0x00007300ff3977ac */ /* 0x000e220008000800 */
[----:B------:R-:W-:-:S04]  /*115340*/  LOP3.LUT R44, R44, 0xbfffffff, RZ, 0xc0, !PT ;  /* 0xbfffffff2c2c7812 */ /* 0x000fc800078ec0ff */
[----:B------:R-:W-:-:S04]  /*115350*/  @P1 LOP3.LUT R44, R44, 0x40000000, RZ, 0xfc, !PT ;  /* 0x400000002c2c1812 */ /* 0x000fc800078efcff */
[----:B------:R-:W-:-:S04]  /*115360*/  LOP3.LUT R44, R44, 0xdfffffff, RZ, 0xc0, !PT ;  /* 0xdfffffff2c2c7812 */ /* 0x000fc800078ec0ff */
[----:B------:R-:W-:Y:S02]  /*115370*/  @P0 LOP3.LUT R44, R44, 0x20000000, RZ, 0xfc, !PT ;  /* 0x200000002c2c0812 */ /* 0x000fe400078efcff */
[----:B------:R-:W-:Y:S01]  /*115380*/  ISETP.GE.AND P0, PT, R11, UR11, PT ;  /* 0x0000000b0b007c0c */ /* 0x000fe2000bf06270 */
[----:B------:R-:W0:Y:S01]  /*115390*/  LDCU UR11, c[0x0][0x398] ;  /* 0x00007300ff0b77ac */ /* 0x000e220008000800 */
[----:B------:R-:W-:-:S05]  /*1153a0*/  PRMT R11, R12, 0x3340, R1 ;  /* 0x000033400c0b7816 */ /* 0x000fca0000000001 */
[----:B------:R1:W-:Y:S02]  /*1153b0*/  STL [R1+0x138], R11 ;  /* 0x0001380b01007387 */ /* 0x0003e40000100800 */
[----:B-1----:R-:W-:-:S05]  /*1153c0*/  PRMT R11, R2, 0x3340, R1 ;  /* 0x00003340020b7816 */ /* 0x002fca0000000001 */
[----:B------:R3:W-:Y:S01]  /*1153d0*/  STL [R1+0x134], R11 ;  /* 0x0001340b01007387 */ /* 0x0007e20000100800 */
[----:B------:R-:W-:Y:S02]  /*1153e0*/  @P3 LOP3.LUT R35, R35, 0x1, RZ, 0xfc, !PT ;  /* 0x0000000123233812 */ /* 0x000fe400078efcff */
[----:B------:R-:W-:Y:S02]  /*1153f0*/  ISETP.LT.AND P3, PT, R6, UR64, !P0 ;  /* 0x0000004006007c0c */ /* 0x000fe4000c761270 */
[----:B------:R-:W-:Y:S02]  /*115400*/  ISETP.LT.AND P2, PT, R4, UR63, !P0 ;  /* 0x0000003f04007c0c */ /* 0x000fe4000c741270 */
[----:B------:R-:W-:Y:S02]  /*115410*/  LOP3.LUT R44, R44, 0xefffffff, RZ, 0xc0, !PT ;  /* 0xefffffff2c2c7812 */ /* 0x000fe400078ec0ff */
[----:B------:R-:W-:Y:S01]  /*115420*/  ISETP.LT.AND P1, PT, R10, UR62, !P0 ;  /* 0x0000003e0a007c0c */ /* 0x000fe2000c721270 */
[----:B------:R-:W-:Y:S01]  /*115430*/  VIADD R2, R56, 0x83 ;  /* 0x0000008338027836 */ /* 0x000fe20000000000 */
[----:B------:R-:W-:Y:S01]  /*115440*/  SHF.R.U32.HI R13, RZ, 0x8, R31 ;  /* 0x00000008ff0d7819 */ /* 0x000fe2000001161f */
[----:B------:R-:W1:Y:S04]  /*115450*/  LDCU UR64, c[0x0][0x398] ;  /* 0x00007300ff4077ac */ /* 0x000e680008000800 */
[----:B------:R-:W-:Y:S01]  /*115460*/  @P3 LOP3.LUT R44, R44, 0x10000000, RZ, 0xfc, !PT ;  /* 0x100000002c2c3812 */ /* 0x000fe200078efcff */
[----:B------:R-:W0:Y:S03]  /*115470*/  LDCU UR63, c[0x0][0x398] ;  /* 0x00007300ff3f77ac */ /* 0x000e260008000800 */
[----:B------:R-:W-:Y:S01]  /*115480*/  LOP3.LUT R44, R44, 0xf7ffffff, RZ, 0xc0, !PT ;  /* 0xf7ffffff2c2c7812 */ /* 0x000fe200078ec0ff */
[----:B------:R-:W0:Y:S03]  /*115490*/  LDCU UR62, c[0x0][0x398] ;  /* 0x00007300ff3e77ac */ /* 0x000e260008000800 */
[----:B------:R-:W-:-:S02]  /*1154a0*/  @P2 LOP3.LUT R44, R44, 0x8000000, RZ, 0xfc, !PT ;  /* 0x080000002c2c2812 */ /* 0x000fc400078efcff */
[----:B------:R-:W-:Y:S01]  /*1154b0*/  ISETP.LT.AND P0, PT, R3, UR24, !P0 ;  /* 0x0000001803007c0c */ /* 0x000fe2000c701270 */
[----:B------:R-:W0:Y:S01]  /*1154c0*/  LDCU UR24, c[0x0][0x398] ;  /* 0x00007300ff1877ac */ /* 0x000e220008000800 */
[----:B------:R-:W-:-:S04]  /*1154d0*/  LOP3.LUT R44, R44, 0xfbffffff, RZ, 0xc0, !PT ;  /* 0xfbffffff2c2c7812 */ /* 0x000fc800078ec0ff */
[----:B------:R-:W-:Y:S02]  /*1154e0*/  @P1 LOP3.LUT R44, R44, 0x4000000, RZ, 0xfc, !PT ;  /* 0x040000002c2c1812 */ /* 0x000fe400078efcff */
[----:B---3--:R-:W-:Y:S02]  /*1154f0*/  SHF.R.U32.HI R11, RZ, 0x8, R23 ;  /* 0x00000008ff0b7819 */ /* 0x008fe40000011617 */
[----:B------:R-:W3:Y:S01]  /*115500*/  LDL.LU R23, [R1+0x680] ;  /* 0x0006800001177983 */ /* 0x000ee20000300800 */
        /* <DEDUP_REMOVED lines=9> */
[----:B------:R-:W0:Y:S08]  /*1155a0*/  LDCU UR67, c[0x0][0x398] ;  /* 0x00007300ff4377ac */ /* 0x000e300008000800 */
        /* <DEDUP_REMOVED lines=13> */
[----:B------:R-:W-:Y:S01]  /*115680*/  ISETP.LT.AND P3, PT, R6, UR73, !P0 ;  /* 0x0000004906007c0c */ /* 0x000fe2000c761270 */
[----:B------:R-:W0:Y:S01]  /*115690*/  LDCU UR73, c[0x0][0x398] ;  /* 0x00007300ff4977ac */ /* 0x000e220008000800 */
[----:B------:R-:W-:Y:S02]  /*1156a0*/  ISETP.LT.AND P2, PT, R4, UR72, !P0 ;  /* 0x0000004804007c0c */ /* 0x000fe4000c741270 */
[----:B------:R-:W-:Y:S01]  /*1156b0*/  LOP3.LUT R44, R44, 0xffefffff, RZ, 0xc0, !PT ;  /* 0xffefffff2c2c7812 */ /* 0x000fe200078ec0ff */
[----:B------:R-:W0:Y:S01]  /*1156c0*/  LDCU UR72, c[0x0][0x398] ;  /* 0x00007300ff4877ac */ /* 0x000e220008000800 */
[----:B------:R-:W-:-:S07]  /*1156d0*/  ISETP.LT.AND P1, PT, R10, UR69, !P0 ;  /* 0x000000450a007c0c */ /* 0x000fce000c721270 */
[----:B------:R-:W-:Y:S01]  /*1156e0*/  @P3 LOP3.LUT R44, R44, 0x100000, RZ, 0xfc, !PT ;  /* 0x001000002c2c3812 */ /* 0x000fe200078efcff */
[----:B------:R-:W0:Y:S01]  /*1156f0*/  LDCU UR69, c[0x0][0x398] ;  /* 0x00007300ff4577ac */ /* 0x000e220008000800 */
[----:B----4-:R-:W-:Y:S02]  /*115700*/  SHF.R.U32.HI R14, RZ, 0x8, R22 ;  /* 0x00000008ff0e7819 */ /* 0x010fe40000011616 */
[----:B------:R-:W-:Y:S02]  /*115710*/  LOP3.LUT R44, R44, 0xfff7ffff, RZ, 0xc0, !PT ;  /* 0xfff7ffff2c2c7812 */ /* 0x000fe400078ec0ff */
[----:B------:R-:W-:Y:S02]  /*115720*/  SHF.R.U32.HI R12, RZ, 0x8, R33 ;  /* 0x00000008ff0c7819 */ /* 0x000fe40000011621 */
[----:B------:R-:W-:Y:S02]  /*115730*/  @P2 LOP3.LUT R44, R44, 0x80000, RZ, 0xfc, !PT ;  /* 0x000800002c2c2812 */ /* 0x000fe400078efcff */
[----:B------:R-:W-:-:S02]  /*115740*/  LOP3.LUT R14, R14, 0xffff, RZ, 0xc0, !PT ;  /* 0x0000ffff0e0e7812 */ /* 0x000fc400078ec0ff */
[----:B------:R-:W-:Y:S02]  /*115750*/  LOP3.LUT R11, R11, 0xffff, RZ, 0xc0, !PT ;  /* 0x0000ffff0b0b7812 */ /* 0x000fe400078ec0ff */
[----:B------:R-:W-:Y:S02]  /*115760*/  LOP3.LUT R13, R13, 0xffff, RZ, 0xc0, !PT ;  /* 0x0000ffff0d0d7812 */ /* 0x000fe400078ec0ff */
[----:B------:R-:W-:Y:S02]  /*115770*/  LOP3.LUT R12, R12, 0xffff, RZ, 0xc0, !PT ;  /* 0x0000ffff0c0c7812 */ /* 0x000fe400078ec0ff */
[----:B------:R-:W-:Y:S01]  /*115780*/  ISETP.LT.AND P0, PT, R3, UR30, !P0 ;  /* 0x0000001e03007c0c */ /* 0x000fe2000c701270 */
[----:B------:R-:W4:Y:S01]  /*115790*/  LDCU UR30, c[0x0][0x398] ;  /* 0x00007300ff1e77ac */ /* 0x000f220008000800 */
[----:B------:R-:W-:Y:S02]  /*1157a0*/  LOP3.LUT R44, R44, 0xfffbffff, RZ, 0xc0, !PT ;  /* 0xfffbffff2c2c7812 */ /* 0x000fe400078ec0ff */
[----:B------:R-:W-:-:S02]  /*1157b0*/  PRMT R2, R14, 0x3340, R11 ;  /* 0x000033400e027816 */ /* 0x000fc4000000000b */
[----:B------:R-:W-:Y:S02]  /*1157c0*/  PRMT R11, R13, 0x3340, R12 ;  /* 0x000033400d0b7816 */ /* 0x000fe4000000000c */
[----:B------:R-:W-:Y:S01]  /*1157d0*/  @P1 LOP3.LUT R44, R44, 0x40000, RZ, 0xfc, !PT ;  /* 0x000400002c2c1812 */ /* 0x000fe200078efcff */
[----:B------:R0:W-:Y:S03]  /*1157e0*/  STL [R1+0x250], R2 ;  /* 0x0002500201007387 */ /* 0x0001e60000100800 */
[----:B------:R-:W-:Y:S01]  /*1157f0*/  LOP3.LUT R44, R44, 0xfffdffff, RZ, 0xc0, !PT ;  /* 0xfffdffff2c2c7812 */ /* 0x000fe200078ec0ff */
[----:B------:R1:W-:Y:S04]  /*115800*/  STL [R1+0x204], R11 ;  /* 0x0002040b01007387 */ /* 0x0003e80000100800 */
[----:B------:R-:W2:Y:S01]  /*115810*/  LDL.LU R22, [R1+0x67c] ;  /* 0x00067c0001167983 */ /* 0x000ea20000300800 */
[----:B0-----:R-:W-:Y:S01]  /*115820*/  VIADD R2, R56, 0x81 ;  /* 0x0000008138027836 */ /* 0x001fe20000000000 */
[----:B------:R-:W-:-:S04]  /*115830*/  @P0 LOP3.LUT R44, R44, 0x20000, RZ, 0xfc, !PT ;  /* 0x000200002c2c0812 */ /* 0x000fc800078efcff */
[----:B------:R-:W-:Y:S02]  /*115840*/  ISETP.GE.AND P0, PT, R2, UR23, PT ;  /* 0x0000001702007c0c */ /* 0x000fe4000bf06270 */
[----:B------:R-:W-:Y:S01]  /*115850*/  SHF.R.U32.HI R12, RZ, 0x8, R34 ;  /* 0x00000008ff0c7819 */ /* 0x000fe20000011622 */
[----:B-1----:R-:W-:Y:S01]  /*115860*/  VIADD R11, R56, 0x80 ;  /* 0x00000080380b7836 */ /* 0x002fe20000000000 */
[----:B---3--:R-:W-:Y:S01]  /*115870*/  SHF.R.U32.HI R2, RZ, 0x8, R23 ;  /* 0x00000008ff027819 */ /* 0x008fe20000011617 */
[----:B------:R-:W0:Y:S01]  /*115880*/  LDCU UR23, c[0x0][0x398] ;  /* 0x00007300ff1777ac */ /* 0x000e220008000800 */
[----:B------:R-:W3:Y:S01]  /*115890*/  LDL.LU R23, [R1+0x674] ;  /* 0x0006740001177983 */ /* 0x000ee20000300800 */
[----:B------:R-:W-:Y:S02]  /*1158a0*/  ISETP.LT.AND P3, PT, R6, UR50, !P0 ;  /* 0x0000003206007c0c */ /* 0x000fe4000c761270 */
[----:B------:R-:W-:Y:S01]  /*1158b0*/  ISETP.LT.AND P2, PT, R4, UR36, !P0 ;  /* 0x0000002404007c0c */ /* 0x000fe2000c741270 */
[----:B------:R-:W1:Y:S01]  /*1158c0*/  LDCU UR50, c[0x0][0x398] ;  /* 0x00007300ff3277ac */ /* 0x000e620008000800 */
[----:B------:R-:W-:-:S02]  /*1158d0*/  LOP3.LUT R44, R44, 0xfffeffff, RZ, 0xc0, !PT ;  /* 0xfffeffff2c2c7812 */ /* 0x000fc400078ec0ff */
[----:B------:R-:W-:Y:S01]  /*1158e0*/  ISETP.LT.AND P1, PT, R10, UR75, !P0 ;  /* 0x0000004b0a007c0c */ /* 0x000fe2000c721270 */
[----:B------:R-:W0:Y:S06]  /*1158f0*/  LDCU.64 UR36, c[0x0][0x398] ;  /* 0x00007300ff2477ac */ /* 0x000e2c0008000a00 */
[----:B------:R-:W-:Y:S01]  /*115900*/  @P3 LOP3.LUT R44, R44, 0x10000, RZ, 0xfc, !PT ;  /* 0x000100002c2c3812 */ /* 0x000fe200078efcff */
[----:B------:R-:W-:Y:S01]  /*115910*/  VIADD R25, R56, 0x56 ;  /* 0x0000005638197836 */ /* 0x000fe20000000000 */
[----:B------:R-:W-:Y:S01]  /*115920*/  LOP3.LUT R12, R12, 0xffff, RZ, 0xc0, !PT ;  /* 0x0000ffff0c0c7812 */ /* 0x000fe200078ec0ff */
[----:B------:R-:W0:Y:S01]  /*115930*/  LDCU UR75, c[0x0][0x398] ;  /* 0x00007300ff4b77ac */ /* 0x000e220008000800 */
        /* <DEDUP_REMOVED lines=8> */
[----:B------:R-:W0:Y:S01]  /*1159c0*/  LDCU UR25, c[0x0][0x398] ;  /* 0x00007300ff1977ac */ /* 0x000e220008000800 */
[----:B------:R-:W-:Y:S02]  /*1159d0*/  PRMT R11, R12, 0x3340, R1 ;  /* 0x000033400c0b7816 */ /* 0x000fe40000000001 */
[----:B------:R-:W-:-:S03]  /*1159e0*/  LOP3.LUT R2, R2, 0xffff, RZ, 0xc0, !PT ;  /* 0x0000ffff02027812 */ /* 0x000fc600078ec0ff */
[----:B------:R1:W-:Y:S01]  /*1159f0*/  STL [R1+0x12c], R11 ;  /* 0x00012c0b01007387 */ /* 0x0003e20000100800 */
[----:B------:R-:W-:Y:S02]  /*115a00*/  SHF.R.U32.HI R12, RZ, 0x8, R52 ;  /* 0x00000008ff0c7819 */ /* 0x000fe40000011634 */
[----:B-1----:R-:W-:-:S05]  /*115a10*/  PRMT R11, R2, 0x3340, R1 ;  /* 0x00003340020b7816 */ /* 0x002fca0000000001 */
        /* <DEDUP_REMOVED lines=8> */
[----:B------:R-:W-:Y:S01]  /*115aa0*/  ISETP.LT.AND P3, PT, R6, UR51, !P0 ;  /* 0x0000003306007c0c */ /* 0x000fe2000c761270 */
[----:B------:R-:W1:Y:S01]  /*115ab0*/  LDCU UR51, c[0x0][0x398] ;  /* 0x00007300ff3377ac */ /* 0x000e620008000800 */
[----:B------:R-:W-:Y:S02]  /*115ac0*/  ISETP.LT.AND P2, PT, R4, UR38, !P0 ;  /* 0x0000002604007c0c */ /* 0x000fe4000c741270 */
[----:B------:R-:W-:Y:S02]  /*115ad0*/  LOP3.LUT R44, R44, 0xffffefff, RZ, 0xc0, !PT ;  /* 0xffffefff2c2c7812 */ /* 0x000fe400078ec0ff */
[----:B------:R-:W-:Y:S01]  /*115ae0*/  ISETP.LT.AND P1, PT, R10, UR50, !P0 ;  /* 0x000000320a007c0c */ /* 0x000fe2000c721270 */
[----:B------:R-:W-:Y:S01]  /*115af0*/  VIADD R2, R56, 0x7f ;  /* 0x0000007f38027836 */ /* 0x000fe20000000000 */
[----:B------:R-:W1:Y:S05]  /*115b00*/  LDCU.64 UR38, c[0x0][0x398] ;  /* 0x00007300ff2677ac */ /* 0x000e6a0008000a00 */
        /* <DEDUP_REMOVED lines=14> */
[----:B-1----:R-:W-:Y:S02]  /*115bf0*/  ISETP.LT.AND P2, PT, R4, UR51, !P0 ;  /* 0x0000003304007c0c */ /* 0x002fe4000c741270 */
[----:B------:R-:W-:Y:S01]  /*115c00*/  ISETP.LT.AND P1, PT, R10, UR50, !P0 ;  /* 0x000000320a007c0c */ /* 0x000fe2000c721270 */
[----:B------:R-:W1:Y:S01]  /*115c10*/  LDCU.64 UR50, c[0x0][0x398] ;  /* 0x00007300ff3277ac */ /* 0x000e620008000a00 */
[----:B------:R-:W-:-:S02]  /*115c20*/  LOP3.LUT R11, R11, 0xffff, RZ, 0xc0, !PT ;  /* 0x0000ffff0b0b7812 */ /* 0x000fc400078ec0ff */
[----:B------:R-:W-:Y:S01]  /*115c30*/  LOP3.LUT R13, R13, 0xffff, RZ, 0xc0, !PT ;  /* 0x0000ffff0d0d7812 */ /* 0x000fe200078ec0ff */
[----:B------:R-:W0:Y:S04]  /*115c40*/  LDCU UR29, c[0x0][0x398] ;  /* 0x00007300ff1d77ac */ /* 0x000e280008000800 */
[----:B------:R-:W-:-:S04]  /*115c50*/  @P3 LOP3.LUT R44, R44, 0x100, RZ, 0xfc, !PT ;  /* 0x000001002c2c3812 */ /* 0x000fc800078efcff */
        /* <DEDUP_REMOVED lines=9> */
[----:B------:R-:W0:Y:S01]  /*115cf0*/  LDCU UR31, c[0x0][0x398] ;  /* 0x00007300ff1f77ac */ /* 0x000e220008000800 */
[----:B------:R-:W-:Y:S02]  /*115d00*/  PRMT R2, R11, 0x3340, R13 ;  /* 0x000033400b027816 */ /* 0x000fe4000000000d */
[----:B------:R-:W-:-:S03]  /*115d10*/  PRMT R11, R12, 0x3340, R1 ;  /* 0x000033400c0b7816 */ /* 0x000fc60000000001 */
[----:B------:R-:W-:Y:S04]  /*115d20*/  STL [R1+0x1f8], R2 ;  /* 0x0001f80201007387 */ /* 0x000fe80000100800 */
[----:B------:R2:W-:Y:S02]  /*115d30*/  STL [R1+0x118], R11 ;  /* 0x0001180b01007387 */ /* 0x0005e40000100800 */
[----:B--2---:R-:W-:Y:S02]  /*115d40*/  SHF.R.U32.HI R11, RZ, 0x8, R22 ;  /* 0x00000008ff0b7819 */ /* 0x004fe40000011616 */
[----:B------:R-:W2:Y:S01]  /*115d50*/  LDL.LU R22, [R1+0x6a8] ;  /* 0x0006a80001167983 */ /* 0x000ea20000300800 */
[----:B------:R-:W-:Y:S01]  /*115d60*/  ISETP.LT.AND P3, PT, R6, UR58, !P0 ;  /* 0x0000003a06007c0c */ /* 0x000fe2000c761270 */
[----:B------:R-:W0:Y:S01]  /*115d70*/  LDCU UR58, c[0x0][0x398] ;  /* 0x00007300ff3a77ac */ /* 0x000e220008000800 */
[----:B---3--:R-:W-:-:S02]  /*115d80*/  SHF.R.U32.HI R12, RZ, 0x8, R23 ;  /* 0x00000008ff0c7819 */ /* 0x008fc40000011617 */
[----:B------:R-:W3:Y:S01]  /*115d90*/  LDL.LU R23, [R1+0x6b0] ;  /* 0x0006b00001177983 */ /* 0x000ee20000300800 */
[----:B0-----:R-:W-:Y:S01]  /*115da0*/  ISETP.LT.AND P2, PT, R4, UR60, !P0 ;  /* 0x0000003c04007c0c */ /* 0x001fe2000c741270 */
[----:B------:R-:W0:Y:S01]  /*115db0*/  LDCU UR60, c[0x0][0x398] ;  /* 0x00007300ff3c77ac */ /* 0x000e220008000800 */
[----:B------:R-:W-:-:S06]  /*115dc0*/  LOP3.LUT R44, R44, 0xffffffef, RZ, 0xc0, !PT ;  /* 0xffffffef2c2c7812 */ /* 0x000fcc00078ec0ff */
[----:B------:R-:W-:Y:S02]  /*115dd0*/  @P3 LOP3.LUT R44, R44, 0x10, RZ, 0xfc, !PT ;  /* 0x000000102c2c3812 */ /* 0x000fe400078efcff */
[----:B------:R-:W-:Y:S01]  /*115de0*/  ISETP.LT.AND P1, PT, R10, UR52, !P0 ;  /* 0x000000340a007c0c */ /* 0x000fe2000c721270 */
[----:B------:R-:W-:Y:S01]  /*115df0*/  VIADD R2, R56, 0x7d ;  /* 0x0000007d38027836 */ /* 0x000fe20000000000 */
[----:B------:R-:W-:Y:S01]  /*115e00*/  LOP3.LUT R44, R44, 0xfffffff7, RZ, 0xc0, !PT ;  /* 0xfffffff72c2c7812 */ /* 0x000fe200078ec0ff */
[----:B------:R-:W0:Y:S03]  /*115e10*/  LDCU.64 UR52, c[0x0][0x398] ;  /* 0x00007300ff3477ac */ /* 0x000e260008000a00 */
[----:B------:R-:W-:Y:S02]  /*115e20*/  @P2 LOP3.LUT R44, R44, 0x8, RZ, 0xfc, !PT ;  /* 0x000000082c2c2812 */ /* 0x000fe400078efcff */
[----:B-1----:R-:W-:-:S02]  /*115e30*/  ISETP.LT.AND P0, PT, R3, UR50, !P0 ;  /* 0x0000003203007c0c */ /* 0x002fc4000c701270 */
[----:B------:R-:W-:-:S04]  /*115e40*/  LOP3.LUT R44, R44, 0xfffffffb, RZ, 0xc0, !PT ;  /* 0xfffffffb2c2c7812 */ /* 0x000fc800078ec0ff */
[----:B------:R-:W-:-:S04]  /*115e50*/  @P1 LOP3.LUT R44, R44, 0x4, RZ, 0xfc, !PT ;  /* 0x000000042c2c1812 */ /* 0x000fc800078efcff */
[----:B------:R-:W-:-:S04]  /*115e60*/  LOP3.LUT R44, R44, 0xfffffffd, RZ, 0xc0, !PT ;  /* 0xfffffffd2c2c7812 */ /* 0x000fc800078ec0ff */
[----:B------:R-:W-:Y:S02]  /*115e70*/  @P0 LOP3.LUT R44, R44, 0x2, RZ, 0xfc, !PT ;  /* 0x000000022c2c0812 */ /* 0x000fe400078efcff */
[----:B------:R-:W-:Y:S02]  /*115e80*/  ISETP.GE.AND P0, PT, R2, UR35, PT ;  /* 0x0000002302007c0c */ /* 0x000fe4000bf06270 */
[----:B----4-:R-:W-:Y:S01]  /*115e90*/  LOP3.LUT R52, R52, 0x7fffffff, RZ, 0xc0, !PT ;  /* 0x7fffffff34347812 */ /* 0x010fe200078ec0ff */
[----:B------:R-:W-:Y:S01]  /*115ea0*/  VIADD R2, R56, 0x7c ;  /* 0x0000007c38027836 */ /* 0x000fe20000000000 */
[----:B------:R-:W-:Y:S01]  /*115eb0*/  ISETP.LT.AND P2, PT, R4, UR58, !P0 ;  /* 0x0000003a04007c0c */ /* 0x000fe2000c741270 */
[----:B------:R-:W1:Y:S01]  /*115ec0*/  LDCU UR58, c[0x0][0x398] ;  /* 0x00007300ff3a77ac */ /* 0x000e620008000800 */
[----:B0-----:R-:W-:Y:S02]  /*115ed0*/  ISETP.LT.AND P1, PT, R10, UR60, !P0 ;  /* 0x0000003c0a007c0c */ /* 0x001fe4000c721270 */
[----:B------:R-:W-:Y:S01]  /*115ee0*/  ISETP.LT.AND P3, PT, R6, UR47, !P0 ;  /* 0x0000002f06007c0c */ /* 0x000fe2000c761270 */
[----:B------:R-:W0:Y:S01]  /*115ef0*/  LDCU UR47, c[0x0][0x398] ;  /* 0x00007300ff2f77ac */ /* 0x000e220008000800 */
[----:B------:R-:W-:-:S02]  /*115f00*/  ISETP.LT.AND P0, PT, R3, UR52, !P0 ;  /* 0x0000003403007c0c */ /* 0x000fc4000c701270 */
[----:B------:R-:W-:Y:S01]  /*115f10*/  LOP3.LUT R44, R44, 0xfffffffe, RZ, 0xc0, !PT ;  /* 0xfffffffe2c2c7812 */ /* 0x000fe200078ec0ff */
[----:B------:R-:W4:Y:S04]  /*115f20*/  LDCU.64 UR34, c[0x0][0x398] ;  /* 0x00007300ff2277ac */ /* 0x000f280008000a00 */
[----:B------:R-:W-:Y:S01]  /*115f30*/  @P2 LOP3.LUT R52, R52, 0x80000000, RZ, 0xfc, !PT ;  /* 0x8000000034342812 */ /* 0x000fe200078efcff */
[----:B------:R-:W0:Y:S03]  /*115f40*/  LDCU UR60, c[0x0][0x398] ;  /* 0x00007300ff3c77ac */ /* 0x000e260008000800 */
[----:B------:R-:W-:-:S04]  /*115f50*/  LOP3.LUT R52, R52, 0xbfffffff, RZ, 0xc0, !PT ;  /* 0xbfffffff34347812 */ /* 0x000fc800078ec0ff */
[----:B------:R-:W-:-:S04]  /*115f60*/  @P1 LOP3.LUT R52, R52, 0x40000000, RZ, 0xfc, !PT ;  /* 0x4000000034341812 */ /* 0x000fc800078efcff */
[----:B------:R-:W-:-:S04]  /*115f70*/  LOP3.LUT R52, R52, 0xdfffffff, RZ, 0xc0, !PT ;  /* 0xdfffffff34347812 */ /* 0x000fc800078ec0ff */
[----:B------:R-:W-:Y:S02]  /*115f80*/  @P0 LOP3.LUT R52, R52, 0x20000000, RZ, 0xfc, !PT ;  /* 0x2000000034340812 */ /* 0x000fe400078efcff */
[----:B------:R-:W-:Y:S01]  /*115f90*/  ISETP.GE.AND P0, PT, R2, UR37, PT ;  /* 0x0000002502007c0c */ /* 0x000fe2000bf06270 */
[----:B------:R-:W2:Y:S01]  /*115fa0*/  LDCU.64 UR36, c[0x0][0x398] ;  /* 0x00007300ff2477ac */ /* 0x000ea20008000a00 */
[----:B------:R-:W-:Y:S02]  /*115fb0*/  @P3 LOP3.LUT R44, R44, 0x1, RZ, 0xfc, !PT ;  /* 0x000000012c2c3812 */ /* 0x000fe400078efcff */
[----:B------:R-:W-:Y:S01]  /*115fc0*/  ISETP.LT.AND P3, PT, R6, UR49, !P0 ;  /* 0x0000003106007c0c */ /* 0x000fe2000c761270 */
[----:B------:R-:W2:Y:S01]  /*115fd0*/  LDCU UR49, c[0x0][0x398] ;  /* 0x00007300ff3177ac */ /* 0x000ea20008000800 */
[----:B0-----:R-:W-:Y:S02]  /*115fe0*/  ISETP.LT.AND P2, PT, R4, UR47, !P0 ;  /* 0x0000002f04007c0c */ /* 0x001fe4000c741270 */
[----:B------:R-:W-:Y:S01]  /*115ff0*/  LOP3.LUT R52, R52, 0xefffffff, RZ, 0xc0, !PT ;  /* 0xefffffff34347812 */ /* 0x000fe200078ec0ff */
[----:B------:R-:W0:Y:S01]  /*116000*/  LDCU UR47, c[0x0][0x398] ;  /* 0x00007300ff2f77ac */ /* 0x000e220008000800 */
[----:B-1----:R-:W-:-:S02]  /*116010*/  ISETP.LT.AND P1, PT, R10, UR58, !P0 ;  /* 0x0000003a0a007c0c */ /* 0x002fc4000c721270 */
[----:B------:R-:W-:Y:S01]  /*116020*/  SHF.R.U32.HI R14, RZ, 0x8, R21 ;  /* 0x00000008ff0e7819 */ /* 0x000fe20000011615 */
[----:B------:R-:W1:Y:S04]  /*116030*/  LDCU UR58, c[0x0][0x398] ;  /* 0x00007300ff3a77ac */ /* 0x000e680008000800 */
[----:B------:R-:W-:Y:S02]  /*116040*/  @P3 LOP3.LUT R52, R52, 0x10000000, RZ, 0xfc, !PT ;  /* 0x1000000034343812 */ /* 0x000fe400078efcff */
[----:B------:R-:W-:Y:S02]  /*116050*/  SHF.R.U32.HI R13, RZ, 0x8, R36 ;  /* 0x00000008ff0d7819 */ /* 0x000fe40000011624 */
[----:B------:R-:W-:Y:S02]  /*116060*/  LOP3.LUT R52, R52, 0xf7ffffff, RZ, 0xc0, !PT ;  /* 0xf7ffffff34347812 */ /* 0x000fe400078ec0ff */
[----:B------:R-:W-:-:S02]  /*116070*/  LOP3.LUT R14, R14, 0xffff, RZ, 0xc0, !PT ;  /* 0x0000ffff0e0e7812 */ /* 0x000fc400078ec0ff */
[----:B------:R-:W-:Y:S02]  /*116080*/  LOP3.LUT R11, R11, 0xffff, RZ, 0xc0, !PT ;  /* 0x0000ffff0b0b7812 */ /* 0x000fe400078ec0ff */
[----:B------:R-:W-:Y:S02]  /*116090*/  @P2 LOP3.LUT R52, R52, 0x8000000, RZ, 0xfc, !PT ;  /* 0x0800000034342812 */ /* 0x000fe400078efcff */
[----:B------:R-:W-:Y:S02]  /*1160a0*/  LOP3.LUT R13, R13, 0xffff, RZ, 0xc0, !PT ;  /* 0x0000ffff0d0d7812 */ /* 0x000fe400078ec0ff */
[----:B------:R-:W-:Y:S02]  /*1160b0*/  LOP3.LUT R12, R12, 0xffff, RZ, 0xc0, !PT ;  /* 0x0000ffff0c0c7812 */ /* 0x000fe400078ec0ff */
[----:B----4-:R-:W-:Y:S02]  /*1160c0*/  ISETP.LT.AND P0, PT, R3, UR34, !P0 ;  /* 0x0000002203007c0c */ /* 0x010fe4000c701270 */
[----:B------:R-:W-:-:S02]  /*1160d0*/  LOP3.LUT R52, R52, 0xfbffffff, RZ, 0xc0, !PT ;  /* 0xfbffffff34347812 */ /* 0x000fc400078ec0ff */
[----:B------:R-:W-:Y:S02]  /*1160e0*/  PRMT R2, R14, 0x3340, R11 ;  /* 0x000033400e027816 */ /* 0x000fe4000000000b */
[----:B------:R-:W-:Y:S02]  /*1160f0*/  PRMT R11, R13, 0x3340, R12 ;  /* 0x000033400d0b7816 */ /* 0x000fe4000000000c */
[----:B------:R-:W-:Y:S01]  /*116100*/  @P1 LOP3.LUT R52, R52, 0x4000000, RZ, 0xfc, !PT ;  /* 0x0400000034341812 */ /* 0x000fe200078efcff */
[----:B------:R4:W-:Y:S01]  /*116110*/  STL [R1+0x1e8], R2 ;  /* 0x0001e80201007387 */ /* 0x0009e20000100800 */
[----:B--2---:R-:W-:-:S03]  /*116120*/  SHF.R.U32.HI R12, RZ, 0x8, R22 ;  /* 0x00000008ff0c7819 */ /* 0x004fc60000011616 */
[----:B------:R2:W-:Y:S01]  /*116130*/  STL [R1+0x1e4], R11 ;  /* 0x0001e40b01007387 */ /* 0x0005e20000100800 */
[----:B------:R-:W-:-:S03]  /*116140*/  LOP3.LUT R52, R52, 0xfdffffff, RZ, 0xc0, !PT ;  /* 0xfdffffff34347812 */ /* 0x000fc600078ec0ff */
[----:B------:R-:W3:Y:S01]  /*116150*/  LDL.LU R36, [R1+0x690] ;  /* 0x0006900001247983 */ /* 0x000ee20000300800 */
[----:B----4-:R-:W-:-:S03]  /*116160*/  VIADD R2, R56, 0x7b ;  /* 0x0000007b38027836 */ /* 0x010fc60000000000 */
[----:B------:R-:W4:Y:S01]  /*116170*/  LDL.LU R21, [R1+0xa4] ;  /* 0x0000a40001157983 */ /* 0x000f220000300800 */
[----:B------:R-:W-:-:S03]  /*116180*/  @P0 LOP3.LUT R52, R52, 0x2000000, RZ, 0xfc, !PT ;  /* 0x0200000034340812 */ /* 0x000fc600078efcff */
[----:B------:R-:W4:Y:S01]  /*116190*/  LDL.LU R22, [R1+0x6ac] ;  /* 0x0006ac0001167983 */ /* 0x000f220000300800 */
[----:B------:R-:W-:Y:S01]  /*1161a0*/  ISETP.GE.AND P0, PT, R2, UR39, PT ;  /* 0x0000002702007c0c */ /* 0x000fe2000bf06270 */
[----:B--2---:R-:W-:Y:S01]  /*1161b0*/  VIADD R11, R56, 0x7a ;  /* 0x0000007a380b7836 */ /* 0x004fe20000000000 */
[----:B------:R-:W-:Y:S01]  /*1161c0*/  LOP3.LUT R52, R52, 0xfeffffff, RZ, 0xc0, !PT ;  /* 0xfeffffff34347812 */ /* 0x000fe200078ec0ff */
[----:B------:R-:W2:Y:S01]  /*1161d0*/  LDCU.64 UR38, c[0x0][0x398] ;  /* 0x00007300ff2677ac */ /* 0x000ea20008000a00 */
[----:B---3--:R-:W-:Y:S02]  /*1161e0*/  SHF.R.U32.HI R2, RZ, 0x8, R23 ;  /* 0x00000008ff027819 */ /* 0x008fe40000011617 */
[----:B------:R-:W3:Y:S01]  /*1161f0*/  LDL.LU R23, [R1+0x698] ;  /* 0x0006980001177983 */ /* 0x000ee20000300800 */
[----:B------:R-:W-:Y:S01]  /*116200*/  ISETP.LT.AND P3, PT, R6, UR55, !P0 ;  /* 0x0000003706007c0c */ /* 0x000fe2000c761270 */
[----:B------:R-:W0:Y:S01]  /*116210*/  LDCU UR55, c[0x0][0x398] ;  /* 0x00007300ff3777ac */ /* 0x000e220008000800 */
[----:B------:R-:W-:-:S02]  /*116220*/  ISETP.LT.AND P2, PT, R4, UR54, !P0 ;  /* 0x0000003604007c0c */ /* 0x000fc4000c741270 */
[----:B------:R-:W-:Y:S01]  /*116230*/  ISETP.LT.AND P1, PT, R10, UR49, !P0 ;  /* 0x000000310a007c0c */ /* 0x000fe2000c721270 */
[----:B------:R-:W0:Y:S08]  /*116240*/  LDCU UR54, c[0x0][0x398] ;  /* 0x00007300ff3677ac */ /* 0x000e300008000800 */
[----:B------:R-:W-:Y:S01]  /*116250*/  @P3 LOP3.LUT R52, R52, 0x1000000, RZ, 0xfc, !PT ;  /* 0x0100000034343812 */ /* 0x000fe200078efcff */
[----:B------:R-:W0:Y:S03]  /*116260*/  LDCU UR49, c[0x0][0x398] ;  /* 0x00007300ff3177ac */ /* 0x000e260008000800 */
[----:B------:R-:W-:-:S04]  /*116270*/  LOP3.LUT R52, R52, 0xff7fffff, RZ, 0xc0, !PT ;  /* 0xff7fffff34347812 */ /* 0x000fc800078ec0ff */
[----:B------:R-:W-:Y:S02]  /*116280*/  @P2 LOP3.LUT R52, R52, 0x800000, RZ, 0xfc, !PT ;  /* 0x0080000034342812 */ /* 0x000fe400078efcff */
[----:B------:R-:W-:Y:S02]  /*116290*/  ISETP.LT.AND P0, PT, R3, UR36, !P0 ;  /* 0x0000002403007c0c */ /* 0x000fe4000c701270 */
        /* <DEDUP_REMOVED lines=11> */
[----:B------:R4:W-:Y:S02]  /*116350*/  STL [R1+0x10c], R11 ;  /* 0x00010c0b01007387 */ /* 0x0009e40000100800 */
[----:B----4-:R-:W-:Y:S02]  /*116360*/  SHF.R.U32.HI R11, RZ, 0x8, R22 ;  /* 0x00000008ff0b7819 */ /* 0x010fe40000011616 */
[----:B------:R-:W4:Y:S01]  /*116370*/  LDL.LU R22, [R1+0x6bc] ;  /* 0x0006bc0001167983 */ /* 0x000f220000300800 */
[----:B---3--:R-:W-:-:S03]  /*116380*/  SHF.R.U32.HI R12, RZ, 0x8, R23 ;  /* 0x00000008ff0c7819 */ /* 0x008fc60000011617 */
[----:B------:R-:W3:Y:S01]  /*116390*/  LDL.LU R23, [R1+0x6b8] ;  /* 0x0006b80001177983 */ /* 0x000ee20000300800 */
[----:B------:R-:W-:Y:S01]  /*1163a0*/  ISETP.LT.AND P3, PT, R6, UR73, !P0 ;  /* 0x0000004906007c0c */ /* 0x000fe2000c761270 */
[----:B------:R-:W1:Y:S01]  /*1163b0*/  LDCU UR73, c[0x0][0x398] ;  /* 0x00007300ff4977ac */ /* 0x000e620008000800 */
[----:B0-----:R-:W-:Y:S02]  /*1163c0*/  ISETP.LT.AND P2, PT, R4, UR55, !P0 ;  /* 0x0000003704007c0c */ /* 0x001fe4000c741270 */
        /* <DEDUP_REMOVED lines=8> */
[----:B--2---:R-:W-:Y:S02]  /*116450*/  ISETP.LT.AND P0, PT, R3, UR38, !P0 ;  /* 0x0000002603007c0c */ /* 0x004fe4000c701270 */
        /* <DEDUP_REMOVED lines=10> */
[----:B------:R-:W2:Y:S01]  /*116500*/  LDCU UR72, c[0x0][0x398] ;  /* 0x00007300ff4877ac */ /* 0x000ea20008000800 */
[----:B-1----:R-:W-:-:S02]  /*116510*/  ISETP.LT.AND P2, PT, R4, UR73, !P0 ;  /* 0x0000004904007c0c */ /* 0x002fc4000c741270 */
[----:B0-----:R-:W-:Y:S01]  /*116520*/  ISETP.LT.AND P1, PT, R10, UR55, !P0 ;  /* 0x000000370a007c0c */ /* 0x001fe2000c721270 */
[----:B------:R-:W0:Y:S01]  /*116530*/  LDCU UR73, c[0x0][0x398] ;  /* 0x00007300ff4977ac */ /* 0x000e220008000800 */
[----:B------:R-:W-:Y:S02]  /*116540*/  LOP3.LUT R11, R11, 0xffff, RZ, 0xc0, !PT ;  /* 0x0000ffff0b0b7812 */ /* 0x000fe400078ec0ff */
[----:B------:R-:W-:Y:S01]  /*116550*/  LOP3.LUT R12, R12, 0xffff, RZ, 0xc0, !PT ;  /* 0x0000ffff0c0c7812 */ /* 0x000fe200078ec0ff */
[----:B------:R-:W1:Y:S04]  /*116560*/  LDCU.64 UR52, c[0x0][0x398] ;  /* 0x00007300ff3477ac */ /* 0x000e680008000a00 */
        /* <DEDUP_REMOVED lines=8> */
[----:B------:R-:W-:Y:S02]  /*1165f0*/  LOP3.LUT R52, R52, 0xffffdfff, RZ, 0xc0, !PT ;  /* 0xffffdfff34347812 */ /* 0x000fe400078ec0ff */
[----:B------:R-:W-:Y:S02]  /*116600*/  LOP3.LUT R14, R14, 0xffff, RZ, 0xc0, !PT ;  /* 0x0000ffff0e0e7812 */ /* 0x000fe400078ec0ff */
[----:B------:R-:W-:Y:S02]  /*116610*/  @P0 LOP3.LUT R52, R52, 0x2000, RZ, 0xfc, !PT ;  /* 0x0000200034340812 */ /* 0x000fe400078efcff */
[----:B------:R-:W-:Y:S01]  /*116620*/  ISETP.GE.AND P0, PT, R2, UR35, PT ;  /* 0x0000002302007c0c */ /* 0x000fe2000bf06270 */
[----:B------:R-:W0:Y:S01]  /*116630*/  LDCU.64 UR34, c[0x0][0x398] ;  /* 0x00007300ff2277ac */ /* 0x000e220008000a00 */
[----:B------:R-:W-:-:S05]  /*116640*/  PRMT R2, R13, 0x3340, R14 ;  /* 0x000033400d027816 */ /* 0x000fca000000000e */
[----:B------:R1:W-:Y:S02]  /*116650*/  STL [R1+0x270], R2 ;  /* 0x0002700201007387 */ /* 0x0003e40000100800 */
[----:B-1----:R-:W-:Y:S02]  /*116660*/  PRMT R2, R11, 0x3340, R12 ;  /* 0x000033400b027816 */ /* 0x002fe4000000000c */
[----:B------:R-:W-:-:S03]  /*116670*/  SHF.R.U32.HI R12, RZ, 0x8, R58 ;  /* 0x00000008ff0c7819 */ /* 0x000fc6000001163a */
[----:B------:R1:W-:Y:S04]  /*116680*/  STL [R1+0x1d0], R2 ;  /* 0x0001d00201007387 */ /* 0x0003e80000100800 */
[----:B------:R-:W2:Y:S04]  /*116690*/  LDL.LU R58, [R1+0x576c] ;  /* 0x00576c00013a7983 */ /* 0x000ea80000300800 */
[----:B------:R-:W2:Y:S01]  /*1166a0*/  LDL.LU R21, [R1+0x6cc] ;  /* 0x0006cc0001157983 */ /* 0x000ea20000300800 */
[----:B----4-:R-:W-:-:S03]  /*1166b0*/  SHF.R.U32.HI R11, RZ, 0x8, R22 ;  /* 0x00000008ff0b7819 */ /* 0x010fc60000011616 */
[----:B------:R-:W4:Y:S01]  /*1166c0*/  LDL.LU R22, [R1+0xc0] ;  /* 0x0000c00001167983 */ /* 0x000f220000300800 */
[----:B---3--:R-:W-:-:S03]  /*1166d0*/  SHF.R.U32.HI R13, RZ, 0x8, R23 ;  /* 0x00000008ff0d7819 */ /* 0x008fc60000011617 */
[----:B------:R-:W3:Y:S01]  /*1166e0*/  LDL.LU R23, [R1+0xbc] ;  /* 0x0000bc0001177983 */ /* 0x000ee20000300800 */
[----:B------:R-:W-:Y:S01]  /*1166f0*/  ISETP.LT.AND P3, PT, R6, UR69, !P0 ;  /* 0x0000004506007c0c */ /* 0x000fe2000c761270 */
[----:B------:R-:W2:Y:S02]  /*116700*/  LDCU UR69, c[0x0][0x398] ;  /* 0x00007300ff4577ac */ /* 0x000ea40008000800 */
[----:B--2---:R-:W-:Y:S02]  /*116710*/  ISETP.LT.AND P2, PT, R4, UR72, !P0 ;  /* 0x0000004804007c0c */ /* 0x004fe4000c741270 */
[----:B------:R-:W-:Y:S01]  /*116720*/  LOP3.LUT R52, R52, 0xffffefff, RZ, 0xc0, !PT ;  /* 0xffffefff34347812 */ /* 0x000fe200078ec0ff */
[----:B------:R-:W2:Y:S01]  /*116730*/  LDCU UR72, c[0x0][0x398] ;  /* 0x00007300ff4877ac */ /* 0x000ea20008000800 */
[----:B0-----:R-:W-:-:S06]  /*116740*/  ISETP.LT.AND P1, PT, R10, UR73, !P0 ;  /* 0x000000490a007c0c */ /* 0x001fcc000c721270 */
[----:B------:R-:W-:Y:S01]  /*116750*/  @P3 LOP3.LUT R52, R52, 0x1000, RZ, 0xfc, !PT ;  /* 0x0000100034343812 */ /* 0x000fe200078efcff */
[----:B-1----:R-:W-:Y:S01]  /*116760*/  VIADD R2, R56, 0x77 ;  /* 0x0000007738027836 */ /* 0x002fe20000000000 */
[----:B------:R-:W0:Y:S02]  /*116770*/  LDCU UR73, c[0x0][0x398] ;  /* 0x00007300ff4977ac */ /* 0x000e240008000800 */
        /* <DEDUP_REMOVED lines=11> */
[----:B------:R-:W1:Y:S01]  /*116830*/  LDCU.64 UR36, c[0x0][0x398] ;  /* 0x00007300ff2477ac */ /* 0x000e620008000a00 */
[----:B--2---:R-:W-:Y:S02]  /*116840*/  ISETP.LT.AND P2, PT, R4, UR72, !P0 ;  /* 0x0000004804007c0c */ /* 0x004fe4000c741270 */
[----:B0-----:R-:W-:Y:S01]  /*116850*/  ISETP.LT.AND P1, PT, R10, UR73, !P0 ;  /* 0x000000490a007c0c */ /* 0x001fe2000c721270 */
[----:B------:R-:W0:Y:S01]  /*116860*/  LDCU UR72, c[0x0][0x398] ;  /* 0x00007300ff4877ac */ /* 0x000e220008000800 */
[----:B------:R-:W-:-:S02]  /*116870*/  LOP3.LUT R11, R11, 0xffff, RZ, 0xc0, !PT ;  /* 0x0000ffff0b0b7812 */ /* 0x000fc400078ec0ff */
[----:B------:R-:W-:Y:S01]  /*116880*/  LOP3.LUT R13, R13, 0xffff, RZ, 0xc0, !PT ;  /* 0x0000ffff0d0d7812 */ /* 0x000fe200078ec0ff */
[----:B------:R-:W2:Y:S04]  /*116890*/  LDCU UR73, c[0x0][0x398] ;  /* 0x00007300ff4977ac */ /* 0x000ea80008000800 */
        /* <DEDUP_REMOVED lines=15> */
[----:B------:R1:W-:Y:S01]  /*116990*/  STL [R1+0x100], R2 ;  /* 0x0001000201007387 */ /* 0x0003e20000100800 */
[----:B------:R-:W-:-:S03]  /*1169a0*/  SHF.R.U32.HI R11, RZ, 0x8, R21 ;  /* 0x00000008ff0b7819 */ /* 0x000fc60000011615 */
[----:B------:R-:W2:Y:S01]  /*1169b0*/  LDL.LU R21, [R1+0x1c4] ;  /* 0x0001c40001157983 */ /* 0x000ea20000300800 */
[----:B----4-:R-:W-:-:S03]  /*1169c0*/  SHF.R.U32.HI R13, RZ, 0x8, R22 ;  /* 0x00000008ff0d7819 */ /* 0x010fc60000011616 */
[----:B------:R-:W4:Y:S01]  /*1169d0*/  LDL.LU R22, [R1+0x6c4] ;  /* 0x0006c40001167983 */ /* 0x000f220000300800 */
[----:B---3--:R-:W-:-:S03]  /*1169e0*/  SHF.R.U32.HI R12, RZ, 0x8, R23 ;  /* 0x00000008ff0c7819 */ /* 0x008fc60000011617 */
[----:B------:R-:W3:Y:S01]  /*1169f0*/  LDL.LU R23, [R1+0xd4] ;  /* 0x0000d40001177983 */ /* 0x000ee20000300800 */
[----:B0-----:R-:W-:Y:S02]  /*116a00*/  ISETP.LT.AND P3, PT, R6, UR72, !P0 ;  /* 0x0000004806007c0c */ /* 0x001fe4000c761270 */
[----:B--2---:R-:W-:Y:S02]  /*116a10*/  ISETP.LT.AND P2, PT, R4, UR73, !P0 ;  /* 0x0000004904007c0c */ /* 0x004fe4000c741270 */
[----:B------:R-:W-:Y:S02]  /*116a20*/  LOP3.LUT R52, R52, 0xffffffef, RZ, 0xc0, !PT ;  /* 0xffffffef34347812 */ /* 0x000fe400078ec0ff */
[----:B------:R-:W-:Y:S01]  /*116a30*/  ISETP.LT.AND P1, PT, R10, UR74, !P0 ;  /* 0x0000004a0a007c0c */ /* 0x000fe2000c721270 */
[----:B-1----:R-:W-:Y:S01]  /*116a40*/  VIADD R2, R56, 0x75 ;  /* 0x0000007538027836 */ /* 0x002fe20000000000 */
[----:B------:R-:W-:Y:S01]  /*116a50*/  LOP3.LUT R58, R58, 0x7fffffff, RZ, 0xc0, !PT ;  /* 0x7fffffff3a3a7812 */ /* 0x000fe200078ec0ff */
[----:B------:R-:W0:Y:S04]  /*116a60*/  LDCU UR74, c[0x0][0x398] ;  /* 0x00007300ff4a77ac */ /* 0x000e280008000800 */
[----:B------:R-:W-:Y:S01]  /*116a70*/  @P3 LOP3.LUT R52, R52, 0x10, RZ, 0xfc, !PT ;  /* 0x0000001034343812 */ /* 0x000fe200078efcff */
[----:B------:R-:W1:Y:S03]  /*116a80*/  LDCU UR72, c[0x0][0x398] ;  /* 0x00007300ff4877ac */ /* 0x000e660008000800 */
[----:B------:R-:W-:Y:S01]  /*116a90*/  LOP3.LUT R52, R52, 0xfffffff7, RZ, 0xc0, !PT ;  /* 0xfffffff734347812 */ /* 0x000fe200078ec0ff */
[----:B------:R-:W2:Y:S03]  /*116aa0*/  LDCU UR73, c[0x0][0x398] ;  /* 0x00007300ff4977ac */ /* 0x000ea60008000800 */
[----:B------:R-:W-:-:S02]  /*116ab0*/  @P2 LOP3.LUT R52, R52, 0x8, RZ, 0xfc, !PT ;  /* 0x0000000834342812 */ /* 0x000fc400078efcff */
[----:B------:R-:W-:Y:S02]  /*116ac0*/  ISETP.LT.AND P0, PT, R3, UR36, !P0 ;  /* 0x0000002403007c0c */ /* 0x000fe4000c701270 */
        /* <DEDUP_REMOVED lines=12> */
[----:B------:R-:W-:Y:S01]  /*116b90*/  ISETP.LT.AND P0, PT, R3, UR38, !P0 ;  /* 0x0000002603007c0c */ /* 0x000fe2000c701270 */
[----:B------:R-:W0:Y:S01]  /*116ba0*/  LDCU UR38, c[0x0][0x3b8] ;  /* 0x00007700ff2677ac */ /* 0x000e220008000800 */
[----:B------:R-:W-:Y:S02]  /*116bb0*/  LOP3.LUT R13, R13, 0xffff, RZ, 0xc0, !PT ;  /* 0x0000ffff0d0d7812 */ /* 0x000fe400078ec0ff */
[----:B------:R-:W-:Y:S01]  /*116bc0*/  LOP3.LUT R12, R12, 0xffff, RZ, 0xc0, !PT ;  /* 0x0000ffff0c0c7812 */ /* 0x000fe200078ec0ff */
[----:B------:R-:W0:Y:S02]  /*116bd0*/  LDCU UR77, c[0x0][0x398] ;  /* 0x00007300ff4d77ac */ /* 0x000e240008000800 */
[----:B------:R-:W-:Y:S02]  /*116be0*/  @P2 LOP3.LUT R58, R58, 0x80000000, RZ, 0xfc, !PT ;  /* 0x800000003a3a2812 */ /* 0x000fe400078efcff */
[----:B------:R-:W-:Y:S01]  /*116bf0*/  LOP3.LUT R52, R52, 0xfffffffe, RZ, 0xc0, !PT ;  /* 0xfffffffe34347812 */ /* 0x000fe200078ec0ff */
[----:B------:R-:W0:Y:S01]  /*116c00*/  LDCU UR68, c[0x0][0x398] ;  /* 0x00007300ff4477ac */ /* 0x000e220008000800 */
        /* <DEDUP_REMOVED lines=10> */
[----:B0-----:R-:W-:Y:S02]  /*116cb0*/  SHF.R.U32.HI R11, RZ, 0x8, R21 ;  /* 0x00000008ff0b7819 */ /* 0x001fe40000011615 */
[----:B------:R-:W2:Y:S01]  /*116cc0*/  LDL.LU R21, [R1+0x6e0] ;  /* 0x0006e00001157983 */ /* 0x000ea20000300800 */
[----:B----4-:R-:W-:-:S03]  /*116cd0*/  SHF.R.U32.HI R13, RZ, 0x8, R22 ;  /* 0x00000008ff0d7819 */ /* 0x010fc60000011616 */
[----:B------:R-:W4:Y:S01]  /*116ce0*/  LDL.LU R22, [R1+0x6d8] ;  /* 0x0006d80001167983 */ /* 0x000f220000300800 */
[----:B---3--:R-:W-:-:S03]  /*116cf0*/  SHF.R.U32.HI R12, RZ, 0x8, R23 ;  /* 0x00000008ff0c7819 */ /* 0x008fc60000011617 */
[----:B------:R-:W3:Y:S01]  /*116d00*/  LDL.LU R23, [R1+0x6d0] ;  /* 0x0006d00001177983 */ /* 0x000ee20000300800 */
[----:B------:R-:W-:Y:S02]  /*116d10*/  LOP3.LUT R11, R11, 0xffff, RZ, 0xc0, !PT ;  /* 0x0000ffff0b0b7812 */ /* 0x000fe400078ec0ff */
[----:B------:R-:W-:Y:S02]  /*116d20*/  LOP3.LUT R13, R13, 0xffff, RZ, 0xc0, !PT ;  /* 0x0000ffff0d0d7812 */ /* 0x000fe400078ec0ff */
[----:B------:R-:W-:Y:S02]  /*116d30*/  LOP3.LUT R12, R12, 0xffff, RZ, 0xc0, !PT ;  /* 0x0000ffff0c0c7812 */ /* 0x000fe400078ec0ff */
[----:B------:R-:W-:Y:S02]  /*116d40*/  PRMT R33, R11, 0x3340, R1 ;  /* 0x000033400b217816 */ /* 0x000fe40000000001 */
[----:B------:R-:W-:-:S05]  /*116d50*/  PRMT R11, R13, 0x3340, R12 ;  /* 0x000033400d0b7816 */ /* 0x000fca000000000c */
[----:B------:R2:W-:Y:S01]  /*116d60*/  STL [R1+0x25c], R11 ;  /* 0x00025c0b01007387 */ /* 0x0005e20000100800 */
[----:B----4-:R-:W-:-:S03]  /*116d70*/  SHF.R.U32.HI R13, RZ, 0x8, R22 ;  /* 0x00000008ff0d7819 */ /* 0x010fc60000011616 */
[----:B------:R-:W4:Y:S01]  /*116d80*/  LDL.LU R22, [R1+0x6c8] ;  /* 0x0006c80001167983 */ /* 0x000f220000300800 */
[----:B------:R-:W-:Y:S02]  /*116d90*/  @P3 LOP3.LUT R52, R52, 0x1, RZ, 0xfc, !PT ;  /* 0x0000000134343812 */ /* 0x000fe400078efcff */
[----:B------:R-:W-:Y:S02]  /*116da0*/  ISETP.LT.AND P3, PT, R6, UR71, !P0 ;  /* 0x0000004706007c0c */ /* 0x000fe4000c761270 */
[----:B------:R-:W-:Y:S02]  /*116db0*/  ISETP.LT.AND P2, PT, R4, UR70, !P0 ;  /* 0x0000004604007c0c */ /* 0x000fe4000c741270 */
[----:B------:R-:W-:Y:S02]  /*116dc0*/  LOP3.LUT R58, R58, 0xefffffff, RZ, 0xc0, !PT ;  /* 0xefffffff3a3a7812 */ /* 0x000fe400078ec0ff */
[----:B------:R-:W-:Y:S01]  /*116dd0*/  ISETP.LT.AND P1, PT, R10, UR8, !P0 ;  /* 0x000000080a007c0c */ /* 0x000fe2000c721270 */
[----:B------:R-:W-:Y:S01]  /*116de0*/  VIADD R2, R56, 0x73 ;  /* 0x0000007338027836 */ /* 0x000fe20000000000 */
[----:B---3--:R-:W-:Y:S01]  /*116df0*/  SHF.R.U32.HI R12, RZ, 0x8, R23 ;  /* 0x00000008ff0c7819 */ /* 0x008fe20000011617 */
[----:B------:R-:W0:Y:S01]  /*116e00*/  LDCU UR71, c[0x0][0x398] ;  /* 0x00007300ff4777ac */ /* 0x000e220008000800 */
[----:B------:R-:W3:Y:S03]  /*116e10*/  LDL.LU R23, [R1+0x6c0] ;  /* 0x0006c00001177983 */ /* 0x000ee60000300800 */
[----:B------:R-:W-:-:S02]  /*116e20*/  @P3 LOP3.LUT R58, R58, 0x10000000, RZ, 0xfc, !PT ;  /* 0x100000003a3a3812 */ /* 0x000fc400078efcff */
[----:B--2---:R-:W-:Y:S01]  /*116e30*/  SHF.R.U32.HI R11, RZ, 0x8, R21 ;  /* 0x00000008ff0b7819 */ /* 0x004fe20000011615 */
[----:B------:R-:W2:Y:S01]  /*116e40*/  LDCU UR70, c[0x0][0x398] ;  /* 0x00007300ff4677ac */ /* 0x000ea20008000800 */
[----:B------:R-:W-:Y:S02]  /*116e50*/  LOP3.LUT R58, R58, 0xf7ffffff, RZ, 0xc0, !PT ;  /* 0xf7ffffff3a3a7812 */ /* 0x000fe400078ec0ff */
[----:B------:R-:W-:Y:S01]  /*116e60*/  LOP3.LUT R13, R13, 0xffff, RZ, 0xc0, !PT ;  /* 0x0000ffff0d0d7812 */ /* 0x000fe200078ec0ff */
        /* <DEDUP_REMOVED lines=19> */
[----:B------:R-:W-:-:S04]  /*116fa0*/  @P3 LOP3.LUT R58, R58, 0x1000000, RZ, 0xfc, !PT ;  /* 0x010000003a3a3812 */ /* 0x000fc800078efcff */
        /* <DEDUP_REMOVED lines=16> */
[----:B------:R-:W-:-:S02]  /*1170b0*/  PRMT R54, R12, 0x3340, R1 ;  /* 0x000033400c367816 */ /* 0x000fc40000000001 */
[----:B------:R-:W-:Y:S01]  /*1170c0*/  SHF.R.U32.HI R14, RZ, 0x8, R38 ;  /* 0x00000008ff0e7819 */ /* 0x000fe20000011626 */
        /* <DEDUP_REMOVED lines=17> */
[----:B------:R-:W0:Y:S08]  /*1171e0*/  LDCU.64 UR14, c[0x0][0x398] ;  /* 0x00007300ff0e77ac */ /* 0x000e300008000a00 */
        /* <DEDUP_REMOVED lines=10> */
[----:B------:R-:W0:Y:S01]  /*117290*/  LDCU UR51, c[0x0][0x3b8] ;  /* 0x00007700ff3377ac */ /* 0x000e220008000800 */
[----:B------:R-:W-:Y:S02]  /*1172a0*/  PRMT R2, R11, 0x3340, R13 ;  /* 0x000033400b027816 */ /* 0x000fe4000000000d */
[----:B------:R-:W-:-:S03]  /*1172b0*/  SHF.R.U32.HI R12, RZ, 0x8, R59 ;  /* 0x00000008ff0c7819 */ /* 0x000fc6000001163b */
[----:B------:R0:W-:Y:S01]  /*1172c0*/  STL [R1+0x1b0], R2 ;  /* 0x0001b00201007387 */ /* 0x0001e20000100800 */
[----:B----4-:R-:W-:-:S03]  /*1172d0*/  SHF.R.U32.HI R11, RZ, 0x8, R22 ;  /* 0x00000008ff0b7819 */ /* 0x010fc60000011616 */
[----:B------:R-:W4:Y:S04]  /*1172e0*/  LDL.LU R59, [R1+0x5768] ;  /* 0x00576800013b7983 */ /* 0x000f280000300800 */
[----:B------:R-:W2:Y:S04]  /*1172f0*/  LDL.LU R21, [R1+0x6dc] ;  /* 0x0006dc0001157983 */ /* 0x000ea80000300800 */
        /* <DEDUP_REMOVED lines=31> */
[----:B------:R-:W1:Y:S04]  /*1174f0*/  LDCU UR22, c[0x0][0x398] ;  /* 0x00007300ff1677ac */ /* 0x000e680008000800 */
[----:B------:R-:W-:-:S04]  /*117500*/  @P3 LOP3.LUT R58, R58, 0x100, RZ, 0xfc, !PT ;  /* 0x000001003a3a3812 */ /* 0x000fc800078efcff */
        /* <DEDUP_REMOVED lines=22> */
[----:B----4-:R-:W-:Y:S01]  /*117670*/  LOP3.LUT R59, R59, 0x7fffffff, RZ, 0xc0, !PT ;  /* 0x7fffffff3b3b7812 */ /* 0x010fe200078ec0ff */
[----:B------:R-:W0:Y:S04]  /*117680*/  LDCU.64 UR26, c[0x0][0x398] ;  /* 0x00007300ff1a77ac */ /* 0x000e280008000a00 */
[----:B------:R-:W-:Y:S01]  /*117690*/  @P3 LOP3.LUT R58, R58, 0x10, RZ, 0xfc, !PT ;  /* 0x000000103a3a3812 */ /* 0x000fe200078efcff */
[----:B------:R-:W4:Y:S03]  /*1176a0*/  LDCU UR11, c[0x0][0x398] ;  /* 0x00007300ff0b77ac */ /* 0x000f260008000800 */
        /* <DEDUP_REMOVED lines=8> */
[----:B------:R-:W-:Y:S01]  /*117730*/  SHF.R.U32.HI R11, RZ, 0x8, R21 ;  /* 0x00000008ff0b7819 */ /* 0x000fe20000011615 */
[----:B------:R-:W-:Y:S01]  /*117740*/  VIADD R2, R56, 0x6c ;  /* 0x0000006c38027836 */ /* 0x000fe20000000000 */
[----:B------:R-:W-:Y:S01]  /*117750*/  ISETP.LT.AND P2, PT, R4, UR17, !P0 ;  /* 0x0000001104007c0c */ /* 0x000fe2000c741270 */
[----:B------:R-:W1:Y:S01]  /*117760*/  LDCU UR17, c[0x0][0x398] ;  /* 0x00007300ff1177ac */ /* 0x000e620008000800 */
[----:B------:R-:W-:Y:S02]  /*117770*/  ISETP.LT.AND P1, PT, R10, UR30, !P0 ;  /* 0x0000001e0a007c0c */ /* 0x000fe4000c721270 */
[----:B------:R-:W-:Y:S01]  /*117780*/  ISETP.LT.AND P3, PT, R6, UR28, !P0 ;  /* 0x0000001c06007c0c */ /* 0x000fe2000c761270 */
[----:B------:R-:W1:Y:S01]  /*117790*/  LDCU UR13, c[0x0][0x398] ;  /* 0x00007300ff0d77ac */ /* 0x000e620008000800 */
[----:B0-----:R-:W-:-:S07]  /*1177a0*/  ISETP.LT.AND P0, PT, R3, UR26, !P0 ;  /* 0x0000001a03007c0c */ /* 0x001fce000c701270 */
[----:B------:R-:W-:-:S04]  /*1177b0*/  @P2 LOP3.LUT R59, R59, 0x80000000, RZ, 0xfc, !PT ;  /* 0x800000003b3b2812 */ /* 0x000fc800078efcff */
[----:B------:R-:W-:-:S04]  /*1177c0*/  LOP3.LUT R59, R59, 0xbfffffff, RZ, 0xc0, !PT ;  /* 0xbfffffff3b3b7812 */ /* 0x000fc800078ec0ff */
[----:B------:R-:W-:Y:S02]  /*1177d0*/  @P1 LOP3.LUT R59, R59, 0x40000000, RZ, 0xfc, !PT ;  /* 0x400000003b3b1812 */ /* 0x000fe400078efcff */
[----:B------:R-:W-:Y:S02]  /*1177e0*/  LOP3.LUT R11, R11, 0xffff, RZ, 0xc0, !PT ;  /* 0x0000ffff0b0b7812 */ /* 0x000fe400078ec0ff */
[----:B------:R-:W-:Y:S02]  /*1177f0*/  LOP3.LUT R59, R59, 0xdfffffff, RZ, 0xc0, !PT ;  /* 0xdfffffff3b3b7812 */ /* 0x000fe400078ec0ff */
[----:B------:R-:W-:Y:S02]  /*117800*/  LOP3.LUT R13, R13, 0xffff, RZ, 0xc0, !PT ;  /* 0x0000ffff0d0d7812 */ /* 0x000fe400078ec0ff */
[----:B------:R-:W-:Y:S02]  /*117810*/  LOP3.LUT R12, R12, 0xffff, RZ, 0xc0, !PT ;  /* 0x0000ffff0c0c7812 */ /* 0x000fe400078ec0ff */
[----:B------:R-:W-:-:S02]  /*117820*/  @P0 LOP3.LUT R59, R59, 0x20000000, RZ, 0xfc, !PT ;  /* 0x200000003b3b0812 */ /* 0x000fc400078efcff */
[----:B------:R-:W-:Y:S01]  /*117830*/  ISETP.GE.AND P0, PT, R2, UR15, PT ;  /* 0x0000000f02007c0c */ /* 0x000fe2000bf06270 */
[----:B------:R-:W0:Y:S01]  /*117840*/  LDCU UR15, c[0x0][0x398] ;  /* 0x00007300ff0f77ac */ /* 0x000e220008000800 */
[----:B------:R-:W-:Y:S02]  /*117850*/  PRMT R2, R11, 0x3340, R13 ;  /* 0x000033400b027816 */ /* 0x000fe4000000000d */
[----:B------:R-:W-:-:S03]  /*117860*/  PRMT R11, R12, 0x3340, R1 ;  /* 0x000033400c0b7816 */ /* 0x000fc60000000001 */
[----:B------:R-:W-:Y:S04]  /*117870*/  STL [R1+0x1a0], R2 ;  /* 0x0001a00201007387 */ /* 0x000fe80000100800 */
[----:B------:R2:W-:Y:S04]  /*117880*/  STL [R1+0xe8], R11 ;  /* 0x0000e80b01007387 */ /* 0x0005e80000100800 */
[----:B------:R-:W4:Y:S01]  /*117890*/  LDL.LU R21, [R1+0x6fc] ;  /* 0x0006fc0001157983 */ /* 0x000f220000300800 */
        /* <DEDUP_REMOVED lines=31> */
[----:B------:R-:W-:-:S02]  /*117a90*/  LOP3.LUT R13, R13, 0xffff, RZ, 0xc0, !PT ;  /* 0x0000ffff0d0d7812 */ /* 0x000fc400078ec0ff */
[----:B------:R-:W-:Y:S01]  /*117aa0*/  LOP3.LUT R14, R14, 0xffff, RZ, 0xc0, !PT ;  /* 0x0000ffff0e0e7812 */ /* 0x000fe200078ec0ff */
[----:B------:R-:W1:Y:S04]  /*117ab0*/  LDCU UR43, c[0x0][0x3b8] ;  /* 0x00007700ff2b77ac */ /* 0x000e680008000800 */
        /* <DEDUP_REMOVED lines=28> */
[----:B------:R-:W0:Y:S04]  /*117c80*/  LDCU.64 UR28, c[0x0][0x398] ;  /* 0x00007300ff1c77ac */ /* 0x000e280008000a00 */
[----:B------:R-:W-:Y:S01]  /*117c90*/  @P3 LOP3.LUT R59, R59, 0x100000, RZ, 0xfc, !PT ;  /* 0x001000003b3b3812 */ /* 0x000fe200078efcff */
[----:B------:R-:W-:Y:S01]  /*117ca0*/  VIADD R14, R15, UR38 ;  /* 0x000000260f0e7c36 */ /* 0x000fe20008000000 */
[----:B------:R-:W-:Y:S01]  /*117cb0*/  ISETP.LT.AND P0, PT, R3, UR24, !P0 ;  /* 0x0000001803007c0c */ /* 0x000fe2000c701270 */
[----:B------:R-:W4:Y:S01]  /*117cc0*/  LDCU UR24, c[0x0][0x3b8] ;  /* 0x00007700ff1877ac */ /* 0x000f220008000800 */
[----:B------:R-:W-:-:S02]  /*117cd0*/  LOP3.LUT R59, R59, 0xfff7ffff, RZ, 0xc0, !PT ;  /* 0xfff7ffff3b3b7812 */ /* 0x000fc400078ec0ff */
[----:B------:R-:W-:Y:S01]  /*117ce0*/  LOP3.LUT R11, R11, 0xffff, RZ, 0xc0, !PT ;  /* 0x0000ffff0b0b7812 */ /* 0x000fe200078ec0ff */
[----:B------:R-:W0:Y:S01]  /*117cf0*/  LDCU UR38, c[0x0][0x3b8] ;  /* 0x00007700ff2677ac */ /* 0x000e220008000800 */
[----:B------:R-:W-:Y:S02]  /*117d00*/  @P2 LOP3.LUT R59, R59, 0x80000, RZ, 0xfc, !PT ;  /* 0x000800003b3b2812 */ /* 0x000fe400078efcff */
[----:B------:R-:W-:Y:S01]  /*117d10*/  LOP3.LUT R13, R13, 0xffff, RZ, 0xc0, !PT ;  /* 0x0000ffff0d0d7812 */ /* 0x000fe200078ec0ff */
[----:B------:R-:W0:Y:S01]  /*117d20*/  LDCU UR66, c[0x0][0x3b8] ;  /* 0x00007700ff4277ac */ /* 0x000e220008000800 */
[----:B------:R-:W-:Y:S02]  /*117d30*/  LOP3.LUT R59, R59, 0xfffbffff, RZ, 0xc0, !PT ;  /* 0xfffbffff3b3b7812 */ /* 0x000fe400078ec0ff */
[----:B------:R-:W-:Y:S01]  /*117d40*/  LOP3.LUT R12, R12, 0xffff, RZ, 0xc0, !PT ;  /* 0x0000ffff0c0c7812 */ /* 0x000fe200078ec0ff */
[----:B------:R-:W0:Y:S01]  /*117d50*/  LDCU UR67, c[0x0][0x3b8] ;  /* 0x00007700ff4377ac */ /* 0x000e220008000800 */
        /* <DEDUP_REMOVED lines=11> */
[----:B------:R-:W1:Y:S07]  /*117e10*/  LDCU UR65, c[0x0][0x3b8] ;  /* 0x00007700ff4177ac */ /* 0x000e6e0008000800 */
        /* <DEDUP_REMOVED lines=22> */
[----:B------:R-:W-:Y:S01]  /*117f80*/  ISETP.LT.AND P0, PT, R3, UR30, !P0 ;  /* 0x0000001e03007c0c */ /* 0x000fe2000c701270 */
[----:B------:R-:W0:Y:S01]  /*117f90*/  LDCU UR30, c[0x0][0x3b8] ;  /* 0x00007700ff1e77ac */ /* 0x000e220008000800 */
[----:B------:R-:W-:Y:S02]  /*117fa0*/  LOP3.LUT R59, R59, 0xfffffbff, RZ, 0xc0, !PT ;  /* 0xfffffbff3b3b7812 */ /* 0x000fe400078ec0ff */
[----:B------:R-:W-:Y:S02]  /*117fb0*/  PRMT R2, R11, 0x3340, R1 ;  /* 0x000033400b027816 */ /* 0x000fe40000000001 */
[----:B------:R-:W-:-:S03]  /*117fc0*/  @P1 LOP3.LUT R59, R59, 0x400, RZ, 0xfc, !PT ;  /* 0x000004003b3b1812 */ /* 0x000fc600078efcff */
[----:B------:R0:W-:Y:S01]  /*117fd0*/  STL [R1+0xe0], R2 ;  /* 0x0000e00201007387 */ /* 0x0001e20000100800 */
[----:B------:R-:W-:-:S04]  /*117fe0*/  LOP3.LUT R59, R59, 0xfffffdff, RZ, 0xc0, !PT ;  /* 0xfffffdff3b3b7812 */ /* 0x000fc800078ec0ff */
[----:B------:R-:W-:Y:S01]  /*117ff0*/  @P0 LOP3.LUT R59, R59, 0x200, RZ, 0xfc, !PT ;  /* 0x000002003b3b0812 */ /* 0x000fe200078efcff */
[----:B0-----:R-:W-:-:S05]  /*118000*/  VIADD R2, R56, 0x67 ;  /* 0x0000006738027836 */ /* 0x001fca0000000000 */
[----:B------:R-:W-:Y:S02]  /*118010*/  ISETP.GE.AND P0, PT, R2, UR33, PT ;  /* 0x0000002102007c0c */ /* 0x000fe4000bf06270 */
[----:B------:R-:W-:Y:S02]  /*118020*/  LOP3.LUT R59, R59, 0xfffffeff, RZ, 0xc0, !PT ;  /* 0xfffffeff3b3b7812 */ /* 0x000fe400078ec0ff */
[----:B------:R-:W-:Y:S01]  /*118030*/  PRMT R11, R13, 0x3340, R12 ;  /* 0x000033400d0b7816 */ /* 0x000fe2000000000c */
[----:B------:R-:W-:Y:S01]  /*118040*/  VIADD R2, R56, 0x66 ;  /* 0x0000006638027836 */ /* 0x000fe20000000000 */
[----:B------:R-:W-:Y:S01]  /*118050*/  ISETP.LT.AND P3, PT, R6, UR61, !P0 ;  /* 0x0000003d06007c0c */ /* 0x000fe2000c761270 */
[----:B------:R-:W0:Y:S01]  /*118060*/  LDCU UR33, c[0x0][0x3b8] ;  /* 0x00007700ff2177ac */ /* 0x000e220008000800 */
[----:B------:R-:W-:Y:S02]  /*118070*/  ISETP.LT.AND P2, PT, R4, UR60, !P0 ;  /* 0x0000003c04007c0c */ /* 0x000fe4000c741270 */
[----:B------:R-:W-:Y:S01]  /*118080*/  ISETP.LT.AND P1, PT, R10, UR47, !P0 ;  /* 0x0000002f0a007c0c */ /* 0x000fe2000c721270 */
[----:B------:R2:W-:Y:S01]  /*118090*/  STL [R1+0x188], R11 ;  /* 0x0001880b01007387 */ /* 0x0005e20000100800 */
[----:B------:R-:W-:Y:S01]  /*1180a0*/  SHF.R.U32.HI R12, RZ, 0x8, R45 ;  /* 0x00000008ff0c7819 */ /* 0x000fe2000001162d */
[----:B------:R-:W0:Y:S01]  /*1180b0*/  LDCU UR47, c[0x0][0x3b8] ;  /* 0x00007700ff2f77ac */ /* 0x000e220008000800 */
[----:B------:R-:W0:Y:S05]  /*1180c0*/  LDCU UR61, c[0x0][0x3b8] ;  /* 0x00007700ff3d77ac */ /* 0x000e2a0008000800 */
[----:B------:R-:W-:Y:S01]  /*1180d0*/  @P3 LOP3.LUT R59, R59, 0x100, RZ, 0xfc, !PT ;  /* 0x000001003b3b3812 */ /* 0x000fe200078efcff */
[----:B------:R-:W4:Y:S01]  /*1180e0*/  LDL.LU R45, [R1+0x5764] ;  /* 0x00576400012d7983 */ /* 0x000f220000300800 */
[----:B------:R-:W0:Y:S02]  /*1180f0*/  LDCU UR60, c[0x0][0x3b8] ;  /* 0x00007700ff3c77ac */ /* 0x000e240008000800 */
[----:B------:R-:W-:-:S04]  /*118100*/  LOP3.LUT R59, R59, 0xffffff7f, RZ, 0xc0, !PT ;  /* 0xffffff7f3b3b7812 */ /* 0x000fc800078ec0ff */
[----:B------:R-:W-:Y:S02]  /*118110*/  @P2 LOP3.LUT R59, R59, 0x80, RZ, 0xfc, !PT ;  /* 0x000000803b3b2812 */ /* 0x000fe400078efcff */
[----:B------:R-:W-:Y:S01]  /*118120*/  ISETP.LT.AND P0, PT, R3, UR36, !P0 ;  /* 0x0000002403007c0c */ /* 0x000fe2000c701270 */
[----:B------:R-:W0:Y:S01]  /*118130*/  LDCU UR36, c[0x0][0x3b8] ;  /* 0x00007700ff2477ac */ /* 0x000e220008000800 */
[----:B------:R-:W-:-:S04]  /*118140*/  LOP3.LUT R59, R59, 0xffffffbf, RZ, 0xc0, !PT ;  /* 0xffffffbf3b3b7812 */ /* 0x000fc800078ec0ff */
[----:B------:R-:W-:Y:S02]  /*118150*/  @P1 LOP3.LUT R59, R59, 0x40, RZ, 0xfc, !PT ;  /* 0x000000403b3b1812 */ /* 0x000fe400078efcff */
[----:B--2---:R-:W-:Y:S02]  /*118160*/  SHF.R.U32.HI R11, RZ, 0x8, R22 ;  /* 0x00000008ff0b7819 */ /* 0x004fe40000011616 */
[----:B------:R-:W-:Y:S02]  /*118170*/  LOP3.LUT R59, R59, 0xffffffdf, RZ, 0xc0, !PT ;  /* 0xffffffdf3b3b7812 */ /* 0x000fe400078ec0ff */
[----:B------:R-:W-:Y:S02]  /*118180*/  LOP3.LUT R11, R11, 0xffff, RZ, 0xc0, !PT ;  /* 0x0000ffff0b0b7812 */ /* 0x000fe400078ec0ff */
[----:B------:R-:W-:Y:S02]  /*118190*/  @P0 LOP3.LUT R59, R59, 0x20, RZ, 0xfc, !PT ;  /* 0x000000203b3b0812 */ /* 0x000fe400078efcff */
[----:B------:R-:W-:Y:S01]  /*1181a0*/  ISETP.GE.AND P0, PT, R2, UR25, PT ;  /* 0x0000001902007c0c */ /* 0x000fe2000bf06270 */
[----:B------:R-:W2:Y:S01]  /*1181b0*/  LDCU UR25, c[0x0][0x3b8] ;  /* 0x00007700ff1977ac */ /* 0x000ea20008000800 */
[----:B------:R-:W-:-:S02]  /*1181c0*/  PRMT R2, R11, 0x3340, R1 ;  /* 0x000033400b027816 */ /* 0x000fc40000000001 */
[----:B------:R-:W-:-:S03]  /*1181d0*/  LOP3.LUT R12, R12, 0xffff, RZ, 0xc0, !PT ;  /* 0x0000ffff0c0c7812 */ /* 0x000fc600078ec0ff */
[----:B------:R0:W-:Y:S04]  /*1181e0*/  STL [R1+0xdc], R2 ;  /* 0x0000dc0201007387 */ /* 0x0001e80000100800 */
[----:B------:R-:W2:Y:S04]  /*1181f0*/  LDL.LU R20, [R1+0x710] ;  /* 0x0007100001147983 */ /* 0x000ea80000300800 */
[----:B------:R-:W4:Y:S01]  /*118200*/  LDL.LU R36, [R1+0x708] ;  /* 0x0007080001247983 */ /* 0x000f220000300800 */
[----:B---3--:R-:W-:-:S04]  /*118210*/  SHF.R.U32.HI R13, RZ, 0x8, R23 ;  /* 0x00000008ff0d7819 */ /* 0x008fc80000011617 */
[----:B------:R-:W-:-:S04]  /*118220*/  LOP3.LUT R13, R13, 0xffff, RZ, 0xc0, !PT ;  /* 0x0000ffff0d0d7812 */ /* 0x000fc800078ec0ff */
[----:B0-----:R-:W-:-:S05]  /*118230*/  PRMT R2, R13, 0x3340, R12 ;  /* 0x000033400d027816 */ /* 0x001fca000000000c */
[----:B------:R0:W-:Y:S04]  /*118240*/  STL [R1+0x184], R2 ;  /* 0x0001840201007387 */ /* 0x0001e80000100800 */
[----:B------:R-:W3:Y:S04]  /*118250*/  LDL.LU R23, [R1+0x70c] ;  /* 0x00070c0001177983 */ /* 0x000ee80000300800 */
[----:B------:R-:W3:Y:S04]  /*118260*/  LDL.LU R37, [R1+0x704] ;  /* 0x0007040001257983 */ /* 0x000ee80000300800 */
[----:B------:R-:W3:Y:S04]  /*118270*/  LDL.LU R21, [R1+0x71c] ;  /* 0x00071c0001157983 */ /* 0x000ee80000300800 */
[----:B------:R-:W3:Y:S01]  /*118280*/  LDL.LU R22, [R1+0x700] ;  /* 0x0007000001167983 */ /* 0x000ee20000300800 */
[----:B------:R-:W-:-:S02]  /*118290*/  ISETP.LT.AND P3, PT, R6, UR59, !P0 ;  /* 0x0000003b06007c0c */ /* 0x000fc4000c761270 */
[----:B------:R-:W-:Y:S02]  /*1182a0*/  ISETP.LT.AND P2, PT, R4, UR58, !P0 ;  /* 0x0000003a04007c0c */ /* 0x000fe4000c741270 */
[----:B------:R-:W-:Y:S02]  /*1182b0*/  LOP3.LUT R59, R59, 0xffffffef, RZ, 0xc0, !PT ;  /* 0xffffffef3b3b7812 */ /* 0x000fe400078ec0ff */
[----:B------:R-:W-:Y:S01]  /*1182c0*/  ISETP.LT.AND P1, PT, R10, UR49, !P0 ;  /* 0x000000310a007c0c */ /* 0x000fe2000c721270 */
[----:B0-----:R-:W-:Y:S01]  /*1182d0*/  VIADD R2, R56, 0x65 ;  /* 0x0000006538027836 */ /* 0x001fe20000000000 */
[----:B------:R-:W-:Y:S02]  /*1182e0*/  SHF.R.U32.HI R12, RZ, 0x8, R42 ;  /* 0x00000008ff0c7819 */ /* 0x000fe4000001162a */
[----:B------:R-:W-:Y:S01]  /*1182f0*/  SHF.R.U32.HI R11, RZ, 0x8, R48 ;  /* 0x00000008ff0b7819 */ /* 0x000fe20000011630 */
[----:B------:R-:W-:Y:S01]  /*118300*/  VIADD R13, R14, UR34 ;  /* 0x000000220e0d7c36 */ /* 0x000fe20008000000 */
[----:B------:R-:W-:Y:S01]  /*118310*/  STL [R1+0x47c], R14 ;  /* 0x00047c0e01007387 */ /* 0x000fe20000100800 */
[----:B------:R-:W-:Y:S01]  /*118320*/  @P3 LOP3.LUT R59, R59, 0x10, RZ, 0xfc, !PT ;  /* 0x000000103b3b3812 */ /* 0x000fe200078efcff */
[----:B------:R-:W0:Y:S03]  /*118330*/  LDCU UR49, c[0x0][0x3b8] ;  /* 0x00007700ff3177ac */ /* 0x000e260008000800 */
[----:B------:R-:W-:Y:S01]  /*118340*/  LOP3.LUT R59, R59, 0xfffffff7, RZ, 0xc0, !PT ;  /* 0xfffffff73b3b7812 */ /* 0x000fe200078ec0ff */
[----:B------:R-:W0:Y:S03]  /*118350*/  LDCU UR34, c[0x0][0x3b8] ;  /* 0x00007700ff2277ac */ /* 0x000e260008000800 */
[----:B------:R-:W-:Y:S01]  /*118360*/  @P2 LOP3.LUT R59, R59, 0x8, RZ, 0xfc, !PT ;  /* 0x000000083b3b2812 */ /* 0x000fe200078efcff */
[----:B------:R-:W0:Y:S01]  /*118370*/  LDCU UR58, c[0x0][0x3b8] ;  /* 0x00007700ff3a77ac */ /* 0x000e220008000800 */
[----:B------:R-:W-:-:S02]  /*118380*/  ISETP.LT.AND P0, PT, R3, UR20, !P0 ;  /* 0x0000001403007c0c */ /* 0x000fc4000c701270 */
[----:B------:R-:W-:Y:S01]  /*118390*/  LOP3.LUT R59, R59, 0xfffffffb, RZ, 0xc0, !PT ;  /* 0xfffffffb3b3b7812 */ /* 0x000fe200078ec0ff */
[----:B------:R-:W0:Y:S03]  /*1183a0*/  LDCU UR59, c[0x0][0x3b8] ;  /* 0x00007700ff3b77ac */ /* 0x000e260008000800 */
[----:B------:R-:W-:Y:S02]  /*1183b0*/  @P1 LOP3.LUT R59, R59, 0x4, RZ, 0xfc, !PT ;  /* 0x000000043b3b1812 */ /* 0x000fe400078efcff */
[----:B------:R-:W-:Y:S02]  /*1183c0*/  LOP3.LUT R12, R12, 0xffff, RZ, 0xc0, !PT ;  /* 0x0000ffff0c0c7812 */ /* 0x000fe400078ec0ff */
[----:B------:R-:W-:Y:S01]  /*1183d0*/  LOP3.LUT R11, R11, 0xffff, RZ, 0xc0, !PT ;  /* 0x0000ffff0b0b7812 */ /* 0x000fe200078ec0ff */
[----:B------:R0:W-:Y:S01]  /*1183e0*/  STL [R1+0x494], R13 ;  /* 0x0004940d01007387 */ /* 0x0001e20000100800 */
[----:B------:R-:W-:Y:S01]  /*1183f0*/  LOP3.LUT R59, R59, 0xfffffffd, RZ, 0xc0, !PT ;  /* 0xfffffffd3b3b7812 */ /* 0x000fe200078ec0ff */
[----:B------:R-:W1:Y:S03]  /*118400*/  LDCU UR20, c[0x0][0x3b8] ;  /* 0x00007700ff1477ac */ /* 0x000e660008000800 */
[----:B------:R-:W-:-:S02]  /*118410*/  @P0 LOP3.LUT R59, R59, 0x2, RZ, 0xfc, !PT ;  /* 0x000000023b3b0812 */ /* 0x000fc400078efcff */
[----:B------:R-:W-:Y:S01]  /*118420*/  ISETP.GE.AND P0, PT, R2, UR29, PT ;  /* 0x0000001d02007c0c */ /* 0x000fe2000bf06270 */
[----:B------:R-:W1:Y:S01]  /*118430*/  LDCU UR29, c[0x0][0x3b8] ;  /* 0x00007700ff1d77ac */ /* 0x000e620008000800 */
[----:B------:R-:W-:-:S04]  /*118440*/  SHF.R.U32.HI R2, RZ, 0x8, R47 ;  /* 0x00000008ff027819 */ /* 0x000fc8000001162f */
[----:B------:R-:W-:Y:S01]  /*118450*/  LOP3.LUT R2, R2, 0xffff, RZ, 0xc0, !PT ;  /* 0x0000ffff02027812 */ /* 0x000fe200078ec0ff */
[----:B0-----:R-:W-:Y:S01]  /*118460*/  VIADD R13, R13, UR32 ;  /* 0x000000200d0d7c36 */ /* 0x001fe20008000000 */
[----:B------:R-:W-:Y:S01]  /*118470*/  ISETP.LT.AND P3, PT, R6, UR57, !P0 ;  /* 0x0000003906007c0c */ /* 0x000fe2000c761270 */
[----:B------:R-:W0:Y:S01]  /*118480*/  LDCU UR32, c[0x0][0x3b8] ;  /* 0x00007700ff2077ac */ /* 0x000e220008000800 */
[----:B------:R-:W-:Y:S02]  /*118490*/  PRMT R12, R2, 0x3340, R12 ;  /* 0x00003340020c7816 */ /* 0x000fe4000000000c */
[----:B------:R-:W-:Y:S01]  /*1184a0*/  PRMT R2, R11, 0x3340, R1 ;  /* 0x000033400b027816 */ /* 0x000fe20000000001 */
[----:B------:R-:W0:Y:S02]  /*1184b0*/  LDCU UR57, c[0x0][0x3b8] ;  /* 0x00007700ff3977ac */ /* 0x000e240008000800 */
[----:B------:R-:W-:Y:S04]  /*1184c0*/  STL [R1+0x174], R12 ;  /* 0x0001740c01007387 */ /* 0x000fe80000100800 */
[----:B------:R2:W-:Y:S04]  /*1184d0*/  STL [R1+0xd8], R2 ;  /* 0x0000d80201007387 */ /* 0x0005e80000100800 */
[----:B------:R0:W-:Y:S01]  /*1184e0*/  STL [R1+0x4a8], R13 ;  /* 0x0004a80d01007387 */ /* 0x0001e20000100800 */
[----:B--2---:R-:W-:-:S03]  /*1184f0*/  SHF.R.U32.HI R2, RZ, 0x8, R20 ;  /* 0x00000008ff027819 */ /* 0x004fc60000011614 */
[----:B------:R-:W2:Y:S01]  /*118500*/  LDL.LU R20, [R1+0x718] ;  /* 0x0007180001147983 */ /* 0x000ea20000300800 */
[----:B----4-:R-:W-:-:S03]  /*118510*/  SHF.R.U32.HI R12, RZ, 0x8, R36 ;  /* 0x00000008ff0c7819 */ /* 0x010fc60000011624 */
[----:B------:R-:W4:Y:S01]  /*118520*/  LDL.LU R36, [R1+0x714] ;  /* 0x0007140001247983 */ /* 0x000f220000300800 */
[----:B---3--:R-:W-:-:S03]  /*118530*/  SHF.R.U32.HI R11, RZ, 0x8, R23 ;  /* 0x00000008ff0b7819 */ /* 0x008fc60000011617 */
[----:B------:R-:W3:Y:S01]  /*118540*/  LDL.LU R23, [R1+0x108] ;  /* 0x0001080001177983 */ /* 0x000ee20000300800 */
[----:B0-----:R-:W-:Y:S01]  /*118550*/  VIADD R13, R13, UR39 ;  /* 0x000000270d0d7c36 */ /* 0x001fe20008000000 */
[----:B------:R-:W-:Y:S01]  /*118560*/  LOP3.LUT R12, R12, 0xffff, RZ, 0xc0, !PT ;  /* 0x0000ffff0c0c7812 */ /* 0x000fe200078ec0ff */
[----:B------:R-:W0:Y:S01]  /*118570*/  LDCU UR39, c[0x0][0x3b8] ;  /* 0x00007700ff2777ac */ /* 0x000e220008000800 */
[----:B------:R-:W-:Y:S02]  /*118580*/  LOP3.LUT R2, R2, 0xffff, RZ, 0xc0, !PT ;  /* 0x0000ffff02027812 */ /* 0x000fe400078ec0ff */
[----:B------:R1:W-:Y:S01]  /*118590*/  STL [R1+0x4d0], R13 ;  /* 0x0004d00d01007387 */ /* 0x0003e20000100800 */
[----:B------:R-:W-:Y:S02]  /*1185a0*/  LOP3.LUT R11, R11, 0xffff, RZ, 0xc0, !PT ;  /* 0x0000ffff0b0b7812 */ /* 0x000fe400078ec0ff */
[----:B------:R-:W-:Y:S02]  /*1185b0*/  PRMT R12, R12, 0x3340, R1 ;  /* 0x000033400c0c7816 */ /* 0x000fe40000000001 */
[----:B------:R-:W-:Y:S01]  /*1185c0*/  PRMT R2, R2, 0x3340, R11 ;  /* 0x0000334002027816 */ /* 0x000fe2000000000b */
[----:B-1----:R-:W-:Y:S01]  /*1185d0*/  VIADD R13, R13, UR50 ;  /* 0x000000320d0d7c36 */ /* 0x002fe20008000000 */
[----:B------:R-:W-:Y:S01]  /*1185e0*/  SHF.R.U32.HI R11, RZ, 0x8, R22 ;  /* 0x00000008ff0b7819 */ /* 0x000fe20000011616 */
[----:B------:R-:W1:Y:S03]  /*1185f0*/  LDCU UR50, c[0x0][0x3b8] ;  /* 0x00007700ff3277ac */ /* 0x000e660008000800 */
[----:B------:R0:W-:Y:S04]  /*118600*/  STL [R1+0x4ec], R13 ;  /* 0x0004ec0d01007387 */ /* 0x0001e80000100800 */
[----:B------:R1:W-:Y:S01]  /*118610*/  STL [R1+0xb8], R12 ;  /* 0x0000b80c01007387 */ /* 0x0003e20000100800 */
[----:B0-----:R-:W-:-:S03]  /*118620*/  VIADD R13, R13, UR43 ;  /* 0x0000002b0d0d7c36 */ /* 0x001fc60008000000 */
[----:B------:R0:W-:Y:S01]  /*118630*/  STL [R1+0x170], R2 ;  /* 0x0001700201007387 */ /* 0x0001e20000100800 */
[----:B------:R-:W-:Y:S01]  /*118640*/  LOP3.LUT R11, R11, 0xffff, RZ, 0xc0, !PT ;  /* 0x0000ffff0b0b7812 */ /* 0x000fe200078ec0ff */
[----:B------:R-:W2:Y:S01]  /*118650*/  LDCU UR43, c[0x0][0x3b8] ;  /* 0x00007700ff2b77ac */ /* 0x000ea20008000800 */
[----:B-1----:R-:W-:Y:S01]  /*118660*/  SHF.R.U32.HI R12, RZ, 0x8, R21 ;  /* 0x00000008ff0c7819 */ /* 0x002fe20000011615 */
[----:B------:R1:W-:Y:S01]  /*118670*/  STL [R1+0x4fc], R13 ;  /* 0x0004fc0d01007387 */ /* 0x0003e20000100800 */
[----:B0-----:R-:W-:-:S03]  /*118680*/  SHF.R.U32.HI R2, RZ, 0x8, R37 ;  /* 0x00000008ff027819 */ /* 0x001fc60000011625 */
[----:B------:R-:W2:Y:S04]  /*118690*/  LDL.LU R37, [R1+0x730] ;  /* 0x0007300001257983 */ /* 0x000ea80000300800 */
[----:B------:R-:W2:Y:S04]  /*1186a0*/  LDL.LU R21, [R1+0x72c] ;  /* 0x00072c0001157983 */ /* 0x000ea80000300800 */
[----:B------:R-:W2:Y:S01]  /*1186b0*/  LDL.LU R22, [R1+0x728] ;  /* 0x0007280001167983 */ /* 0x000ea20000300800 */
[----:B-1----:R-:W-:Y:S01]  /*1186c0*/  VIADD R13, R13, UR24 ;  /* 0x000000180d0d7c36 */ /* 0x002fe20008000000 */
[----:B------:R-:W-:Y:S01]  /*1186d0*/  LOP3.LUT R12, R12, 0xffff, RZ, 0xc0, !PT ;  /* 0x0000ffff0c0c7812 */ /* 0x000fe200078ec0ff */
[----:B------:R-:W0:Y:S01]  /*1186e0*/  LDCU UR24, c[0x0][0x3b8] ;  /* 0x00007700ff1877ac */ /* 0x000e220008000800 */
[----:B------:R-:W-:-:S02]  /*1186f0*/  LOP3.LUT R2, R2, 0xffff, RZ, 0xc0, !PT ;  /* 0x0000ffff02027812 */ /* 0x000fc400078ec0ff */
[----:B------:R1:W-:Y:S01]  /*118700*/  STL [R1+0x50c], R13 ;  /* 0x00050c0d01007387 */ /* 0x0003e20000100800 */
[----:B------:R-:W-:Y:S02]  /*118710*/  PRMT R12, R12, 0x3340, R1 ;  /* 0x000033400c0c7816 */ /* 0x000fe40000000001 */
[----:B------:R-:W-:Y:S01]  /*118720*/  PRMT R2, R2, 0x3340, R11 ;  /* 0x0000334002027816 */ /* 0x000fe2000000000b */
[----:B-1----:R-:W-:Y:S01]  /*118730*/  VIADD R13, R13, UR52 ;  /* 0x000000340d0d7c36 */ /* 0x002fe20008000000 */
[----:B------:R-:W-:Y:S01]  /*118740*/  ISETP.LT.AND P2, PT, R4, UR56, !P0 ;  /* 0x0000003804007c0c */ /* 0x000fe2000c741270 */
[----:B------:R-:W1:Y:S03]  /*118750*/  LDCU UR56, c[0x0][0x3b8] ;  /* 0x00007700ff3877ac */ /* 0x000e660008000800 */
[----:B------:R0:W-:Y:S01]  /*118760*/  STL [R1+0x514], R13 ;  /* 0x0005140d01007387 */ /* 0x0001e20000100800 */
[----:B------:R-:W-:Y:S01]  /*118770*/  ISETP.LT.AND P1, PT, R10, UR54, !P0 ;  /* 0x000000360a007c0c */ /* 0x000fe2000c721270 */
[----:B------:R-:W1:Y:S02]  /*118780*/  LDCU UR54, c[0x0][0x3b8] ;  /* 0x00007700ff3677ac */ /* 0x000e640008000800 */
[----:B------:R3:W-:Y:S01]  /*118790*/  STL [R1+0xcc], R12 ;  /* 0x0000cc0c01007387 */ /* 0x0007e20000100800 */
[----:B------:R-:W-:Y:S01]  /*1187a0*/  LOP3.LUT R45, R45, 0x7fffffff, RZ, 0xc0, !PT ;  /* 0x7fffffff2d2d7812 */ /* 0x000fe200078ec0ff */
[----:B------:R-:W1:Y:S01]  /*1187b0*/  LDCU UR52, c[0x0][0x3b8] ;  /* 0x00007700ff3477ac */ /* 0x000e620008000800 */
[----:B0-----:R-:W-:Y:S01]  /*1187c0*/  VIADD R13, R13, UR51 ;  /* 0x000000330d0d7c36 */ /* 0x001fe20008000000 */
[----:B------:R-:W-:Y:S01]  /*1187d0*/  STL [R1+0x16c], R2 ;  /* 0x00016c0201007387 */ /* 0x000fe20000100800 */
[----:B----4-:R-:W-:-:S03]  /*1187e0*/  SHF.R.U32.HI R11, RZ, 0x8, R36 ;  /* 0x00000008ff0b7819 */ /* 0x010fc60000011624 */
[----:B------:R0:W-:Y:S01]  /*1187f0*/  STL [R1+0x518], R13 ;  /* 0x0005180d01007387 */ /* 0x0001e20000100800 */
[----:B------:R-:W-:Y:S01]  /*118800*/  ISETP.LT.AND P0, PT, R3, UR26, !P0 ;  /* 0x0000001a03007c0c */ /* 0x000fe2000c701270 */
[----:B------:R-:W4:Y:S02]  /*118810*/  LDCU UR26, c[0x0][0x3b8] ;  /* 0x00007700ff1a77ac */ /* 0x000f240008000800 */
[----:B------:R-:W4:Y:S01]  /*118820*/  LDL.LU R40, [R1+0x724] ;  /* 0x0007240001287983 */ /* 0x000f220000300800 */
[----:B------:R-:W0:Y:S03]  /*118830*/  LDCU UR51, c[0x0][0x3b8] ;  /* 0x00007700ff3377ac */ /* 0x000e260008000800 */
[----:B------:R-:W4:Y:S01]  /*118840*/  LDL.LU R36, [R1+0x720] ;  /* 0x0007200001247983 */ /* 0x000f220000300800 */
[----:B---3--:R-:W-:-:S03]  /*118850*/  SHF.R.U32.HI R12, RZ, 0x8, R23 ;  /* 0x00000008ff0c7819 */ /* 0x008fc60000011617 */
[----:B------:R-:W3:Y:S01]  /*118860*/  LDL.LU R23, [R1+0x120] ;  /* 0x0001200001177983 */ /* 0x000ee20000300800 */
[----:B0-----:R-:W-:Y:S01]  /*118870*/  VIADD R13, R13, UR28 ;  /* 0x0000001c0d0d7c36 */ /* 0x001fe20008000000 */
[----:B--2---:R-:W-:Y:S01]  /*118880*/  SHF.R.U32.HI R2, RZ, 0x8, R20 ;  /* 0x00000008ff027819 */ /* 0x004fe20000011614 */
[----:B------:R-:W0:Y:S01]  /*118890*/  LDCU UR28, c[0x0][0x3b8] ;  /* 0x00007700ff1c77ac */ /* 0x000e220008000800 */
[----:B------:R-:W-:Y:S02]  /*1188a0*/  LOP3.LUT R12, R12, 0xffff, RZ, 0xc0, !PT ;  /* 0x0000ffff0c0c7812 */ /* 0x000fe400078ec0ff */
        /* <DEDUP_REMOVED lines=8> */
[----:B------:R1:W-:Y:S01]  /*118930*/  STL [R1+0xc8], R12 ;  /* 0x0000c80c01007387 */ /* 0x0003e20000100800 */
[----:B0-----:R-:W-:-:S03]  /*118940*/  VIADD R13, R13, UR35 ;  /* 0x000000230d0d7c36 */ /* 0x001fc60008000000 */
[----:B------:R0:W-:Y:S01]  /*118950*/  STL [R1+0x160], R2 ;  /* 0x0001600201007387 */ /* 0x0001e20000100800 */
[----:B------:R-:W2:Y:S03]  /*118960*/  LDCU UR35, c[0x0][0x3b8] ;  /* 0x00007700ff2377ac */ /* 0x000ea60008000800 */
[----:B------:R0:W-:Y:S04]  /*118970*/  STL [R1+0x530], R13 ;  /* 0x0005300d01007387 */ /* 0x0001e80000100800 */
[----:B------:R-:W2:Y:S01]  /*118980*/  LDL.LU R20, [R1+0x73c] ;  /* 0x00073c0001147983 */ /* 0x000ea20000300800 */
[----:B-1----:R-:W-:-:S03]  /*118990*/  SHF.R.U32.HI R12, RZ, 0x8, R21 ;  /* 0x00000008ff0c7819 */ /* 0x002fc60000011615 */
[----:B------:R-:W2:Y:S01]  /*1189a0*/  LDL.LU R21, [R1+0x740] ;  /* 0x0007400001157983 */ /* 0x000ea20000300800 */
[----:B0-----:R-:W-:Y:S02]  /*1189b0*/  SHF.R.U32.HI R2, RZ, 0x8, R37 ;  /* 0x00000008ff027819 */ /* 0x001fe40000011625 */
[----:B------:R-:W-:Y:S01]  /*1189c0*/  SHF.R.U32.HI R11, RZ, 0x8, R22 ;  /* 0x00000008ff0b7819 */ /* 0x000fe20000011616 */
[----:B------:R-:W2:Y:S04]  /*1189d0*/  LDL.LU R37, [R1+0x738] ;  /* 0x0007380001257983 */ /* 0x000ea80000300800 */
[----:B------:R-:W2:Y:S01]  /*1189e0*/  LDL.LU R22, [R1+0x734] ;  /* 0x0007340001167983 */ /* 0x000ea20000300800 */
[----:B------:R-:W-:Y:S01]  /*1189f0*/  VIADD R13, R13, UR30 ;  /* 0x0000001e0d0d7c36 */ /* 0x000fe20008000000 */
[----:B------:R-:W-:Y:S01]  /*118a00*/  LOP3.LUT R12, R12, 0xffff, RZ, 0xc0, !PT ;  /* 0x0000ffff0c0c7812 */ /* 0x000fe200078ec0ff */
[----:B------:R-:W0:Y:S01]  /*118a10*/  LDCU UR30, c[0x0][0x3b8] ;  /* 0x00007700ff1e77ac */ /* 0x000e220008000800 */
[----:B------:R-:W-:-:S02]  /*118a20*/  LOP3.LUT R2, R2, 0xffff, RZ, 0xc0, !PT ;  /* 0x0000ffff02027812 */ /* 0x000fc400078ec0ff */
[----:B------:R1:W-:Y:S01]  /*118a30*/  STL [R1+0x53c], R13 ;  /* 0x00053c0d01007387 */ /* 0x0003e20000100800 */
[----:B------:R-:W-:Y:S02]  /*118a40*/  LOP3.LUT R11, R11, 0xffff, RZ, 0xc0, !PT ;  /* 0x0000ffff0b0b7812 */ /* 0x000fe400078ec0ff */
[----:B------:R-:W-:Y:S02]  /*118a50*/  PRMT R12, R12, 0x3340, R1 ;  /* 0x000033400c0c7816 */ /* 0x000fe40000000001 */
[----:B------:R-:W-:Y:S01]  /*118a60*/  PRMT R2, R2, 0x3340, R11 ;  /* 0x0000334002027816 */ /* 0x000fe2000000000b */
[----:B-1----:R-:W-:Y:S01]  /*118a70*/  VIADD R13, R13, UR47 ;  /* 0x0000002f0d0d7c36 */ /* 0x002fe20008000000 */
[----:B------:R-:W1:Y:S04]  /*118a80*/  LDCU UR47, c[0x0][0x3b8] ;  /* 0x00007700ff2f77ac */ /* 0x000e680008000800 */
[----:B------:R0:W-:Y:S04]  /*118a90*/  STL [R1+0x544], R13 ;  /* 0x0005440d01007387 */ /* 0x0001e80000100800 */
[----:B------:R4:W-:Y:S01]  /*118aa0*/  STL [R1+0xc0], R12 ;  /* 0x0000c00c01007387 */ /* 0x0009e20000100800 */
[----:B0-----:R-:W-:-:S03]  /*118ab0*/  VIADD R13, R13, UR36 ;  /* 0x000000240d0d7c36 */ /* 0x001fc60008000000 */
[----:B------:R0:W-:Y:S01]  /*118ac0*/  STL [R1+0x1c4], R2 ;  /* 0x0001c40201007387 */ /* 0x0001e20000100800 */
[----:B------:R-:W0:Y:S03]  /*118ad0*/  LDCU UR36, c[0x0][0x3b8] ;  /* 0x00007700ff2477ac */ /* 0x000e260008000800 */
[----:B------:R0:W-:Y:S01]  /*118ae0*/  STL [R1+0x54c], R13 ;  /* 0x00054c0d01007387 */ /* 0x0001e20000100800 */
[----:B----4-:R-:W-:-:S03]  /*118af0*/  SHF.R.U32.HI R12, RZ, 0x8, R36 ;  /* 0x00000008ff0c7819 */ /* 0x010fc60000011624 */
[----:B------:R-:W4:Y:S01]  /*118b00*/  LDL.LU R36, [R1+0x74c] ;  /* 0x00074c0001247983 */ /* 0x000f220000300800 */
[----:B---3--:R-:W-:-:S03]  /*118b10*/  SHF.R.U32.HI R11, RZ, 0x8, R23 ;  /* 0x00000008ff0b7819 */ /* 0x008fc60000011617 */
[----:B------:R-:W3:Y:S01]  /*118b20*/  LDL.LU R23, [R1+0x754] ;  /* 0x0007540001177983 */ /* 0x000ee20000300800 */
[----:B0-----:R-:W-:Y:S01]  /*118b30*/  SHF.R.U32.HI R2, RZ, 0x8, R40 ;  /* 0x00000008ff027819 */ /* 0x001fe20000011628 */
[----:B------:R-:W-:Y:S01]  /*118b40*/  VIADD R13, R13, UR33 ;  /* 0x000000210d0d7c36 */ /* 0x000fe20008000000 */
[----:B------:R-:W-:Y:S01]  /*118b50*/  LOP3.LUT R12, R12, 0xffff, RZ, 0xc0, !PT ;  /* 0x0000ffff0c0c7812 */ /* 0x000fe200078ec0ff */
[----:B------:R-:W0:Y:S01]  /*118b60*/  LDCU UR33, c[0x0][0x3b8] ;  /* 0x00007700ff2177ac */ /* 0x000e220008000800 */
[----:B------:R-:W-:Y:S02]  /*118b70*/  LOP3.LUT R2, R2, 0xffff, RZ, 0xc0, !PT ;  /* 0x0000ffff02027812 */ /* 0x000fe400078ec0ff */
[----:B------:R1:W-:Y:S01]  /*118b80*/  STL [R1+0x554], R13 ;  /* 0x0005540d01007387 */ /* 0x0003e20000100800 */
[----:B------:R-:W-:Y:S02]  /*118b90*/  LOP3.LUT R11, R11, 0xffff, RZ, 0xc0, !PT ;  /* 0x0000ffff0b0b7812 */ /* 0x000fe400078ec0ff */
[----:B------:R-:W-:-:S02]  /*118ba0*/  PRMT R12, R2, 0x3340, R12 ;  /* 0x00003340020c7816 */ /* 0x000fc4000000000c */
[----:B------:R-:W-:Y:S01]  /*118bb0*/  PRMT R2, R11, 0x3340, R1 ;  /* 0x000033400b027816 */ /* 0x000fe20000000001 */
[----:B-1----:R-:W-:Y:S01]  /*118bc0*/  VIADD R13, R13, UR49 ;  /* 0x000000310d0d7c36 */ /* 0x002fe20008000000 */
[----:B------:R-:W1:Y:S03]  /*118bd0*/  LDCU UR49, c[0x0][0x3b8] ;  /* 0x00007700ff3177ac */ /* 0x000e660008000800 */
[----:B------:R-:W-:Y:S01]  /*118be0*/  VIADD R14, R13, UR25 ;  /* 0x000000190d0e7c36 */ /* 0x000fe20008000000 */
[----:B------:R2:W-:Y:S01]  /*118bf0*/  STL [R1+0x578], R13 ;  /* 0x0005780d01007387 */ /* 0x0005e20000100800 */
[----:B------:R-:W0:Y:S03]  /*118c00*/  LDCU UR25, c[0x0][0x3b8] ;  /* 0x00007700ff1977ac */ /* 0x000e260008000800 */
[----:B------:R-:W-:Y:S04]  /*118c10*/  STL [R1+0x158], R12 ;  /* 0x0001580c01007387 */ /* 0x000fe80000100800 */
[----:B------:R0:W-:Y:S04]  /*118c20*/  STL [R1+0xbc], R2 ;  /* 0x0000bc0201007387 */ /* 0x0001e80000100800 */
[----:B------:R0:W-:Y:S01]  /*118c30*/  STL [R1+0x57c], R14 ;  /* 0x00057c0e01007387 */ /* 0x0001e20000100800 */
[----:B--2---:R-:W-:-:S03]  /*118c40*/  SHF.R.U32.HI R13, RZ, 0x8, R21 ;  /* 0x00000008ff0d7819 */ /* 0x004fc60000011615 */
[----:B------:R-:W2:Y:S01]  /*118c50*/  LDL.LU R21, [R1+0x744] ;  /* 0x0007440001157983 */ /* 0x000ea20000300800 */
[----:B------:R-:W-:-:S03]  /*118c60*/  SHF.R.U32.HI R11, RZ, 0x8, R22 ;  /* 0x00000008ff0b7819 */ /* 0x000fc60000011616 */
[----:B------:R-:W2:Y:S01]  /*118c70*/  LDL.LU R22, [R1+0x398] ;  /* 0x0003980001167983 */ /* 0x000ea20000300800 */
[----:B0-----:R-:W-:Y:S02]  /*118c80*/  SHF.R.U32.HI R2, RZ, 0x8, R37 ;  /* 0x00000008ff027819 */ /* 0x001fe40000011625 */
[----:B------:R-:W-:Y:S01]  /*118c90*/  SHF.R.U32.HI R12, RZ, 0x8, R20 ;  /* 0x00000008ff0c7819 */ /* 0x000fe20000011614 */
[----:B------:R-:W2:Y:S01]  /*118ca0*/  LDL.LU R39, [R1+0x750] ;  /* 0x0007500001277983 */ /* 0x000ea20000300800 */
[----:B------:R-:W-:Y:S02]  /*118cb0*/  LOP3.LUT R13, R13, 0xffff, RZ, 0xc0, !PT ;  /* 0x0000ffff0d0d7812 */ /* 0x000fe400078ec0ff */
[----:B------:R-:W-:Y:S01]  /*118cc0*/  LOP3.LUT R2, R2, 0xffff, RZ, 0xc0, !PT ;  /* 0x0000ffff02027812 */ /* 0x000fe200078ec0ff */
[----:B------:R-:W2:Y:S01]  /*118cd0*/  LDL.LU R40, [R1+0x748] ;  /* 0x0007480001287983 */ /* 0x000ea20000300800 */
[----:B------:R-:W-:Y:S01]  /*118ce0*/  VIADD R14, R14, UR20 ;  /* 0x000000140e0e7c36 */ /* 0x000fe20008000000 */
[----:B------:R-:W-:Y:S01]  /*118cf0*/  LOP3.LUT R12, R12, 0xffff, RZ, 0xc0, !PT ;  /* 0x0000ffff0c0c7812 */ /* 0x000fe200078ec0ff */
[----:B------:R-:W0:Y:S01]  /*118d00*/  LDCU UR20, c[0x0][0x3b8] ;  /* 0x00007700ff1477ac */ /* 0x000e220008000800 */
[----:B------:R-:W-:-:S02]  /*118d10*/  LOP3.LUT R11, R11, 0xffff, RZ, 0xc0, !PT ;  /* 0x0000ffff0b0b7812 */ /* 0x000fc400078ec0ff */
[----:B------:R-:W-:Y:S01]  /*118d20*/  PRMT R13, R13, 0x3340, R2 ;  /* 0x000033400d0d7816 */ /* 0x000fe20000000002 */
[----:B------:R-:W-:Y:S01]  /*118d30*/  STL [R1+0x580], R14 ;  /* 0x0005800e01007387 */ /* 0x000fe20000100800 */
[----:B------:R-:W-:-:S03]  /*118d40*/  PRMT R2, R12, 0x3340, R11 ;  /* 0x000033400c027816 */ /* 0x000fc6000000000b */
[----:B------:R0:W-:Y:S04]  /*118d50*/  STL [R1+0x150], R13 ;  /* 0x0001500d01007387 */ /* 0x0001e80000100800 */
[----:B------:R3:W-:Y:S04]  /*118d60*/  STL [R1+0x148], R2 ;  /* 0x0001480201007387 */ /* 0x0007e80000100800 */
[----:B------:R-:W2:Y:S01]  /*118d70*/  LDL.LU R20, [R1+0x390] ;  /* 0x0003900001147983 */ /* 0x000ea20000300800 */
[----:B0-----:R-:W-:Y:S01]  /*118d80*/  VIADD R13, R14, UR26 ;  /* 0x0000001a0e0d7c36 */ /* 0x001fe20008000000 */
[----:B------:R-:W0:Y:S04]  /*118d90*/  LDCU UR26, c[0x0][0x3b8] ;  /* 0x00007700ff1a77ac */ /* 0x000e280008000800 */
[----:B------:R-:W-:Y:S04]  /*118da0*/  STL [R1+0x584], R13 ;  /* 0x0005840d01007387 */ /* 0x000fe80000100800 */
[----:B------:R-:W2:Y:S01]  /*118db0*/  LDL.LU R37, [R1+0x758] ;  /* 0x0007580001257983 */ /* 0x000ea20000300800 */
[----:B------:R-:W-:Y:S01]  /*118dc0*/  VIADD R12, R13, UR29 ;  /* 0x0000001d0d0c7c36 */ /* 0x000fe20008000000 */
[----:B------:R-:W0:Y:S01]  /*118dd0*/  LDCU UR29, c[0x0][0x3b8] ;  /* 0x00007700ff1d77ac */ /* 0x000e220008000800 */
[----:B---3--:R-:W-:-:S02]  /*118de0*/  SHF.R.U32.HI R2, RZ, 0x8, R23 ;  /* 0x00000008ff027819 */ /* 0x008fc40000011617 */
[----:B------:R-:W3:Y:S01]  /*118df0*/  LDL.LU R23, [R1+0x11c] ;  /* 0x00011c0001177983 */ /* 0x000ee20000300800 */
[----:B----4-:R-:W-:Y:S02]  /*118e00*/  SHF.R.U32.HI R11, RZ, 0x8, R36 ;  /* 0x00000008ff0b7819 */ /* 0x010fe40000011624 */
[----:B------:R-:W-:Y:S02]  /*118e10*/  LOP3.LUT R2, R2, 0xffff, RZ, 0xc0, !PT ;  /* 0x0000ffff02027812 */ /* 0x000fe400078ec0ff */
[----:B------:R-:W-:Y:S01]  /*118e20*/  LOP3.LUT R11, R11, 0xffff, RZ, 0xc0, !PT ;  /* 0x0000ffff0b0b7812 */ /* 0x000fe200078ec0ff */
[----:B------:R4:W-:Y:S01]  /*118e30*/  STL [R1+0x5a8], R12 ;  /* 0x0005a80c01007387 */ /* 0x0009e20000100800 */
[--C-:B------:R-:W-:Y:S02]  /*118e40*/  PRMT R2, R2, 0x3340, R1.reuse ;  /* 0x0000334002027816 */ /* 0x100fe40000000001 */
[----:B------:R-:W-:Y:S01]  /*118e50*/  PRMT R11, R11, 0x3340, R1 ;  /* 0x000033400b0b7816 */ /* 0x000fe20000000001 */
[----:B----4-:R-:W-:Y:S01]  /*118e60*/  VIADD R12, R12, UR34 ;  /* 0x000000220c0c7c36 */ /* 0x010fe20008000000 */
[----:B------:R-:W4:Y:S03]  /*118e70*/  LDCU UR34, c[0x0][0x3b8] ;  /* 0x00007700ff2277ac */ /* 0x000f260008000800 */
[----:B------:R-:W-:Y:S01]  /*118e80*/  VIADD R14, R12, UR32 ;  /* 0x000000200c0e7c36 */ /* 0x000fe20008000000 */
[----:B------:R2:W-:Y:S01]  /*118e90*/  STL [R1+0x5ac], R12 ;  /* 0x0005ac0c01007387 */ /* 0x0005e20000100800 */
[----:B------:R-:W0:Y:S03]  /*118ea0*/  LDCU UR32, c[0x0][0x3b8] ;  /* 0x00007700ff2077ac */ /* 0x000e260008000800 */
[----:B------:R-:W-:Y:S04]  /*118eb0*/  STL [R1+0xb0], R11 ;  /* 0x0000b00b01007387 */ /* 0x000fe80000100800 */
[----:B------:R0:W-:Y:S04]  /*118ec0*/  STL [R1+0xa8], R2 ;  /* 0x0000a80201007387 */ /* 0x0001e80000100800 */
[----:B------:R-:W4:Y:S04]  /*118ed0*/  LDL.LU R36, [R1+0x760] ;  /* 0x0007600001247983 */ /* 0x000f280000300800 */
[----:B------:R0:W-:Y:S01]  /*118ee0*/  STL [R1+0x5d0], R14 ;  /* 0x0005d00e01007387 */ /* 0x0001e20000100800 */
[----:B--2---:R-:W-:-:S03]  /*118ef0*/  SHF.R.U32.HI R12, RZ, 0x8, R21 ;  /* 0x00000008ff0c7819 */ /* 0x004fc60000011615 */
[----:B------:R-:W2:Y:S01]  /*118f00*/  LDL.LU R21, [R1+0x3a0] ;  /* 0x0003a00001157983 */ /* 0x000ea20000300800 */
[----:B------:R-:W-:-:S03]  /*118f10*/  SHF.R.U32.HI R13, RZ, 0x8, R22 ;  /* 0x00000008ff0d7819 */ /* 0x000fc60000011616 */
[----:B------:R-:W4:Y:S01]  /*118f20*/  LDL.LU R22, [R1+0x75c] ;  /* 0x00075c0001167983 */ /* 0x000f220000300800 */
[----:B------:R-:W-:Y:S02]  /*118f30*/  LOP3.LUT R12, R12, 0xffff, RZ, 0xc0, !PT ;  /* 0x0000ffff0c0c7812 */ /* 0x000fe400078ec0ff */
[----:B------:R-:W-:Y:S02]  /*118f40*/  LOP3.LUT R13, R13, 0xffff, RZ, 0xc0, !PT ;  /* 0x0000ffff0d0d7812 */ /* 0x000fe400078ec0ff */
[----:B0-----:R-:W-:Y:S02]  /*118f50*/  SHF.R.U32.HI R2, RZ, 0x8, R39 ;  /* 0x00000008ff027819 */ /* 0x001fe40000011627 */
[----:B------:R-:W-:Y:S01]  /*118f60*/  SHF.R.U32.HI R11, RZ, 0x8, R40 ;  /* 0x00000008ff0b7819 */ /* 0x000fe20000011628 */
[----:B------:R-:W-:Y:S01]  /*118f70*/  VIADD R14, R14, UR38 ;  /* 0x000000260e0e7c36 */ /* 0x000fe20008000000 */
[----:B------:R-:W-:Y:S01]  /*118f80*/  PRMT R12, R12, 0x3340, R13 ;  /* 0x000033400c0c7816 */ /* 0x000fe2000000000d */
[----:B------:R-:W0:Y:S01]  /*118f90*/  LDCU UR38, c[0x0][0x3b8] ;  /* 0x00007700ff2677ac */ /* 0x000e220008000800 */
[----:B------:R-:W-:-:S02]  /*118fa0*/  LOP3.LUT R2, R2, 0xffff, RZ, 0xc0, !PT ;  /* 0x0000ffff02027812 */ /* 0x000fc400078ec0ff */
[----:B------:R-:W-:Y:S01]  /*118fb0*/  LOP3.LUT R11, R11, 0xffff, RZ, 0xc0, !PT ;  /* 0x0000ffff0b0b7812 */ /* 0x000fe200078ec0ff */
[----:B------:R-:W-:Y:S03]  /*118fc0*/  STL [R1+0x5d4], R14 ;  /* 0x0005d40e01007387 */ /* 0x000fe60000100800 */
[----:B------:R-:W-:Y:S01]  /*118fd0*/  PRMT R2, R2, 0x3340, R11 ;  /* 0x0000334002027816 */ /* 0x000fe2000000000b */
[----:B------:R0:W-:Y:S04]  /*118fe0*/  STL [R1+0x19c], R12 ;  /* 0x00019c0c01007387 */ /* 0x0001e80000100800 */
[----:B------:R1:W-:Y:S01]  /*118ff0*/  STL [R1+0x140], R2 ;  /* 0x0001400201007387 */ /* 0x0003e20000100800 */
[----:B0-----:R-:W-:Y:S01]  /*119000*/  VIADD R12, R14, UR39 ;  /* 0x000000270e0c7c36 */ /* 0x001fe20008000000 */
[----:B------:R-:W0:Y:S04]  /*119010*/  LDCU UR39, c[0x0][0x3b8] ;  /* 0x00007700ff2777ac */ /* 0x000e280008000800 */
[----:B------:R0:W-:Y:S01]  /*119020*/  STL [R1+0x5f8], R12 ;  /* 0x0005f80c01007387 */ /* 0x0001e20000100800 */
[----:B-1----:R-:W-:-:S04]  /*119030*/  SHF.R.U32.HI R2, RZ, 0x8, R20 ;  /* 0x00000008ff027819 */ /* 0x002fc80000011614 */
[----:B------:R-:W-:Y:S01]  /*119040*/  LOP3.LUT R2, R2, 0xffff, RZ, 0xc0, !PT ;  /* 0x0000ffff02027812 */ /* 0x000fe200078ec0ff */
[----:B0-----:R-:W-:Y:S01]  /*119050*/  VIADD R12, R12, UR43 ;  /* 0x0000002b0c0c7c36 */ /* 0x001fe20008000000 */
[----:B------:R-:W-:Y:S01]  /*119060*/  SHF.R.U32.HI R38, RZ, 0x8, R37 ;  /* 0x00000008ff267819 */ /* 0x000fe20000011625 */
[----:B------:R-:W0:Y:S01]  /*119070*/  LDCU UR43, c[0x0][0x3b8] ;  /* 0x00007700ff2b77ac */ /* 0x000e220008000800 */
[----:B---3--:R-:W-:Y:S02]  /*119080*/  SHF.R.U32.HI R11, RZ, 0x8, R23 ;  /* 0x00000008ff0b7819 */ /* 0x008fe40000011617 */
[----:B------:R-:W3:Y:S02]  /*119090*/  LDL.LU R23, [R1+0x76c] ;  /* 0x00076c0001177983 */ /* 0x000ee40000300800 */
[----:B------:R-:W-:Y:S02]  /*1190a0*/  LOP3.LUT R11, R11, 0xffff, RZ, 0xc0, !PT ;  /* 0x0000ffff0b0b7812 */ /* 0x000fe400078ec0ff */
[----:B------:R1:W-:Y:S02]  /*1190b0*/  STL [R1+0x5fc], R12 ;  /* 0x0005fc0c01007387 */ /* 0x0003e40000100800 */
[----:B------:R-:W-:Y:S01]  /*1190c0*/  PRMT R2, R2, 0x3340, R11 ;  /* 0x0000334002027816 */ /* 0x000fe2000000000b */
[----:B-1----:R-:W-:Y:S01]  /*1190d0*/  VIADD R12, R12, UR24 ;  /* 0x000000180c0c7c36 */ /* 0x002fe20008000000 */
[----:B------:R-:W1:Y:S03]  /*1190e0*/  LDCU UR24, c[0x0][0x3b8] ;  /* 0x00007700ff1877ac */ /* 0x000e660008000800 */
[----:B------:R-:W-:Y:S01]  /*1190f0*/  VIADD R13, R12, UR50 ;  /* 0x000000320c0d7c36 */ /* 0x000fe20008000000 */
[----:B------:R2:W-:Y:S01]  /*119100*/  STL [R1+0x600], R12 ;  /* 0x0006000c01007387 */ /* 0x0005e20000100800 */
[----:B------:R-:W0:Y:S03]  /*119110*/  LDCU UR50, c[0x0][0x3b8] ;  /* 0x00007700ff3277ac */ /* 0x000e260008000800 */
[----:B------:R-:W-:Y:S04]  /*119120*/  STL [R1+0x13c], R2 ;  /* 0x00013c0201007387 */ /* 0x000fe80000100800 */
[----:B------:R0:W-:Y:S01]  /*119130*/  STL [R1+0x604], R13 ;  /* 0x0006040d01007387 */ /* 0x0001e20000100800 */
[----:B--2---:R-:W-:-:S03]  /*119140*/  SHF.R.U32.HI R12, RZ, 0x8, R21 ;  /* 0x00000008ff0c7819 */ /* 0x004fc60000011615 */
[----:B------:R-:W2:Y:S01]  /*119150*/  LDL.LU R21, [R1+0x764] ;  /* 0x0007640001157983 */ /* 0x000ea20000300800 */
[----:B----4-:R-:W-:-:S03]  /*119160*/  SHF.R.U32.HI R11, RZ, 0x8, R22 ;  /* 0x00000008ff0b7819 */ /* 0x010fc60000011616 */
[----:B------:R-:W4:Y:S01]  /*119170*/  LDL.LU R22, [R1+0x3a4] ;  /* 0x0003a40001167983 */ /* 0x000f220000300800 */
[----:B0-----:R-:W-:Y:S01]  /*119180*/  VIADD R13, R13, UR51 ;  /* 0x000000330d0d7c36 */ /* 0x001fe20008000000 */
[----:B------:R-:W-:Y:S01]  /*119190*/  SHF.R.U32.HI R2, RZ, 0x8, R36 ;  /* 0x00000008ff027819 */ /* 0x000fe20000011624 */
[----:B------:R-:W0:Y:S01]  /*1191a0*/  LDCU UR51, c[0x0][0x3b8] ;  /* 0x00007700ff3377ac */ /* 0x000e220008000800 */
[----:B------:R-:W4:Y:S01]  /*1191b0*/  LDL.LU R40, [R1+0x770] ;  /* 0x0007700001287983 */ /* 0x000f220000300800 */
[----:B------:R-:W-:-:S03]  /*1191c0*/  LOP3.LUT R12, R12, 0xffff, RZ, 0xc0, !PT ;  /* 0x0000ffff0c0c7812 */ /* 0x000fc600078ec0ff */
[----:B------:R-:W4:Y:S01]  /*1191d0*/  LDL.LU R37, [R1+0x768] ;  /* 0x0007680001257983 */ /* 0x000f220000300800 */
[----:B------:R-:W-:-:S03]  /*1191e0*/  LOP3.LUT R2, R2, 0xffff, RZ, 0xc0, !PT ;  /* 0x0000ffff02027812 */ /* 0x000fc600078ec0ff */
[----:B------:R0:W-:Y:S01]  /*1191f0*/  STL [R1+0x628], R13 ;  /* 0x0006280d01007387 */ /* 0x0001e20000100800 */
[----:B------:R-:W-:Y:S02]  /*119200*/  LOP3.LUT R11, R11, 0xffff, RZ, 0xc0, !PT ;  /* 0x0000ffff0b0b7812 */ /* 0x000fe400078ec0ff */
[----:B------:R-:W-:Y:S02]  /*119210*/  PRMT R12, R12, 0x3340, R1 ;  /* 0x000033400c0c7816 */ /* 0x000fe40000000001 */
[----:B------:R-:W-:Y:S01]  /*119220*/  PRMT R2, R2, 0x3340, R11 ;  /* 0x0000334002027816 */ /* 0x000fe2000000000b */
[----:B0-----:R-:W-:Y:S01]  /*119230*/  VIADD R13, R13, UR28 ;  /* 0x0000001c0d0d7c36 */ /* 0x001fe20008000000 */
[----:B------:R-:W-:Y:S01]  /*119240*/  SHF.R.U32.HI R11, RZ, 0x8, R51 ;  /* 0x00000008ff0b7819 */ /* 0x000fe20000011633 */
[----:B------:R-:W0:Y:S03]  /*119250*/  LDCU UR28, c[0x0][0x3b8] ;  /* 0x00007700ff1c77ac */ /* 0x000e260008000800 */
[----:B------:R1:W-:Y:S04]  /*119260*/  STL [R1+0x62c], R13 ;  /* 0x00062c0d01007387 */ /* 0x0003e80000100800 */
[----:B------:R-:W-:Y:S01]  /*119270*/  STL [R1+0x98], R12 ;  /* 0x0000980c01007387 */ /* 0x000fe20000100800 */
[----:B-1----:R-:W-:-:S03]  /*119280*/  VIADD R13, R13, UR45 ;  /* 0x0000002d0d0d7c36 */ /* 0x002fc60008000000 */
[----:B------:R1:W-:Y:S01]  /*119290*/  STL [R1+0x124], R2 ;  /* 0x0001240201007387 */ /* 0x0003e20000100800 */
[----:B------:R-:W-:Y:S01]  /*1192a0*/  LOP3.LUT R11, R11, 0xffff, RZ, 0xc0, !PT ;  /* 0x0000ffff0b0b7812 */ /* 0x000fe200078ec0ff */
[----:B------:R-:W0:Y:S02]  /*1192b0*/  LDCU UR45, c[0x0][0x3b8] ;  /* 0x00007700ff2d77ac */ /* 0x000e240008000800 */
[----:B------:R1:W-:Y:S04]  /*1192c0*/  STL [R1+0x678], R13 ;  /* 0x0006780d01007387 */ /* 0x0003e80000100800 */
[----:B------:R-:W4:Y:S01]  /*1192d0*/  LDL.LU R36, [R1+0x77c] ;  /* 0x00077c0001247983 */ /* 0x000f220000300800 */
[----:B-1----:R-:W-:Y:S01]  /*1192e0*/  SHF.R.U32.HI R2, RZ, 0x8, R55 ;  /* 0x00000008ff027819 */ /* 0x002fe20000011637 */
[----:B------:R-:W-:Y:S01]  /*1192f0*/  VIADD R13, R13, UR35 ;  /* 0x000000230d0d7c36 */ /* 0x000fe20008000000 */
[----:B---3--:R-:W-:Y:S01]  /*119300*/  SHF.R.U32.HI R12, RZ, 0x8, R23 ;  /* 0x00000008ff0c7819 */ /* 0x008fe20000011617 */
[----:B------:R-:W1:Y:S01]  /*119310*/  LDCU UR35, c[0x0][0x3b8] ;  /* 0x00007700ff2377ac */ /* 0x000e620008000800 */
[----:B------:R-:W3:Y:S01]  /*119320*/  LDL.LU R23, [R1+0x774] ;  /* 0x0007740001177983 */ /* 0x000ee20000300800 */
[----:B------:R-:W-:-:S02]  /*119330*/  LOP3.LUT R2, R2, 0xffff, RZ, 0xc0, !PT ;  /* 0x0000ffff02027812 */ /* 0x000fc400078ec0ff */
[----:B------:R-:W-:Y:S01]  /*119340*/  LOP3.LUT R12, R12, 0xffff, RZ, 0xc0, !PT ;  /* 0x0000ffff0c0c7812 */ /* 0x000fe200078ec0ff */
[----:B------:R0:W-:Y:S01]  /*119350*/  STL [R1+0x6f8], R13 ;  /* 0x0006f80d01007387 */ /* 0x0001e20000100800 */
[----:B------:R-:W-:Y:S02]  /*119360*/  PRMT R2, R2, 0x3340, R11 ;  /* 0x0000334002027816 */ /* 0x000fe4000000000b */
[----:B------:R-:W-:Y:S01]  /*119370*/  PRMT R12, R12, 0x3340, R1 ;  /* 0x000033400c0c7816 */ /* 0x000fe20000000001 */
[----:B0-----:R-:W-:Y:S01]  /*119380*/  VIADD R13, R13, UR30 ;  /* 0x0000001e0d0d7c36 */ /* 0x001fe20008000000 */
[----:B------:R-:W0:Y:S03]  /*119390*/  LDCU UR30, c[0x0][0x3b8] ;  /* 0x00007700ff1e77ac */ /* 0x000e260008000800 */
[----:B------:R-:W-:Y:S01]  /*1193a0*/  VIADD R14, R13, UR47 ;  /* 0x0000002f0d0e7c36 */ /* 0x000fe20008000000 */
[----:B------:R-:W-:Y:S01]  /*1193b0*/  STL [R1+0x778], R13 ;  /* 0x0007780d01007387 */ /* 0x000fe20000100800 */
[----:B------:R-:W0:Y:S03]  /*1193c0*/  LDCU UR47, c[0x0][0x3b8] ;  /* 0x00007700ff2f77ac */ /* 0x000e260008000800 */
[----:B------:R2:W-:Y:S04]  /*1193d0*/  STL [R1+0x94], R12 ;  /* 0x0000940c01007387 */ /* 0x0005e80000100800 */
[----:B------:R0:W-:Y:S04]  /*1193e0*/  STL [R1+0x178], R2 ;  /* 0x0001780201007387 */ /* 0x0001e80000100800 */
[----:B------:R-:W3:Y:S04]  /*1193f0*/  LDL.LU R20, [R1+0x1c] ;  /* 0x00001c0001147983 */ /* 0x000ee80000300800 */
[----:B------:R0:W-:Y:S01]  /*119400*/  STL [R1+0x7f8], R14 ;  /* 0x0007f80e01007387 */ /* 0x0001e20000100800 */
[----:B--2---:R-:W-:-:S03]  /*119410*/  SHF.R.U32.HI R12, RZ, 0x8, R21 ;  /* 0x00000008ff0c7819 */ /* 0x004fc60000011615 */
[----:B------:R-:W2:Y:S01]  /*119420*/  LDL.LU R21, [R1+0x4] ;  /* 0x0000040001157983 */ /* 0x000ea20000300800 */
[----:B----4-:R-:W-:-:S03]  /*119430*/  SHF.R.U32.HI R13, RZ, 0x8, R22 ;  /* 0x00000008ff0d7819 */ /* 0x010fc60000011616 */
[----:B------:R-:W4:Y:S01]  /*119440*/  LDL.LU R22, [R1+0xc] ;  /* 0x00000c0001167983 */ /* 0x000f220000300800 */
[----:B------:R-:W-:Y:S02]  /*119450*/  LOP3.LUT R12, R12, 0xffff, RZ, 0xc0, !PT ;  /* 0x0000ffff0c0c7812 */ /* 0x000fe400078ec0ff */
[----:B0-----:R-:W-:Y:S02]  /*119460*/  SHF.R.U32.HI R2, RZ, 0x8, R40 ;  /* 0x00000008ff027819 */ /* 0x001fe40000011628 */
[----:B------:R-:W-:Y:S02]  /*119470*/  LOP3.LUT R13, R13, 0xffff, RZ, 0xc0, !PT ;  /* 0x0000ffff0d0d7812 */ /* 0x000fe400078ec0ff */
[----:B------:R-:W-:Y:S01]  /*119480*/  SHF.R.U32.HI R11, RZ, 0x8, R37 ;  /* 0x00000008ff0b7819 */ /* 0x000fe20000011625 */
        /* <DEDUP_REMOVED lines=9> */
[----:B------:R-:W4:Y:S01]  /*119520*/  LDL.LU R40, [R1+0x780] ;  /* 0x0007800001287983 */ /* 0x000f220000300800 */
[----:B0-----:R-:W-:Y:S01]  /*119530*/  VIADD R12, R14, UR33 ;  /* 0x000000210e0c7c36 */ /* 0x001fe20008000000 */
[----:B------:R-:W0:Y:S04]  /*119540*/  LDCU UR33, c[0x0][0x3b8] ;  /* 0x00007700ff2177ac */ /* 0x000e280008000800 */
[----:B------:R-:W-:Y:S01]  /*119550*/  STL [R1+0x8f8], R12 ;  /* 0x0008f80c01007387 */ /* 0x000fe20000100800 */
[----:B-1----:R-:W-:-:S03]  /*119560*/  SHF.R.U32.HI R2, RZ, 0x8, R36 ;  /* 0x00000008ff027819 */ /* 0x002fc60000011624 */
[----:B------:R-:W4:Y:S01]  /*119570*/  LDL.LU R36, [R1+0x3ac] ;  /* 0x0003ac0001247983 */ /* 0x000f220000300800 */
[----:B------:R-:W-:Y:S01]  /*119580*/  VIADD R11, R12, UR49 ;  /* 0x000000310c0b7c36 */ /* 0x000fe20008000000 */
[----:B------:R-:W-:Y:S01]  /*119590*/  LOP3.LUT R2, R2, 0xffff, RZ, 0xc0, !PT ;  /* 0x0000ffff02027812 */ /* 0x000fe200078ec0ff */
[----:B------:R-:W1:Y:S01]  /*1195a0*/  LDCU UR49, c[0x0][0x3b8] ;  /* 0x00007700ff3177ac */ /* 0x000e620008000800 */
[----:B---3--:R-:W-:Y:S02]  /*1195b0*/  SHF.R.U32.HI R37, RZ, 0x8, R23 ;  /* 0x00000008ff257819 */ /* 0x008fe40000011617 */
[----:B------:R-:W3:Y:S04]  /*1195c0*/  LDL.LU R23, [R1+0x3b0] ;  /* 0x0003b00001177983 */ /* 0x000ee80000300800 */
[----:B------:R0:W-:Y:S01]  /*1195d0*/  STL [R1+0x978], R11 ;  /* 0x0009780b01007387 */ /* 0x0001e20000100800 */
[----:B------:R-:W-:Y:S01]  /*1195e0*/  PRMT R2, R2, 0x3340, R1 ;  /* 0x0000334002027816 */ /* 0x000fe20000000001 */
[----:B0-----:R-:W-:Y:S01]  /*1195f0*/  VIADD R11, R11, UR25 ;  /* 0x000000190b0b7c36 */ /* 0x001fe20008000000 */
[----:B------:R-:W0:Y:S03]  /*119600*/  LDCU UR25, c[0x0][0x3b8] ;  /* 0x00007700ff1977ac */ /* 0x000e260008000800 */
[----:B------:R-:W-:Y:S01]  /*119610*/  VIADD R13, R11, UR20 ;  /* 0x000000140b0d7c36 */ /* 0x000fe20008000000 */
[----:B------:R-:W-:Y:S01]  /*119620*/  STL [R1+0x9f8], R11 ;  /* 0x0009f80b01007387 */ /* 0x000fe20000100800 */
[----:B------:R-:W0:Y:S03]  /*119630*/  LDCU UR20, c[0x0][0x3b8] ;  /* 0x00007700ff1477ac */ /* 0x000e260008000800 */
[----:B------:R1:W-:Y:S04]  /*119640*/  STL [R1+0x8c], R2 ;  /* 0x00008c0201007387 */ /* 0x0003e80000100800 */
[----:B------:R0:W-:Y:S01]  /*119650*/  STL [R1+0xa78], R13 ;  /* 0x000a780d01007387 */ /* 0x0001e20000100800 */
[----:B-1----:R-:W-:-:S03]  /*119660*/  SHF.R.U32.HI R2, RZ, 0x8, R20 ;  /* 0x00000008ff027819 */ /* 0x002fc60000011614 */
[----:B------:R-:W3:Y:S01]  /*119670*/  LDL.LU R20, [R1+0x794] ;  /* 0x0007940001147983 */ /* 0x000ee20000300800 */
[----:B--2---:R-:W-:-:S03]  /*119680*/  SHF.R.U32.HI R12, RZ, 0x8, R21 ;  /* 0x00000008ff0c7819 */ /* 0x004fc60000011615 */
[----:B------:R-:W2:Y:S01]  /*119690*/  LDL.LU R21, [R1+0x790] ;  /* 0x0007900001157983 */ /* 0x000ea20000300800 */
[----:B----4-:R-:W-:-:S03]  /*1196a0*/  SHF.R.U32.HI R11, RZ, 0x8, R22 ;  /* 0x00000008ff0b7819 */ /* 0x010fc60000011616 */
[----:B------:R-:W4:Y:S01]  /*1196b0*/  LDL.LU R22, [R1+0x78c] ;  /* 0x00078c0001167983 */ /* 0x000f220000300800 */
        /* <DEDUP_REMOVED lines=9> */
[----:B------:R-:W1:Y:S04]  /*119750*/  LDCU UR29, c[0x0][0x3b8] ;  /* 0x00007700ff1d77ac */ /* 0x000e680008000800 */
[----:B------:R0:W-:Y:S04]  /*119760*/  STL [R1+0xb78], R13 ;  /* 0x000b780d01007387 */ /* 0x0001e80000100800 */
[----:B------:R-:W-:Y:S01]  /*119770*/  STL [R1+0x108], R12 ;  /* 0x0001080c01007387 */ /* 0x000fe20000100800 */
[----:B0-----:R-:W-:-:S03]  /*119780*/  VIADD R13, R13, UR34 ;  /* 0x000000220d0d7c36 */ /* 0x001fc60008000000 */
[----:B------:R0:W-:Y:S01]  /*119790*/  STL [R1+0x80], R2 ;  /* 0x0000800201007387 */ /* 0x0001e20000100800 */
[----:B------:R-:W1:Y:S03]  /*1197a0*/  LDCU UR34, c[0x0][0x3b8] ;  /* 0x00007700ff2277ac */ /* 0x000e660008000800 */
[----:B------:R1:W-:Y:S01]  /*1197b0*/  STL [R1+0xbf8], R13 ;  /* 0x000bf80d01007387 */ /* 0x0003e20000100800 */
[----:B0-----:R-:W-:Y:S02]  /*1197c0*/  SHF.R.U32.HI R2, RZ, 0x8, R40 ;  /* 0x00000008ff027819 */ /* 0x001fe40000011628 */
[----:B------:R-:W-:Y:S01]  /*1197d0*/  SHF.R.U32.HI R12, RZ, 0x8, R36 ;  /* 0x00000008ff0c7819 */ /* 0x000fe20000011624 */
[----:B------:R-:W4:Y:S04]  /*1197e0*/  LDL.LU R40, [R1+0x788] ;  /* 0x0007880001287983 */ /* 0x000f280000300800 */
[----:B------:R-:W4:Y:S01]  /*1197f0*/  LDL.LU R36, [R1+0x784] ;  /* 0x0007840001247983 */ /* 0x000f220000300800 */
[----:B-1----:R-:W-:Y:S01]  /*119800*/  VIADD R13, R13, UR32 ;  /* 0x000000200d0d7c36 */ /* 0x002fe20008000000 */
[----:B---3--:R-:W-:Y:S01]  /*119810*/  SHF.R.U32.HI R11, RZ, 0x8, R23 ;  /* 0x00000008ff0b7819 */ /* 0x008fe20000011617 */
[----:B------:R-:W0:Y:S01]  /*119820*/  LDCU UR32, c[0x0][0x3b8] ;  /* 0x00007700ff2077ac */ /* 0x000e220008000800 */
[----:B------:R-:W3:Y:S01]  /*119830*/  LDL.LU R23, [R1+0x3c0] ;  /* 0x0003c00001177983 */ /* 0x000ee20000300800 */
[----:B------:R-:W-:-:S03]  /*119840*/  LOP3.LUT R2, R2, 0xffff, RZ, 0xc0, !PT ;  /* 0x0000ffff02027812 */ /* 0x000fc600078ec0ff */
[----:B------:R1:W-:Y:S01]  /*119850*/  STL [R1+0xc78], R13 ;  /* 0x000c780d01007387 */ /* 0x0003e20000100800 */
[----:B------:R-:W-:-:S04]  /*119860*/  LOP3.LUT R12, R12, 0xffff, RZ, 0xc0, !PT ;  /* 0x0000ffff0c0c7812 */ /* 0x000fc800078ec0ff */
[----:B------:R-:W-:Y:S01]  /*119870*/  PRMT R2, R2, 0x3340, R12 ;  /* 0x0000334002027816 */ /* 0x000fe2000000000c */
[----:B-1----:R-:W-:Y:S01]  /*119880*/  VIADD R13, R13, UR38 ;  /* 0x000000260d0d7c36 */ /* 0x002fe20008000000 */
[----:B------:R-:W-:Y:S01]  /*119890*/  LOP3.LUT R11, R11, 0xffff, RZ, 0xc0, !PT ;  /* 0x0000ffff0b0b7812 */ /* 0x000fe200078ec0ff */
[----:B------:R-:W1:Y:S03]  /*1198a0*/  LDCU UR38, c[0x0][0x3b8] ;  /* 0x00007700ff2677ac */ /* 0x000e660008000800 */
[----:B------:R0:W-:Y:S04]  /*1198b0*/  STL [R1+0xcf8], R13 ;  /* 0x000cf80d01007387 */ /* 0x0001e80000100800 */
[----:B------:R1:W-:Y:S01]  /*1198c0*/  STL [R1+0x104], R2 ;  /* 0x0001040201007387 */ /* 0x0003e20000100800 */
[----:B0-----:R-:W-:Y:S01]  /*1198d0*/  VIADD R13, R13, UR39 ;  /* 0x000000270d0d7c36 */ /* 0x001fe20008000000 */
[----:B------:R-:W-:Y:S01]  /*1198e0*/  PRMT R55, R11, 0x3340, R1 ;  /* 0x000033400b377816 */ /* 0x000fe20000000001 */
[----:B------:R-:W0:Y:S01]  /*1198f0*/  LDCU UR39, c[0x0][0x3b8] ;  /* 0x00007700ff2777ac */ /* 0x000e220008000800 */
[----:B-1----:R-:W-:-:S02]  /*119900*/  SHF.R.U32.HI R2, RZ, 0x8, R20 ;  /* 0x00000008ff027819 */ /* 0x002fc40000011614 */
[----:B------:R1:W-:Y:S04]  /*119910*/  STL [R1+0xd78], R13 ;  /* 0x000d780d01007387 */ /* 0x0003e80000100800 */
[----:B------:R-:W3:Y:S01]  /*119920*/  LDL.LU R20, [R1+0x7cc] ;  /* 0x0007cc0001147983 */ /* 0x000ee20000300800 */
[----:B--2---:R-:W-:-:S03]  /*119930*/  SHF.R.U32.HI R12, RZ, 0x8, R21 ;  /* 0x00000008ff0c7819 */ /* 0x004fc60000011615 */
[----:B------:R-:W2:Y:S01]  /*119940*/  LDL.LU R21, [R1+0x7c0] ;  /* 0x0007c00001157983 */ /* 0x000ea20000300800 */
[----:B----4-:R-:W-:-:S03]  /*119950*/  SHF.R.U32.HI R11, RZ, 0x8, R22 ;  /* 0x00000008ff0b7819 */ /* 0x010fc60000011616 */
[----:B------:R-:W4:Y:S01]  /*119960*/  LDL.LU R22, [R1+0x7b4] ;  /* 0x0007b40001167983 */ /* 0x000f220000300800 */
[----:B-1----:R-:W-:Y:S01]  /*119970*/  VIADD R13, R13, UR43 ;  /* 0x0000002b0d0d7c36 */ /* 0x002fe20008000000 */
[----:B------:R-:W-:Y:S01]  /*119980*/  LOP3.LUT R2, R2, 0xffff, RZ, 0xc0, !PT ;  /* 0x0000ffff02027812 */ /* 0x000fe200078ec0ff */
[----:B------:R-:W1:Y:S01]  /*119990*/  LDCU UR43, c[0x0][0x3b8] ;  /* 0x00007700ff2b77ac */ /* 0x000e620008000800 */
[----:B------:R-:W-:Y:S02]  /*1199a0*/  LOP3.LUT R12, R12, 0xffff, RZ, 0xc0, !PT ;  /* 0x0000ffff0c0c7812 */ /* 0x000fe400078ec0ff */
[----:B------:R0:W-:Y:S02]  /*1199b0*/  STL [R1+0xdf8], R13 ;  /* 0x000df80d01007387 */ /* 0x0001e40000100800 */
[----:B------:R-:W-:Y:S01]  /*1199c0*/  PRMT R2, R2, 0x3340, R12 ;  /* 0x0000334002027816 */ /* 0x000fe2000000000c */
[----:B0-----:R-:W-:Y:S01]  /*1199d0*/  VIADD R13, R13, UR24 ;  /* 0x000000180d0d7c36 */ /* 0x001fe20008000000 */
[----:B------:R-:W-:Y:S01]  /*1199e0*/  LOP3.LUT R11, R11, 0xffff, RZ, 0xc0, !PT ;  /* 0x0000ffff0b0b7812 */ /* 0x000fe200078ec0ff */
[----:B------:R-:W0:Y:S03]  /*1199f0*/  LDCU UR24, c[0x0][0x3b8] ;  /* 0x00007700ff1877ac */ /* 0x000e260008000800 */
[----:B------:R1:W-:Y:S04]  /*119a00*/  STL [R1+0xe78], R13 ;  /* 0x000e780d01007387 */ /* 0x0003e80000100800 */
[----:B------:R0:W-:Y:S01]  /*119a10*/  STL [R1+0xfc], R2 ;  /* 0x0000fc0201007387 */ /* 0x0001e20000100800 */
[----:B-1----:R-:W-:Y:S01]  /*119a20*/  VIADD R13, R13, UR50 ;  /* 0x000000320d0d7c36 */ /* 0x002fe20008000000 */
[----:B------:R-:W-:Y:S01]  /*119a30*/  PRMT R34, R11, 0x3340, R1 ;  /* 0x000033400b227816 */ /* 0x000fe20000000001 */
[----:B------:R-:W1:Y:S03]  /*119a40*/  LDCU UR50, c[0x0][0x3b8] ;  /* 0x00007700ff3277ac */ /* 0x000e660008000800 */
[----:B------:R0:W-:Y:S04]  /*119a50*/  STL [R1+0xef8], R13 ;  /* 0x000ef80d01007387 */ /* 0x0001e80000100800 */
[----:B------:R-:W4:Y:S01]  /*119a60*/  LDL.LU R46, [R1+0x7ac] ;  /* 0x0007ac00012e7983 */ /* 0x000f220000300800 */
[----:B0-----:R-:W-:-:S03]  /*119a70*/  SHF.R.U32.HI R2, RZ, 0x8, R40 ;  /* 0x00000008ff027819 */ /* 0x001fc60000011628 */
[----:B------:R-:W4:Y:S01]  /*119a80*/  LDL.LU R39, [R1+0x7a0] ;  /* 0x0007a00001277983 */ /* 0x000f220000300800 */
[----:B------:R-:W-:Y:S01]  /*119a90*/  VIADD R13, R13, UR51 ;  /* 0x000000330d0d7c36 */ /* 0x000fe20008000000 */
[----:B------:R-:W-:Y:S02]  /*119aa0*/  SHF.R.U32.HI R12, RZ, 0x8, R36 ;  /* 0x00000008ff0c7819 */ /* 0x000fe40000011624 */
[----:B------:R-:W4:Y:S01]  /*119ab0*/  LDL.LU R40, [R1+0x7bc] ;  /* 0x0007bc0001287983 */ /* 0x000f220000300800 */
[----:B------:R-:W-:Y:S01]  /*119ac0*/  LOP3.LUT R2, R2, 0xffff, RZ, 0xc0, !PT ;  /* 0x0000ffff02027812 */ /* 0x000fe200078ec0ff */
[----:B------:R-:W0:Y:S02]  /*119ad0*/  LDCU UR51, c[0x0][0x3b8] ;  /* 0x00007700ff3377ac */ /* 0x000e240008000800 */
[----:B------:R0:W-:Y:S01]  /*119ae0*/  STL [R1+0xf78], R13 ;  /* 0x000f780d01007387 */ /* 0x0001e20000100800 */
[----:B---3--:R-:W-:-:S03]  /*119af0*/  SHF.R.U32.HI R11, RZ, 0x8, R23 ;  /* 0x00000008ff0b7819 */ /* 0x008fc60000011617 */
[----:B------:R-:W3:Y:S01]  /*119b00*/  LDL.LU R23, [R1+0x7b0] ;  /* 0x0007b00001177983 */ /* 0x000ee20000300800 */
[----:B0-----:R-:W-:Y:S01]  /*119b10*/  VIADD R13, R13, UR28 ;  /* 0x0000001c0d0d7c36 */ /* 0x001fe20008000000 */
[----:B------:R-:W-:Y:S01]  /*119b20*/  LOP3.LUT R12, R12, 0xffff, RZ, 0xc0, !PT ;  /* 0x0000ffff0c0c7812 */ /* 0x000fe200078ec0ff */
[----:B------:R-:W0:Y:S03]  /*119b30*/  LDCU UR28, c[0x0][0x3b8] ;  /* 0x00007700ff1c77ac */ /* 0x000e260008000800 */
[----:B------:R-:W-:Y:S01]  /*119b40*/  PRMT R2, R2, 0x3340, R12 ;  /* 0x0000334002027816 */ /* 0x000fe2000000000c */
[----:B------:R1:W-:Y:S04]  /*119b50*/  STL [R1+0xfd0], R13 ;  /* 0x000fd00d01007387 */ /* 0x0003e80000100800 */
[----:B------:R0:W-:Y:S01]  /*119b60*/  STL [R1+0xf4], R2 ;  /* 0x0000f40201007387 */ /* 0x0001e20000100800 */
[----:B-1----:R-:W-:Y:S01]  /*119b70*/  VIADD R13, R13, UR45 ;  /* 0x0000002d0d0d7c36 */ /* 0x002fe20008000000 */
[----:B------:R-:W-:Y:S01]  /*119b80*/  LOP3.LUT R11, R11, 0xffff, RZ, 0xc0, !PT ;  /* 0x0000ffff0b0b7812 */ /* 0x000fe200078ec0ff */
[----:B------:R-:W1:Y:S03]  /*119b90*/  LDCU UR45, c[0x0][0x3b8] ;  /* 0x00007700ff2d77ac */ /* 0x000e660008000800 */
[----:B------:R0:W-:Y:S02]  /*119ba0*/  STL [R1+0xff0], R13 ;  /* 0x000ff00d01007387 */ /* 0x0001e40000100800 */
[----:B0-----:R-:W-:-:S02]  /*119bb0*/  SHF.R.U32.HI R2, RZ, 0x8, R20 ;  /* 0x00000008ff027819 */ /* 0x001fc40000011614 */
[----:B------:R-:W3:Y:S01]  /*119bc0*/  LDL.LU R20, [R1+0x7a4] ;  /* 0x0007a40001147983 */ /* 0x000ee20000300800 */
[----:B--2---:R-:W-:-:S03]  /*119bd0*/  SHF.R.U32.HI R12, RZ, 0x8, R21 ;  /* 0x00000008ff0c7819 */ /* 0x004fc60000011615 */
[----:B------:R-:W2:Y:S01]  /*119be0*/  LDL.LU R21, [R1+0x7c8] ;  /* 0x0007c80001157983 */ /* 0x000ea20000300800 */
[----:B------:R-:W-:Y:S02]  /*119bf0*/  PRMT R36, R11, 0x3340, R1 ;  /* 0x000033400b247816 */ /* 0x000fe40000000001 */
[----:B----4-:R-:W-:Y:S02]  /*119c00*/  SHF.R.U32.HI R11, RZ, 0x8, R22 ;  /* 0x00000008ff0b7819 */ /* 0x010fe40000011616 */
[----:B------:R-:W4:Y:S01]  /*119c10*/  LDL.LU R22, [R1+0x79c] ;  /* 0x00079c0001167983 */ /* 0x000f220000300800 */
[----:B------:R-:W-:Y:S01]  /*119c20*/  VIADD R13, R13, UR35 ;  /* 0x000000230d0d7c36 */ /* 0x000fe20008000000 */
[----:B------:R-:W-:Y:S01]  /*119c30*/  LOP3.LUT R2, R2, 0xffff, RZ, 0xc0, !PT ;  /* 0x0000ffff02027812 */ /* 0x000fe200078ec0ff */
[----:B------:R-:W0:Y:S01]  /*119c40*/  LDCU UR35, c[0x0][0x3b8] ;  /* 0x00007700ff2377ac */ /* 0x000e220008000800 */
[----:B------:R-:W-:Y:S02]  /*119c50*/  LOP3.LUT R12, R12, 0xffff, RZ, 0xc0, !PT ;  /* 0x0000ffff0c0c7812 */ /* 0x000fe400078ec0ff */
[----:B------:R1:W-:Y:S01]  /*119c60*/  STL [R1+0x1010], R13 ;  /* 0x0010100d01007387 */ /* 0x0003e20000100800 */
[----:B------:R-:W-:-:S02]  /*119c70*/  LOP3.LUT R11, R11, 0xffff, RZ, 0xc0, !PT ;  /* 0x0000ffff0b0b7812 */ /* 0x000fc400078ec0ff */
[----:B------:R-:W-:Y:S02]  /*119c80*/  PRMT R12, R2, 0x3340, R12 ;  /* 0x00003340020c7816 */ /* 0x000fe4000000000c */
        /* <DEDUP_REMOVED lines=8> */
[----:B------:R0:W-:Y:S02]  /*119d10*/  STL [R1+0x1050], R14 ;  /* 0x0010500e01007387 */ /* 0x0001e40000100800 */
[----:B0-----:R-:W-:-:S02]  /*119d20*/  SHF.R.U32.HI R13, RZ, 0x8, R39 ;  /* 0x00000008ff0d7819 */ /* 0x001fc40000011627 */
[----:B------:R-:W4:Y:S01]  /*119d30*/  LDL.LU R39, [R1+0x7c4] ;  /* 0x0007c40001277983 */ /* 0x000f220000300800 */
[----:B------:R-:W-:-:S03]  /*119d40*/  SHF.R.U32.HI R2, RZ, 0x8, R40 ;  /* 0x00000008ff027819 */ /* 0x000fc60000011628 */
[----:B------:R-:W4:Y:S01]  /*119d50*/  LDL.LU R40, [R1+0x7b8] ;  /* 0x0007b80001287983 */ /* 0x000f220000300800 */
[----:B------:R-:W-:Y:S02]  /*119d60*/  SHF.R.U32.HI R12, RZ, 0x8, R46 ;  /* 0x00000008ff0c7819 */ /* 0x000fe4000001162e */
[----:B------:R-:W-:Y:S02]  /*119d70*/  LOP3.LUT R13, R13, 0xffff, RZ, 0xc0, !PT ;  /* 0x0000ffff0d0d7812 */ /* 0x000fe400078ec0ff */
[----:B------:R-:W-:Y:S02]  /*119d80*/  LOP3.LUT R12, R12, 0xffff, RZ, 0xc0, !PT ;  /* 0x0000ffff0c0c7812 */ /* 0x000fe400078ec0ff */
[----:B---3--:R-:W-:Y:S02]  /*119d90*/  SHF.R.U32.HI R11, RZ, 0x8, R23 ;  /* 0x00000008ff0b7819 */ /* 0x008fe40000011617 */
[----:B------:R-:W3:Y:S01]  /*119da0*/  LDL.LU R23, [R1+0x78] ;  /* 0x0000780001177983 */ /* 0x000ee20000300800 */
        /* <DEDUP_REMOVED lines=11> */
[----:B------:R0:W-:Y:S04]  /*119e60*/  STL [R1+0x1090], R12 ;  /* 0x0010900c01007387 */ /* 0x0001e80000100800 */
[----:B------:R-:W3:Y:S01]  /*119e70*/  LDL.LU R46, [R1+0x7e0] ;  /* 0x0007e000012e7983 */ /* 0x000ee20000300800 */
[----:B-1----:R-:W-:-:S02]  /*119e80*/  SHF.R.U32.HI R2, RZ, 0x8, R20 ;  /* 0x00000008ff027819 */ /* 0x002fc40000011614 */
[----:B--2---:R-:W-:Y:S02]  /*119e90*/  SHF.R.U32.HI R20, RZ, 0x8, R21 ;  /* 0x00000008ff147819 */ /* 0x004fe40000011615 */
[----:B------:R-:W2:Y:S01]  /*119ea0*/  LDL.LU R21, [R1+0x7dc] ;  /* 0x0007dc0001157983 */ /* 0x000ea20000300800 */
[----:B----4-:R-:W-:-:S03]  /*119eb0*/  SHF.R.U32.HI R11, RZ, 0x8, R22 ;  /* 0x00000008ff0b7819 */ /* 0x010fc60000011616 */
[----:B------:R-:W4:Y:S01]  /*119ec0*/  LDL.LU R22, [R1+0x7d8] ;  /* 0x0007d80001167983 */ /* 0x000f220000300800 */
[----:B0-----:R-:W-:Y:S01]  /*119ed0*/  VIADD R12, R12, UR49 ;  /* 0x000000310c0c7c36 */ /* 0x001fe20008000000 */
[----:B------:R-:W-:Y:S01]  /*119ee0*/  LOP3.LUT R2, R2, 0xffff, RZ, 0xc0, !PT ;  /* 0x0000ffff02027812 */ /* 0x000fe200078ec0ff */
[----:B------:R-:W0:Y:S01]  /*119ef0*/  LDCU UR49, c[0x0][0x3b8] ;  /* 0x00007700ff3177ac */ /* 0x000e220008000800 */
[----:B------:R-:W-:Y:S02]  /*119f00*/  LOP3.LUT R11, R11, 0xffff, RZ, 0xc0, !PT ;  /* 0x0000ffff0b0b7812 */ /* 0x000fe400078ec0ff */
[----:B------:R1:W-:Y:S02]  /*119f10*/  STL [R1+0x10b0], R12 ;  /* 0x0010b00c01007387 */ /* 0x0003e40000100800 */
[----:B------:R-:W-:Y:S01]  /*119f20*/  PRMT R2, R2, 0x3340, R11 ;  /* 0x0000334002027816 */ /* 0x000fe2000000000b */
[----:B-1----:R-:W-:Y:S01]  /*119f30*/  VIADD R12, R12, UR25 ;  /* 0x000000190c0c7c36 */ /* 0x002fe20008000000 */
[----:B------:R-:W1:Y:S03]  /*119f40*/  LDCU UR25, c[0x0][0x3b8] ;  /* 0x00007700ff1977ac */ /* 0x000e660008000800 */
[----:B------:R-:W-:Y:S01]  /*119f50*/  VIADD R13, R12, UR20 ;  /* 0x000000140c0d7c36 */ /* 0x000fe20008000000 */
[----:B------:R-:W-:Y:S01]  /*119f60*/  STL [R1+0x10d0], R12 ;  /* 0x0010d00c01007387 */ /* 0x000fe20000100800 */
[----:B------:R-:W0:Y:S03]  /*119f70*/  LDCU UR20, c[0x0][0x3b8] ;  /* 0x00007700ff1477ac */ /* 0x000e260008000800 */
[----:B------:R0:W-:Y:S04]  /*119f80*/  STL [R1+0xd0], R2 ;  /* 0x0000d00201007387 */ /* 0x0001e80000100800 */
[----:B------:R0:W-:Y:S02]  /*119f90*/  STL [R1+0x10f0], R13 ;  /* 0x0010f00d01007387 */ /* 0x0001e40000100800 */
[----:B0-----:R-:W-:-:S02]  /*119fa0*/  SHF.R.U32.HI R2, RZ, 0x8, R39 ;  /* 0x00000008ff027819 */ /* 0x001fc40000011627 */
[----:B------:R-:W4:Y:S01]  /*119fb0*/  LDL.LU R39, [R1+0x7d4] ;  /* 0x0007d40001277983 */ /* 0x000f220000300800 */
[----:B------:R-:W-:-:S03]  /*119fc0*/  SHF.R.U32.HI R12, RZ, 0x8, R40 ;  /* 0x00000008ff0c7819 */ /* 0x000fc60000011628 */
[----:B------:R-:W4:Y:S01]  /*119fd0*/  LDL.LU R40, [R1+0x74] ;  /* 0x0000740001287983 */ /* 0x000f220000300800 */
[----:B------:R-:W-:Y:S01]  /*119fe0*/  VIADD R13, R13, UR26 ;  /* 0x0000001a0d0d7c36 */ /* 0x000fe20008000000 */
[----:B------:R-:W-:Y:S01]  /*119ff0*/  LOP3.LUT R2, R2, 0xffff, RZ, 0xc0, !PT ;  /* 0x0000ffff02027812 */ /* 0x000fe200078ec0ff */
[----:B------:R-:W0:Y:S01]  /*11a000*/  LDCU UR26, c[0x0][0x3b8] ;  /* 0x00007700ff1a77ac */ /* 0x000e220008000800 */
[----:B---3--:R-:W-:Y:S02]  /*11a010*/  SHF.R.U32.HI R11, RZ, 0x8, R23 ;  /* 0x00000008ff0b7819 */ /* 0x008fe40000011617 */
[----:B------:R-:W3:Y:S01]  /*11a020*/  LDL.LU R23, [R1+0x7d0] ;  /* 0x0007d00001177983 */ /* 0x000ee20000300800 */
[----:B------:R-:W-:-:S03]  /*11a030*/  LOP3.LUT R12, R12, 0xffff, RZ, 0xc0, !PT ;  /* 0x0000ffff0c0c7812 */ /* 0x000fc600078ec0ff */
[----:B------:R0:W-:Y:S01]  /*11a040*/  STL [R1+0x1110], R13 ;  /* 0x0011100d01007387 */ /* 0x0001e20000100800 */
        /* <DEDUP_REMOVED lines=8> */
[----:B------:R-:W1:Y:S01]  /*11a0d0*/  LDCU UR34, c[0x0][0x3b8] ;  /* 0x00007700ff2277ac */ /* 0x000e620008000800 */
[----:B0-----:R-:W-:-:S02]  /*11a0e0*/  SHF.R.U32.HI R2, RZ, 0x8, R46 ;  /* 0x00000008ff027819 */ /* 0x001fc4000001162e */
[----:B------:R-:W-:Y:S04]  /*11a0f0*/  STL [R1+0x1150], R13 ;  /* 0x0011500d01007387 */ /* 0x000fe80000100800 */
[----:B------:R-:W3:Y:S01]  /*11a100*/  LDL.LU R46, [R1+0x800] ;  /* 0x00080000012e7983 */ /* 0x000ee20000300800 */
[----:B--2---:R-:W-:-:S03]  /*11a110*/  SHF.R.U32.HI R19, RZ, 0x8, R21 ;  /* 0x00000008ff137819 */ /* 0x004fc60000011615 */
[----:B------:R-:W2:Y:S01]  /*11a120*/  LDL.LU R21, [R1+0x7fc] ;  /* 0x0007fc0001157983 */ /* 0x000ea20000300800 */
[----:B----4-:R-:W-:-:S03]  /*11a130*/  SHF.R.U32.HI R11, RZ, 0x8, R22 ;  /* 0x00000008ff0b7819 */ /* 0x010fc60000011616 */
[----:B------:R-:W4:Y:S01]  /*11a140*/  LDL.LU R22, [R1+0x7f4] ;  /* 0x0007f40001167983 */ /* 0x000f220000300800 */
[----:B------:R-:W-:Y:S01]  /*11a150*/  VIADD R12, R13, UR32 ;  /* 0x000000200d0c7c36 */ /* 0x000fe20008000000 */
        /* <DEDUP_REMOVED lines=32> */
[----:B------:R1:W-:Y:S01]  /*11a360*/  STL [R1+0x11f4], R13 ;  /* 0x0011f40d01007387 */ /* 0x0003e20000100800 */
[----:B0-----:R-:W-:-:S03]  /*11a370*/  SHF.R.U32.HI R2, RZ, 0x8, R46 ;  /* 0x00000008ff027819 */ /* 0x001fc6000001162e */
[----:B------:R-:W3:Y:S04]  /*11a380*/  LDL.LU R49, [R1+0x38] ;  /* 0x0000380001317983 */ /* 0x000ee80000300800 */
[----:B------:R-:W3:Y:S01]  /*11a390*/  LDL.LU R46, [R1+0x20] ;  /* 0x00002000012e7983 */ /* 0x000ee20000300800 */
[----:B--2---:R-:W-:-:S03]  /*11a3a0*/  SHF.R.U32.HI R12, RZ, 0x8, R21 ;  /* 0x00000008ff0c7819 */ /* 0x004fc60000011615 */
[----:B------:R-:W2:Y:S01]  /*11a3b0*/  LDL.LU R21, [R1+0x818] ;  /* 0x0008180001157983 */ /* 0x000ea20000300800 */
[----:B-1----:R-:W-:Y:S01]  /*11a3c0*/  VIADD R13, R13, UR51 ;  /* 0x000000330d0d7c36 */ /* 0x002fe20008000000 */
[----:B----4-:R-:W-:-:S04]  /*11a3d0*/  SHF.R.U32.HI R11, RZ, 0x8, R22 ;  /* 0x00000008ff0b7819 */ /* 0x010fc80000011616 */
[----:B------:R0:W-:Y:S01]  /*11a3e0*/  STL [R1+0x1238], R13 ;  /* 0x0012380d01007387 */ /* 0x0001e20000100800 */
[----:B------:R-:W-:Y:S01]  /*11a3f0*/  LOP3.LUT R2, R2, 0xffff, RZ, 0xc0, !PT ;  /* 0x0000ffff02027812 */ /* 0x000fe200078ec0ff */
[----:B------:R-:W1:Y:S02]  /*11a400*/  LDCU UR51, c[0x0][0x3b8] ;  /* 0x00007700ff3377ac */ /* 0x000e640008000800 */
[----:B------:R-:W4:Y:S01]  /*11a410*/  LDL.LU R22, [R1+0x810] ;  /* 0x0008100001167983 */ /* 0x000f220000300800 */
[----:B------:R-:W-:Y:S01]  /*11a420*/  LOP3.LUT R12, R12, 0xffff, RZ, 0xc0, !PT ;  /* 0x0000ffff0c0c7812 */ /* 0x000fe200078ec0ff */
[----:B0-----:R-:W-:-:S03]  /*11a430*/  VIADD R13, R13, UR28 ;  /* 0x0000001c0d0d7c36 */ /* 0x001fc60008000000 */
[----:B------:R-:W-:Y:S01]  /*11a440*/  PRMT R2, R2, 0x3340, R12 ;  /* 0x0000334002027816 */ /* 0x000fe2000000000c */
[----:B------:R-:W0:Y:S01]  /*11a450*/  LDCU UR28, c[0x0][0x3b8] ;  /* 0x00007700ff1c77ac */ /* 0x000e220008000800 */
[----:B------:R1:W-:Y:S01]  /*11a460*/  STL [R1+0x1248], R13 ;  /* 0x0012480d01007387 */ /* 0x0003e20000100800 */
[----:B------:R-:W-:-:S03]  /*11a470*/  LOP3.LUT R11, R11, 0xffff, RZ, 0xc0, !PT ;  /* 0x0000ffff0b0b7812 */ /* 0x000fc600078ec0ff */
        /* <DEDUP_REMOVED lines=9> */
[----:B------:R-:W-:Y:S01]  /*11a510*/  SHF.R.U32.HI R12, RZ, 0x8, R40 ;  /* 0x00000008ff0c7819 */ /* 0x000fe20000011628 */
[----:B------:R-:W0:Y:S01]  /*11a520*/  LDCU UR35, c[0x0][0x3b8] ;  /* 0x00007700ff2377ac */ /* 0x000e220008000800 */
[----:B------:R-:W-:Y:S02]  /*11a530*/  LOP3.LUT R2, R2, 0xffff, RZ, 0xc0, !PT ;  /* 0x0000ffff02027812 */ /* 0x000fe400078ec0ff */
[----:B------:R-:W-:Y:S02]  /*11a540*/  LOP3.LUT R12, R12, 0xffff, RZ, 0xc0, !PT ;  /* 0x0000ffff0c0c7812 */ /* 0x000fe400078ec0ff */
[----:B---3--:R-:W-:Y:S02]  /*11a550*/  SHF.R.U32.HI R11, RZ, 0x8, R23 ;  /* 0x00000008ff0b7819 */ /* 0x008fe40000011617 */
[----:B------:R-:W3:Y:S04]  /*11a560*/  LDL.LU R23, [R1+0x80c] ;  /* 0x00080c0001177983 */ /* 0x000ee80000300800 */
[----:B------:R0:W-:Y:S01]  /*11a570*/  STL [R1+0x1290], R13 ;  /* 0x0012900d01007387 */ /* 0x0001e20000100800 */
[----:B------:R-:W-:Y:S01]  /*11a580*/  PRMT R2, R2, 0x3340, R12 ;  /* 0x0000334002027816 */ /* 0x000fe2000000000c */
[----:B0-----:R-:W-:Y:S01]  /*11a590*/  VIADD R13, R13, UR30 ;  /* 0x0000001e0d0d7c36 */ /* 0x001fe20008000000 */
[----:B------:R-:W-:Y:S01]  /*11a5a0*/  LOP3.LUT R11, R11, 0xffff, RZ, 0xc0, !PT ;  /* 0x0000ffff0b0b7812 */ /* 0x000fe200078ec0ff */
[----:B------:R-:W0:Y:S02]  /*11a5b0*/  LDCU UR30, c[0x0][0x3b8] ;  /* 0x00007700ff1e77ac */ /* 0x000e240008000800 */
[----:B------:R-:W-:Y:S01]  /*11a5c0*/  VIADD R14, R13, UR47 ;  /* 0x0000002f0d0e7c36 */ /* 0x000fe20008000000 */
[----:B------:R0:W-:Y:S01]  /*11a5d0*/  STL [R1+0x1294], R13 ;  /* 0x0012940d01007387 */ /* 0x0001e20000100800 */
[----:B------:R-:W-:Y:S01]  /*11a5e0*/  PRMT R40, R11, 0x3340, R1 ;  /* 0x000033400b287816 */ /* 0x000fe20000000001 */
[----:B------:R-:W0:Y:S02]  /*11a5f0*/  LDCU UR47, c[0x0][0x3b8] ;  /* 0x00007700ff2f77ac */ /* 0x000e240008000800 */
[----:B------:R2:W-:Y:S04]  /*11a600*/  STL [R1+0xa4], R2 ;  /* 0x0000a40201007387 */ /* 0x0005e80000100800 */
[----:B------:R0:W-:Y:S02]  /*11a610*/  STL [R1+0x12e8], R14 ;  /* 0x0012e80e01007387 */ /* 0x0001e40000100800 */
[----:B0-----:R-:W-:-:S02]  /*11a620*/  SHF.R.U32.HI R13, RZ, 0x8, R46 ;  /* 0x00000008ff0d7819 */ /* 0x001fc4000001162e */
[----:B------:R-:W3:Y:S01]  /*11a630*/  LDL.LU R46, [R1+0x828] ;  /* 0x00082800012e7983 */ /* 0x000ee20000300800 */
[----:B--2---:R-:W-:-:S03]  /*11a640*/  SHF.R.U32.HI R2, RZ, 0x8, R21 ;  /* 0x00000008ff027819 */ /* 0x004fc60000011615 */
[----:B------:R-:W2:Y:S01]  /*11a650*/  LDL.LU R21, [R1+0x820] ;  /* 0x0008200001157983 */ /* 0x000ea20000300800 */
[----:B----4-:R-:W-:-:S03]  /*11a660*/  SHF.R.U32.HI R11, RZ, 0x8, R22 ;  /* 0x00000008ff0b7819 */ /* 0x010fc60000011616 */
[----:B------:R-:W4:Y:S01]  /*11a670*/  LDL.LU R22, [R1+0x81c] ;  /* 0x00081c0001167983 */ /* 0x000f220000300800 */
[----:B------:R-:W-:Y:S02]  /*11a680*/  SHF.R.U32.HI R12, RZ, 0x8, R49 ;  /* 0x00000008ff0c7819 */ /* 0x000fe40000011631 */
[----:B------:R-:W-:Y:S02]  /*11a690*/  LOP3.LUT R13, R13, 0xffff, RZ, 0xc0, !PT ;  /* 0x0000ffff0d0d7812 */ /* 0x000fe400078ec0ff */
[----:B------:R-:W-:Y:S01]  /*11a6a0*/  LOP3.LUT R12, R12, 0xffff, RZ, 0xc0, !PT ;  /* 0x0000ffff0c0c7812 */ /* 0x000fe200078ec0ff */
[----:B------:R-:W-:Y:S01]  /*11a6b0*/  VIADD R14, R14, UR36 ;  /* 0x000000240e0e7c36 */ /* 0x000fe20008000000 */
[----:B------:R-:W-:Y:S01]  /*11a6c0*/  LOP3.LUT R2, R2, 0xffff, RZ, 0xc0, !PT ;  /* 0x0000ffff02027812 */ /* 0x000fe200078ec0ff */
[----:B------:R-:W0:Y:S01]  /*11a6d0*/  LDCU UR36, c[0x0][0x3b8] ;  /* 0x00007700ff2477ac */ /* 0x000e220008000800 */
[----:B------:R-:W-:Y:S02]  /*11a6e0*/  PRMT R12, R12, 0x3340, R13 ;  /* 0x000033400c0c7816 */ /* 0x000fe4000000000d */
[----:B------:R-:W-:Y:S01]  /*11a6f0*/  LOP3.LUT R11, R11, 0xffff, RZ, 0xc0, !PT ;  /* 0x0000ffff0b0b7812 */ /* 0x000fe200078ec0ff */
[----:B------:R-:W-:Y:S03]  /*11a700*/  STL [R1+0x1300], R14 ;  /* 0x0013000e01007387 */ /* 0x000fe60000100800 */
[----:B------:R-:W-:Y:S01]  /*11a710*/  PRMT R2, R2, 0x3340, R11 ;  /* 0x0000334002027816 */ /* 0x000fe2000000000b */
[----:B------:R0:W-:Y:S04]  /*11a720*/  STL [R1+0xd4], R12 ;  /* 0x0000d40c01007387 */ /* 0x0001e80000100800 */
[----:B------:R1:W-:Y:S01]  /*11a730*/  STL [R1+0xa0], R2 ;  /* 0x0000a00201007387 */ /* 0x0003e20000100800 */
[----:B0-----:R-:W-:Y:S01]  /*11a740*/  VIADD R12, R14, UR33 ;  /* 0x000000210e0c7c36 */ /* 0x001fe20008000000 */
[----:B------:R-:W0:Y:S01]  /*11a750*/  LDCU UR33, c[0x0][0x3b8] ;  /* 0x00007700ff2177ac */ /* 0x000e220008000800 */
[----:B-1----:R-:W-:-:S03]  /*11a760*/  SHF.R.U32.HI R2, RZ, 0x8, R43 ;  /* 0x00000008ff027819 */ /* 0x002fc6000001162b */
[----:B------:R1:W-:Y:S04]  /*11a770*/  STL [R1+0x1304], R12 ;  /* 0x0013040c01007387 */ /* 0x0003e80000100800 */
[----:B------:R-:W4:Y:S04]  /*11a780*/  LDL.LU R49, [R1+0x58] ;  /* 0x0000580001317983 */ /* 0x000f280000300800 */
[----:B------:R-:W4:Y:S01]  /*11a790*/  LDL.LU R43, [R1+0x830] ;  /* 0x00083000012b7983 */ /* 0x000f220000300800 */
[----:B-1----:R-:W-:Y:S01]  /*11a7a0*/  VIADD R12, R12, UR49 ;  /* 0x000000310c0c7c36 */ /* 0x002fe20008000000 */
[----:B------:R-:W-:Y:S01]  /*11a7b0*/  LOP3.LUT R2, R2, 0xffff, RZ, 0xc0, !PT ;  /* 0x0000ffff02027812 */ /* 0x000fe200078ec0ff */
[----:B------:R-:W1:Y:S01]  /*11a7c0*/  LDCU UR49, c[0x0][0x3b8] ;  /* 0x00007700ff3177ac */ /* 0x000e620008000800 */
[----:B---3--:R-:W-:-:S02]  /*11a7d0*/  SHF.R.U32.HI R11, RZ, 0x8, R23 ;  /* 0x00000008ff0b7819 */ /* 0x008fc40000011617 */
[----:B------:R-:W3:Y:S02]  /*11a7e0*/  LDL.LU R23, [R1+0x48] ;  /* 0x0000480001177983 */ /* 0x000ee40000300800 */
[----:B------:R-:W-:Y:S02]  /*11a7f0*/  LOP3.LUT R11, R11, 0xffff, RZ, 0xc0, !PT ;  /* 0x0000ffff0b0b7812 */ /* 0x000fe400078ec0ff */
[----:B------:R0:W-:Y:S02]  /*11a800*/  STL [R1+0x1348], R12 ;  /* 0x0013480c01007387 */ /* 0x0001e40000100800 */
[----:B------:R-:W-:Y:S01]  /*11a810*/  PRMT R2, R2, 0x3340, R11 ;  /* 0x0000334002027816 */ /* 0x000fe2000000000b */
[----:B0-----:R-:W-:Y:S01]  /*11a820*/  VIADD R12, R12, UR25 ;  /* 0x000000190c0c7c36 */ /* 0x001fe20008000000 */
[----:B------:R-:W0:Y:S04]  /*11a830*/  LDCU UR25, c[0x0][0x3b8] ;  /* 0x00007700ff1977ac */ /* 0x000e280008000800 */
[----:B------:R1:W-:Y:S04]  /*11a840*/  STL [R1+0x134c], R12 ;  /* 0x00134c0c01007387 */ /* 0x0003e80000100800 */
[----:B------:R0:W-:Y:S01]  /*11a850*/  STL [R1+0x9c], R2 ;  /* 0x00009c0201007387 */ /* 0x0001e20000100800 */
[----:B-1----:R-:W-:Y:S01]  /*11a860*/  VIADD R12, R12, UR20 ;  /* 0x000000140c0c7c36 */ /* 0x002fe20008000000 */
[----:B------:R-:W1:Y:S04]  /*11a870*/  LDCU UR20, c[0x0][0x3b8] ;  /* 0x00007700ff1477ac */ /* 0x000e680008000800 */
[----:B------:R1:W-:Y:S01]  /*11a880*/  STL [R1+0x1398], R12 ;  /* 0x0013980c01007387 */ /* 0x0003e20000100800 */
[----:B0-----:R-:W-:-:S03]  /*11a890*/  SHF.R.U32.HI R2, RZ, 0x8, R46 ;  /* 0x00000008ff027819 */ /* 0x001fc6000001162e */
[----:B------:R-:W3:Y:S01]  /*11a8a0*/  LDL.LU R46, [R1+0x834] ;  /* 0x00083400012e7983 */ /* 0x000ee20000300800 */
[----:B--2---:R-:W-:-:S03]  /*11a8b0*/  SHF.R.U32.HI R42, RZ, 0x8, R21 ;  /* 0x00000008ff2a7819 */ /* 0x004fc60000011615 */
[----:B------:R-:W2:Y:S01]  /*11a8c0*/  LDL.LU R21, [R1+0x5c] ;  /* 0x00005c0001157983 */ /* 0x000ea20000300800 */
[----:B----4-:R-:W-:-:S03]  /*11a8d0*/  SHF.R.U32.HI R11, RZ, 0x8, R22 ;  /* 0x00000008ff0b7819 */ /* 0x010fc60000011616 */
[----:B------:R-:W4:Y:S01]  /*11a8e0*/  LDL.LU R22, [R1+0x82c] ;  /* 0x00082c0001167983 */ /* 0x000f220000300800 */
[----:B-1----:R-:W-:Y:S01]  /*11a8f0*/  VIADD R12, R12, UR26 ;  /* 0x0000001a0c0c7c36 */ /* 0x002fe20008000000 */
[----:B------:R-:W-:Y:S01]  /*11a900*/  LOP3.LUT R2, R2, 0xffff, RZ, 0xc0, !PT ;  /* 0x0000ffff02027812 */ /* 0x000fe200078ec0ff */
[----:B------:R-:W0:Y:S01]  /*11a910*/  LDCU UR26, c[0x0][0x3b8] ;  /* 0x00007700ff1a77ac */ /* 0x000e220008000800 */
[----:B------:R-:W-:Y:S02]  /*11a920*/  LOP3.LUT R11, R11, 0xffff, RZ, 0xc0, !PT ;  /* 0x0000ffff0b0b7812 */ /* 0x000fe400078ec0ff */
[----:B------:R1:W-:Y:S02]  /*11a930*/  STL [R1+0x13a8], R12 ;  /* 0x0013a80c01007387 */ /* 0x0003e40000100800 */
[----:B------:R-:W-:Y:S01]  /*11a940*/  PRMT R2, R2, 0x3340, R11 ;  /* 0x0000334002027816 */ /* 0x000fe2000000000b */
[----:B-1----:R-:W-:Y:S01]  /*11a950*/  VIADD R12, R12, UR29 ;  /* 0x0000001d0c0c7c36 */ /* 0x002fe20008000000 */
[----:B------:R-:W1:Y:S04]  /*11a960*/  LDCU UR29, c[0x0][0x3b8] ;  /* 0x00007700ff1d77ac */ /* 0x000e680008000800 */
[----:B------:R0:W-:Y:S04]  /*11a970*/  STL [R1+0x13ac], R12 ;  /* 0x0013ac0c01007387 */ /* 0x0001e80000100800 */
[----:B------:R-:W-:Y:S01]  /*11a980*/  STL [R1+0x90], R2 ;  /* 0x0000900201007387 */ /* 0x000fe20000100800 */
[----:B0-----:R-:W-:Y:S01]  /*11a990*/  VIADD R12, R12, UR34 ;  /* 0x000000220c0c7c36 */ /* 0x001fe20008000000 */
[----:B------:R-:W0:Y:S04]  /*11a9a0*/  LDCU UR34, c[0x0][0x3b8] ;  /* 0x00007700ff2277ac */ /* 0x000e280008000800 */
[----:B------:R1:W-:Y:S01]  /*11a9b0*/  STL [R1+0x1428], R12 ;  /* 0x0014280c01007387 */ /* 0x0003e20000100800 */
[----:B------:R-:W-:-:S03]  /*11a9c0*/  SHF.R.U32.HI R41, RZ, 0x8, R43 ;  /* 0x00000008ff297819 */ /* 0x000fc6000001162b */
[----:B------:R-:W4:Y:S04]  /*11a9d0*/  LDL.LU R50, [R1+0x858] ;  /* 0x0008580001327983 */ /* 0x000f280000300800 */
[----:B------:R-:W4:Y:S01]  /*11a9e0*/  LDL.LU R43, [R1+0x854] ;  /* 0x00085400012b7983 */ /* 0x000f220000300800 */
[----:B-1----:R-:W-:Y:S01]  /*11a9f0*/  VIADD R12, R12, UR32 ;  /* 0x000000200c0c7c36 */ /* 0x002fe20008000000 */
[----:B------:R-:W-:Y:S01]  /*11aa00*/  SHF.R.U32.HI R2, RZ, 0x8, R49 ;  /* 0x00000008ff027819 */ /* 0x000fe20000011631 */
[----:B------:R-:W1:Y:S01]  /*11aa10*/  LDCU UR32, c[0x0][0x3b8] ;  /* 0x00007700ff2077ac */ /* 0x000e620008000800 */
[----:B---3--:R-:W-:Y:S02]  /*11aa20*/  SHF.R.U32.HI R11, RZ, 0x8, R23 ;  /* 0x00000008ff0b7819 */ /* 0x008fe40000011617 */
[----:B------:R-:W3:Y:S01]  /*11aa30*/  LDL.LU R23, [R1+0x848] ;  /* 0x0008480001177983 */ /* 0x000ee20000300800 */
[----:B------:R-:W-:-:S03]  /*11aa40*/  LOP3.LUT R2, R2, 0xffff, RZ, 0xc0, !PT ;  /* 0x0000ffff02027812 */ /* 0x000fc600078ec0ff */
[----:B------:R0:W-:Y:S01]  /*11aa50*/  STL [R1+0x142c], R12 ;  /* 0x00142c0c01007387 */ /* 0x0001e20000100800 */
[----:B------:R-:W-:-:S04]  /*11aa60*/  LOP3.LUT R11, R11, 0xffff, RZ, 0xc0, !PT ;  /* 0x0000ffff0b0b7812 */ /* 0x000fc800078ec0ff */
[----:B------:R-:W-:Y:S01]  /*11aa70*/  PRMT R2, R2, 0x3340, R11 ;  /* 0x0000334002027816 */ /* 0x000fe2000000000b */
[----:B0-----:R-:W-:Y:S01]  /*11aa80*/  VIADD R12, R12, UR38 ;  /* 0x000000260c0c7c36 */ /* 0x001fe20008000000 */
[----:B------:R-:W-:Y:S01]  /*11aa90*/  @P2 LOP3.LUT R45, R45, 0x80000000, RZ, 0xfc, !PT ;  /* 0x800000002d2d2812 */ /* 0x000fe200078efcff */
[----:B------:R-:W0:Y:S03]  /*11aaa0*/  LDCU UR38, c[0x0][0x3b8] ;  /* 0x00007700ff2677ac */ /* 0x000e260008000800 */
[----:B------:R1:W-:Y:S04]  /*11aab0*/  STL [R1+0x1490], R12 ;  /* 0x0014900c01007387 */ /* 0x0003e80000100800 */
[----:B------:R0:W-:Y:S01]  /*11aac0*/  STL [R1+0x84], R2 ;  /* 0x0000840201007387 */ /* 0x0001e20000100800 */
[----:B-1----:R-:W-:Y:S01]  /*11aad0*/  VIADD R12, R12, UR39 ;  /* 0x000000270c0c7c36 */ /* 0x002fe20008000000 */
[----:B------:R-:W1:Y:S04]  /*11aae0*/  LDCU UR39, c[0x0][0x3b8] ;  /* 0x00007700ff2777ac */ /* 0x000e680008000800 */
[----:B------:R1:W-:Y:S04]  /*11aaf0*/  STL [R1+0x14b8], R12 ;  /* 0x0014b80c01007387 */ /* 0x0003e80000100800 */
[----:B------:R-:W3:Y:S01]  /*11ab00*/  LDL.LU R49, [R1+0x850] ;  /* 0x0008500001317983 */ /* 0x000ee20000300800 */
[----:B0-----:R-:W-:-:S02]  /*11ab10*/  SHF.R.U32.HI R2, RZ, 0x8, R46 ;  /* 0x00000008ff027819 */ /* 0x001fc4000001162e */
[----:B--2---:R-:W-:Y:S02]  /*11ab20*/  SHF.R.U32.HI R46, RZ, 0x8, R21 ;  /* 0x00000008ff2e7819 */ /* 0x004fe40000011615 */
        /* <DEDUP_REMOVED lines=12> */
[----:B------:R1:W-:Y:S01]  /*11abf0*/  STL [R1+0x68], R2 ;  /* 0x0000680201007387 */ /* 0x0003e20000100800 */
[----:B0-----:R-:W-:Y:S01]  /*11ac00*/  VIADD R12, R12, UR50 ;  /* 0x000000320c0c7c36 */ /* 0x001fe20008000000 */
[----:B------:R-:W-:Y:S01]  /*11ac10*/  LOP3.LUT R45, R45, 0xbfffffff, RZ, 0xc0, !PT ;  /* 0xbfffffff2d2d7812 */ /* 0x000fe200078ec0ff */
[----:B------:R-:W0:Y:S03]  /*11ac20*/  LDCU UR50, c[0x0][0x3b8] ;  /* 0x00007700ff3277ac */ /* 0x000e260008000800 */
[----:B------:R0:W-:Y:S01]  /*11ac30*/  STL [R1+0x1558], R12 ;  /* 0x0015580c01007387 */ /* 0x0001e20000100800 */
[----:B-1----:R-:W-:-:S03]  /*11ac40*/  SHF.R.U32.HI R2, RZ, 0x8, R50 ;  /* 0x00000008ff027819 */ /* 0x002fc60000011632 */
[----:B------:R-:W4:Y:S04]  /*11ac50*/  LDL.LU R16, [R1+0x870] ;  /* 0x0008700001107983 */ /* 0x000f280000300800 */
[----:B------:R-:W4:Y:S01]  /*11ac60*/  LDL.LU R50, [R1+0x8a0] ;  /* 0x0008a00001327983 */ /* 0x000f220000300800 */
[----:B0-----:R-:W-:Y:S01]  /*11ac70*/  VIADD R12, R12, UR51 ;  /* 0x000000330c0c7c36 */ /* 0x001fe20008000000 */
[----:B------:R-:W-:Y:S01]  /*11ac80*/  LOP3.LUT R2, R2, 0xffff, RZ, 0xc0, !PT ;  /* 0x0000ffff02027812 */ /* 0x000fe200078ec0ff */
[----:B------:R-:W0:Y:S01]  /*11ac90*/  LDCU UR51, c[0x0][0x3b8] ;  /* 0x00007700ff3377ac */ /* 0x000e220008000800 */
[----:B---3--:R-:W-:Y:S02]  /*11aca0*/  SHF.R.U32.HI R11, RZ, 0x8, R23 ;  /* 0x00000008ff0b7819 */ /* 0x008fe40000011617 */
[----:B------:R-:W3:Y:S02]  /*11acb0*/  LDL.LU R23, [R1+0x868] ;  /* 0x0008680001177983 */ /* 0x000ee40000300800 */
[----:B------:R-:W-:-:S02]  /*11acc0*/  LOP3.LUT R11, R11, 0xffff, RZ, 0xc0, !PT ;  /* 0x0000ffff0b0b7812 */ /* 0x000fc400078ec0ff */
[----:B------:R1:W-:Y:S02]  /*11acd0*/  STL [R1+0x1568], R12 ;  /* 0x0015680c01007387 */ /* 0x0003e40000100800 */
[----:B------:R-:W-:Y:S01]  /*11ace0*/  PRMT R2, R2, 0x3340, R11 ;  /* 0x0000334002027816 */ /* 0x000fe2000000000b */
[----:B-1----:R-:W-:Y:S01]  /*11acf0*/  VIADD R12, R12, UR28 ;  /* 0x0000001c0c0c7c36 */ /* 0x002fe20008000000 */
[----:B------:R-:W1:Y:S03]  /*11ad00*/  LDCU UR28, c[0x0][0x3b8] ;  /* 0x00007700ff1c77ac */ /* 0x000e660008000800 */
[----:B------:R-:W-:Y:S01]  /*11ad10*/  VIADD R13, R12, UR45 ;  /* 0x0000002d0c0d7c36 */ /* 0x000fe20008000000 */
[----:B------:R-:W-:Y:S01]  /*11ad20*/  STL [R1+0x156c], R12 ;  /* 0x00156c0c01007387 */ /* 0x000fe20000100800 */
[----:B------:R-:W-:Y:S01]  /*11ad30*/  @P1 LOP3.LUT R45, R45, 0x40000000, RZ, 0xfc, !PT ;  /* 0x400000002d2d1812 */ /* 0x000fe200078efcff */
[----:B------:R-:W0:Y:S02]  /*11ad40*/  LDCU UR45, c[0x0][0x3b8] ;  /* 0x00007700ff2d77ac */ /* 0x000e240008000800 */
        /* <DEDUP_REMOVED lines=15> */
[----:B------:R-:W-:Y:S01]  /*11ae40*/  LOP3.LUT R11, R11, 0xffff, RZ, 0xc0, !PT ;  /* 0x0000ffff0b0b7812 */ /* 0x000fe200078ec0ff */
[----:B------:R-:W1:Y:S03]  /*11ae50*/  LDCU UR30, c[0x0][0x3b8] ;  /* 0x00007700ff1e77ac */ /* 0x000e660008000800 */
[----:B------:R0:W-:Y:S01]  /*11ae60*/  STL [R1+0x1638], R13 ;  /* 0x0016380d01007387 */ /* 0x0001e20000100800 */
[----:B------:R-:W-:-:S03]  /*11ae70*/  PRMT R48, R11, 0x3340, R1 ;  /* 0x000033400b307816 */ /* 0x000fc60000000001 */
[----:B------:R1:W-:Y:S01]  /*11ae80*/  STL [R1+0x6c], R2 ;  /* 0x00006c0201007387 */ /* 0x0003e20000100800 */
[----:B0-----:R-:W-:Y:S01]  /*11ae90*/  VIADD R13, R13, UR47 ;  /* 0x0000002f0d0d7c36 */ /* 0x001fe20008000000 */
[----:B------:R-:W-:-:S04]  /*11aea0*/  SHF.R.U32.HI R47, RZ, 0x8, R50 ;  /* 0x00000008ff2f7819 */ /* 0x000fc80000011632 */
[----:B------:R-:W-:Y:S01]  /*11aeb0*/  STL [R1+0x163c], R13 ;  /* 0x00163c0d01007387 */ /* 0x000fe20000100800 */
[----:B-1----:R-:W-:Y:S01]  /*11aec0*/  SHF.R.U32.HI R2, RZ, 0x8, R16 ;  /* 0x00000008ff027819 */ /* 0x002fe20000011610 */
[----:B------:R-:W0:Y:S02]  /*11aed0*/  LDCU UR47, c[0x0][0x3b8] ;  /* 0x00007700ff2f77ac */ /* 0x000e240008000800 */
[----:B------:R-:W2:Y:S04]  /*11aee0*/  LDL.LU R15, [R1+0x898] ;  /* 0x00089800010f7983 */ /* 0x000ea80000300800 */
[----:B------:R-:W2:Y:S01]  /*11aef0*/  LDL.LU R50, [R1+0x884] ;  /* 0x0008840001327983 */ /* 0x000ea20000300800 */
[----:B------:R-:W-:Y:S01]  /*11af00*/  VIADD R12, R13, UR36 ;  /* 0x000000240d0c7c36 */ /* 0x000fe20008000000 */
[----:B---3--:R-:W-:Y:S01]  /*11af10*/  SHF.R.U32.HI R11, RZ, 0x8, R23 ;  /* 0x00000008ff0b7819 */ /* 0x008fe20000011617 */
[----:B------:R-:W1:Y:S01]  /*11af20*/  LDCU UR36, c[0x0][0x3b8] ;  /* 0x00007700ff2477ac */ /* 0x000e620008000800 */
[----:B------:R-:W3:Y:S01]  /*11af30*/  LDL.LU R23, [R1+0x894] ;  /* 0x0008940001177983 */ /* 0x000ee20000300800 */
[----:B------:R-:W-:-:S02]  /*11af40*/  LOP3.LUT R2, R2, 0xffff, RZ, 0xc0, !PT ;  /* 0x0000ffff02027812 */ /* 0x000fc400078ec0ff */
[----:B------:R-:W-:Y:S01]  /*11af50*/  LOP3.LUT R11, R11, 0xffff, RZ, 0xc0, !PT ;  /* 0x0000ffff0b0b7812 */ /* 0x000fe200078ec0ff */
[----:B------:R0:W-:Y:S03]  /*11af60*/  STL [R1+0x16d0], R12 ;  /* 0x0016d00c01007387 */ /* 0x0001e60000100800 */
[----:B------:R-:W-:Y:S01]  /*11af70*/  PRMT R2, R2, 0x3340, R11 ;  /* 0x0000334002027816 */ /* 0x000fe2000000000b */
[----:B0-----:R-:W-:Y:S01]  /*11af80*/  VIADD R12, R12, UR33 ;  /* 0x000000210c0c7c36 */ /* 0x001fe20008000000 */
[----:B------:R-:W-:Y:S01]  /*11af90*/  LOP3.LUT R45, R45, 0xdfffffff, RZ, 0xc0, !PT ;  /* 0xdfffffff2d2d7812 */ /* 0x000fe200078ec0ff */
[----:B------:R-:W0:Y:S02]  /*11afa0*/  LDCU UR33, c[0x0][0x3b8] ;  /* 0x00007700ff2177ac */ /* 0x000e240008000800 */
[----:B------:R-:W-:Y:S01]  /*11afb0*/  VIADD R13, R12, UR49 ;  /* 0x000000310c0d7c36 */ /* 0x000fe20008000000 */
[----:B------:R2:W-:Y:S01]  /*11afc0*/  STL [R1+0x16d4], R12 ;  /* 0x0016d40c01007387 */ /* 0x0005e20000100800 */
[----:B----4-:R-:W-:-:S03]  /*11afd0*/  SHF.R.U32.HI R11, RZ, 0x8, R22 ;  /* 0x00000008ff0b7819 */ /* 0x010fc60000011616 */
[----:B------:R-:W-:Y:S01]  /*11afe0*/  STL [R1+0x88], R2 ;  /* 0x0000880201007387 */ /* 0x000fe20000100800 */
[----:B--2---:R-:W-:Y:S01]  /*11aff0*/  SHF.R.U32.HI R12, RZ, 0x8, R21 ;  /* 0x00000008ff0c7819 */ /* 0x004fe20000011615 */
[----:B------:R-:W2:Y:S02]  /*11b000*/  LDCU UR49, c[0x0][0x3b8] ;  /* 0x00007700ff3177ac */ /* 0x000ea40008000800 */
[----:B------:R4:W-:Y:S04]  /*11b010*/  STL [R1+0x1758], R13 ;  /* 0x0017580d01007387 */ /* 0x0009e80000100800 */
[----:B------:R-:W2:Y:S04]  /*11b020*/  LDL.LU R16, [R1+0x890] ;  /* 0x0008900001107983 */ /* 0x000ea80000300800 */
[----:B------:R-:W2:Y:S04]  /*11b030*/  LDL.LU R21, [R1+0x880] ;  /* 0x0008800001157983 */ /* 0x000ea80000300800 */
[----:B------:R-:W2:Y:S01]  /*11b040*/  LDL.LU R22, [R1+0x88c] ;  /* 0x00088c0001167983 */ /* 0x000ea20000300800 */
[----:B----4-:R-:W-:Y:S01]  /*11b050*/  VIADD R13, R13, UR25 ;  /* 0x000000190d0d7c36 */ /* 0x010fe20008000000 */
[----:B------:R-:W-:-:S02]  /*11b060*/  SHF.R.U32.HI R2, RZ, 0x8, R49 ;  /* 0x00000008ff027819 */ /* 0x000fc40000011631 */
[----:B------:R-:W-:Y:S02]  /*11b070*/  LOP3.LUT R12, R12, 0xffff, RZ, 0xc0, !PT ;  /* 0x0000ffff0c0c7812 */ /* 0x000fe400078ec0ff */
[----:B------:R4:W-:Y:S01]  /*11b080*/  STL [R1+0x1780], R13 ;  /* 0x0017800d01007387 */ /* 0x0009e20000100800 */
[----:B------:R-:W-:Y:S02]  /*11b090*/  LOP3.LUT R2, R2, 0xffff, RZ, 0xc0, !PT ;  /* 0x0000ffff02027812 */ /* 0x000fe400078ec0ff */
[----:B------:R-:W-:Y:S02]  /*11b0a0*/  LOP3.LUT R11, R11, 0xffff, RZ, 0xc0, !PT ;  /* 0x0000ffff0b0b7812 */ /* 0x000fe400078ec0ff */
[----:B------:R-:W-:Y:S01]  /*11b0b0*/  PRMT R2, R2, 0x3340, R12 ;  /* 0x0000334002027816 */ /* 0x000fe2000000000c */
[----:B----4-:R-:W-:Y:S01]  /*11b0c0*/  VIADD R13, R13, UR20 ;  /* 0x000000140d0d7c36 */ /* 0x010fe20008000000 */
[----:B------:R-:W-:Y:S01]  /*11b0d0*/  PRMT R49, R11, 0x3340, R1 ;  /* 0x000033400b317816 */ /* 0x000fe20000000001 */
[----:B------:R-:W4:Y:S03]  /*11b0e0*/  LDCU UR20, c[0x0][0x3b8] ;  /* 0x00007700ff1477ac */ /* 0x000f260008000800 */
[----:B------:R0:W-:Y:S04]  /*11b0f0*/  STL [R1+0x17a0], R13 ;  /* 0x0017a00d01007387 */ /* 0x0001e80000100800 */
[----:B------:R1:W-:Y:S01]  /*11b100*/  STL [R1+0x54], R2 ;  /* 0x0000540201007387 */ /* 0x0003e20000100800 */
[----:B0-----:R-:W-:Y:S01]  /*11b110*/  VIADD R13, R13, UR26 ;  /* 0x0000001a0d0d7c36 */ /* 0x001fe20008000000 */
[----:B------:R-:W-:Y:S01]  /*11b120*/  LOP3.LUT R59, R59, 0xfffffffe, RZ, 0xc0, !PT ;  /* 0xfffffffe3b3b7812 */ /* 0x000fe200078ec0ff */
[----:B------:R-:W0:Y:S03]  /*11b130*/  LDCU UR26, c[0x0][0x3b8] ;  /* 0x00007700ff1a77ac */ /* 0x000e260008000800 */
[----:B------:R0:W-:Y:S01]  /*11b140*/  STL [R1+0x17d8], R13 ;  /* 0x0017d80d01007387 */ /* 0x0001e20000100800 */
[----:B-1----:R-:W-:-:S02]  /*11b150*/  SHF.R.U32.HI R2, RZ, 0x8, R15 ;  /* 0x00000008ff027819 */ /* 0x002fc4000001160f */
[----:B---3--:R-:W-:Y:S02]  /*11b160*/  SHF.R.U32.HI R11, RZ, 0x8, R23 ;  /* 0x00000008ff0b7819 */ /* 0x008fe40000011617 */
[----:B------:R-:W3:Y:S01]  /*11b170*/  LDL.LU R23, [R1+0x8b8] ;  /* 0x0008b80001177983 */ /* 0x000ee20000300800 */
[----:B0-----:R-:W-:Y:S01]  /*11b180*/  VIADD R13, R13, UR29 ;  /* 0x0000001d0d0d7c36 */ /* 0x001fe20008000000 */
[----:B------:R-:W-:Y:S01]  /*11b190*/  SHF.R.U32.HI R12, RZ, 0x8, R50 ;  /* 0x00000008ff0c7819 */ /* 0x000fe20000011632 */
[----:B------:R-:W0:Y:S01]  /*11b1a0*/  LDCU UR29, c[0x0][0x398] ;  /* 0x00007300ff1d77ac */ /* 0x000e220008000800 */
[----:B------:R-:W4:Y:S01]  /*11b1b0*/  LDL.LU R24, [R1+0x8a4] ;  /* 0x0008a40001187983 */ /* 0x000f220000300800 */
[----:B------:R-:W-:-:S03]  /*11b1c0*/  LOP3.LUT R2, R2, 0xffff, RZ, 0xc0, !PT ;  /* 0x0000ffff02027812 */ /* 0x000fc600078ec0ff */
[----:B------:R-:W4:Y:S01]  /*11b1d0*/  LDL.LU R17, [R1+0x89c] ;  /* 0x00089c0001117983 */ /* 0x000f220000300800 */
[----:B------:R-:W-:-:S03]  /*11b1e0*/  LOP3.LUT R12, R12, 0xffff, RZ, 0xc0, !PT ;  /* 0x0000ffff0c0c7812 */ /* 0x000fc600078ec0ff */
[----:B------:R1:W-:Y:S04]  /*11b1f0*/  STL [R1+0x17f8], R13 ;  /* 0x0017f80d01007387 */ /* 0x0003e80000100800 */
[----:B------:R-:W4:Y:S01]  /*11b200*/  LDL.LU R61, [R1+0x888] ;  /* 0x00088800013d7983 */ /* 0x000f220000300800 */
[----:B------:R-:W-:Y:S01]  /*11b210*/  PRMT R2, R2, 0x3340, R12 ;  /* 0x0000334002027816 */ /* 0x000fe2000000000c */
[----:B-1----:R-:W-:Y:S01]  /*11b220*/  VIADD R13, R13, UR34 ;  /* 0x000000220d0d7c36 */ /* 0x002fe20008000000 */
[----:B------:R-:W-:Y:S01]  /*11b230*/  LOP3.LUT R11, R11, 0xffff, RZ, 0xc0, !PT ;  /* 0x0000ffff0b0b7812 */ /* 0x000fe200078ec0ff */
[----:B------:R-:W1:Y:S03]  /*11b240*/  LDCU UR34, c[0x0][0x398] ;  /* 0x00007300ff2277ac */ /* 0x000e660008000800 */
[----:B------:R0:W-:Y:S04]  /*11b250*/  STL [R1+0x17fc], R13 ;  /* 0x0017fc0d01007387 */ /* 0x0001e80000100800 */
[----:B------:R-:W-:Y:S01]  /*11b260*/  STL [R1+0x58], R2 ;  /* 0x0000580201007387 */ /* 0x000fe20000100800 */
[----:B0-----:R-:W-:Y:S01]  /*11b270*/  VIADD R13, R13, UR53 ;  /* 0x000000350d0d7c36 */ /* 0x001fe20008000000 */
[----:B------:R-:W-:Y:S01]  /*11b280*/  PRMT R50, R11, 0x3340, R1 ;  /* 0x000033400b327816 */ /* 0x000fe20000000001 */
[----:B------:R-:W0:Y:S03]  /*11b290*/  LDCU UR53, c[0x0][0x398] ;  /* 0x00007300ff3577ac */ /* 0x000e260008000800 */
[----:B------:R1:W-:Y:S04]  /*11b2a0*/  STL [R1+0x1868], R13 ;  /* 0x0018680d01007387 */ /* 0x0003e80000100800 */
[----:B------:R-:W4:Y:S04]  /*11b2b0*/  LDL.LU R53, [R1+0x8bc] ;  /* 0x0008bc0001357983 */ /* 0x000f280000300800 */
[----:B------:R-:W4:Y:S01]  /*11b2c0*/  LDL.LU R15, [R1+0x8b4] ;  /* 0x0008b400010f7983 */ /* 0x000f220000300800 */
[----:B-1----:R-:W-:Y:S01]  /*11b2d0*/  VIADD R13, R13, UR54 ;  /* 0x000000360d0d7c36 */ /* 0x002fe20008000000 */
[----:B------:R-:W-:Y:S01]  /*11b2e0*/  @P0 LOP3.LUT R45, R45, 0x20000000, RZ, 0xfc, !PT ;  /* 0x200000002d2d0812 */ /* 0x000fe200078efcff */
[----:B------:R-:W1:Y:S01]  /*11b2f0*/  LDCU UR54, c[0x0][0x398] ;  /* 0x00007300ff3677ac */ /* 0x000e620008000800 */
[----:B--2---:R-:W-:-:S02]  /*11b300*/  SHF.R.U32.HI R2, RZ, 0x8, R16 ;  /* 0x00000008ff027819 */ /* 0x004fc40000011610 */
[----:B------:R-:W2:Y:S01]  /*11b310*/  LDL.LU R16, [R1+0x8ac] ;  /* 0x0008ac0001107983 */ /* 0x000ea20000300800 */
[----:B------:R-:W-:Y:S02]  /*11b320*/  SHF.R.U32.HI R12, RZ, 0x8, R21 ;  /* 0x00000008ff0c7819 */ /* 0x000fe40000011615 */
[----:B------:R-:W-:Y:S02]  /*11b330*/  LOP3.LUT R2, R2, 0xffff, RZ, 0xc0, !PT ;  /* 0x0000ffff02027812 */ /* 0x000fe400078ec0ff */
[----:B------:R-:W-:Y:S01]  /*11b340*/  LOP3.LUT R12, R12, 0xffff, RZ, 0xc0, !PT ;  /* 0x0000ffff0c0c7812 */ /* 0x000fe200078ec0ff */
[----:B------:R0:W-:Y:S03]  /*11b350*/  STL [R1+0x18a0], R13 ;  /* 0x0018a00d01007387 */ /* 0x0001e60000100800 */
[----:B------:R-:W-:Y:S01]  /*11b360*/  PRMT R2, R2, 0x3340, R12 ;  /* 0x0000334002027816 */ /* 0x000fe2000000000c */
[----:B0-----:R-:W-:Y:S01]  /*11b370*/  VIADD R13, R13, UR39 ;  /* 0x000000270d0d7c36 */ /* 0x001fe20008000000 */
[----:B------:R-:W-:Y:S01]  /*11b380*/  SHF.R.U32.HI R11, RZ, 0x8, R22 ;  /* 0x00000008ff0b7819 */ /* 0x000fe20000011616 */
[----:B------:R-:W0:Y:S03]  /*11b390*/  LDCU UR39, c[0x0][0x398] ;  /* 0x00007300ff2777ac */ /* 0x000e260008000800 */
[----:B------:R4:W-:Y:S04]  /*11b3a0*/  STL [R1+0x18a4], R13 ;  /* 0x0018a40d01007387 */ /* 0x0009e80000100800 */
[----:B------:R0:W-:Y:S04]  /*11b3b0*/  STL [R1+0x5c], R2 ;  /* 0x00005c0201007387 */ /* 0x0001e80000100800 */
[----:B------:R-:W2:Y:S04]  /*11b3c0*/  LDL.LU R21, [R1+0x8b0] ;  /* 0x0008b00001157983 */ /* 0x000ea80000300800 */
[----:B------:R-:W2:Y:S01]  /*11b3d0*/  LDL.LU R22, [R1+0x8a8] ;  /* 0x0008a80001167983 */ /* 0x000ea20000300800 */
[----:B------:R-:W-:Y:S01]  /*11b3e0*/  VIADD R14, R13, UR56 ;  /* 0x000000380d0e7c36 */ /* 0x000fe20008000000 */
[----:B------:R-:W-:Y:S01]  /*11b3f0*/  LOP3.LUT R11, R11, 0xffff, RZ, 0xc0, !PT ;  /* 0x0000ffff0b0b7812 */ /* 0x000fe200078ec0ff */
[----:B------:R-:W0:Y:S03]  /*11b400*/  LDCU UR56, c[0x0][0x398] ;  /* 0x00007300ff3877ac */ /* 0x000e260008000800 */
[----:B------:R0:W-:Y:S01]  /*11b410*/  STL [R1+0x1908], R14 ;  /* 0x0019080e01007387 */ /* 0x0001e20000100800 */
[----:B------:R-:W-:-:S02]  /*11b420*/  PRMT R51, R11, 0x3340, R1 ;  /* 0x000033400b337816 */ /* 0x000fc40000000001 */
[----:B---3--:R-:W-:Y:S02]  /*11b430*/  SHF.R.U32.HI R12, RZ, 0x8, R23 ;  /* 0x00000008ff0c7819 */ /* 0x008fe40000011617 */
[----:B------:R-:W3:Y:S01]  /*11b440*/  LDL.LU R23, [R1+0x8d0] ;  /* 0x0008d00001177983 */ /* 0x000ee20000300800 */
[----:B----4-:R-:W-:Y:S02]  /*11b450*/  SHF.R.U32.HI R13, RZ, 0x8, R24 ;  /* 0x00000008ff0d7819 */ /* 0x010fe40000011618 */
[----:B------:R-:W-:Y:S02]  /*11b460*/  LOP3.LUT R12, R12, 0xffff, RZ, 0xc0, !PT ;  /* 0x0000ffff0c0c7812 */ /* 0x000fe400078ec0ff */
[----:B------:R-:W-:Y:S02]  /*11b470*/  LOP3.LUT R13, R13, 0xffff, RZ, 0xc0, !PT ;  /* 0x0000ffff0d0d7812 */ /* 0x000fe400078ec0ff */
[----:B0-----:R-:W-:Y:S01]  /*11b480*/  SHF.R.U32.HI R2, RZ, 0x8, R17 ;  /* 0x00000008ff027819 */ /* 0x001fe20000011611 */
[----:B------:R-:W-:Y:S01]  /*11b490*/  VIADD R14, R14, UR24 ;  /* 0x000000180e0e7c36 */ /* 0x000fe20008000000 */
[----:B------:R-:W-:Y:S01]  /*11b4a0*/  PRMT R12, R12, 0x3340, R13 ;  /* 0x000033400c0c7816 */ /* 0x000fe2000000000d */
[----:B------:R-:W0:Y:S01]  /*11b4b0*/  LDCU.64 UR24, c[0x0][0x398] ;  /* 0x00007300ff1877ac */ /* 0x000e220008000a00 */
[----:B------:R-:W-:-:S02]  /*11b4c0*/  SHF.R.U32.HI R11, RZ, 0x8, R61 ;  /* 0x00000008ff0b7819 */ /* 0x000fc4000001163d */
[----:B------:R-:W-:Y:S02]  /*11b4d0*/  LOP3.LUT R2, R2, 0xffff, RZ, 0xc0, !PT ;  /* 0x0000ffff02027812 */ /* 0x000fe400078ec0ff */
[----:B------:R-:W-:Y:S01]  /*11b4e0*/  LOP3.LUT R11, R11, 0xffff, RZ, 0xc0, !PT ;  /* 0x0000ffff0b0b7812 */ /* 0x000fe200078ec0ff */
[----:B------:R-:W-:Y:S03]  /*11b4f0*/  STL [R1+0x1930], R14 ;  /* 0x0019300e01007387 */ /* 0x000fe60000100800 */
[----:B------:R-:W-:Y:S01]  /*11b500*/  PRMT R2, R2, 0x3340, R11 ;  /* 0x0000334002027816 */ /* 0x000fe2000000000b */
[----:B------:R4:W-:Y:S04]  /*11b510*/  STL [R1+0x78], R12 ;  /* 0x0000780c01007387 */ /* 0x0009e80000100800 */
[----:B------:R0:W-:Y:S01]  /*11b520*/  STL [R1+0x70], R2 ;  /* 0x0000700201007387 */ /* 0x0001e20000100800 */
[----:B----4-:R-:W-:Y:S01]  /*11b530*/  VIADD R12, R14, UR57 ;  /* 0x000000390e0c7c36 */ /* 0x010fe20008000000 */
[----:B------:R-:W-:-:S02]  /*11b540*/  @P3 LOP3.LUT R59, R59, 0x1, RZ, 0xfc, !PT ;  /* 0x000000013b3b3812 */ /* 0x000fc400078efcff */
[----:B0-----:R-:W-:Y:S02]  /*11b550*/  SHF.R.U32.HI R2, RZ, 0x8, R53 ;  /* 0x00000008ff027819 */ /* 0x001fe40000011635 */
[----:B------:R0:W-:Y:S01]  /*11b560*/  STL [R1+0x1968], R12 ;  /* 0x0019680c01007387 */ /* 0x0001e20000100800 */
[----:B--2---:R-:W-:Y:S01]  /*11b570*/  SHF.R.U32.HI R11, RZ, 0x8, R16 ;  /* 0x00000008ff0b7819 */ /* 0x004fe20000011610 */
[----:B0-----:R-:W-:Y:S01]  /*11b580*/  VIADD R12, R12, UR58 ;  /* 0x0000003a0c0c7c36 */ /* 0x001fe20008000000 */
[----:B------:R-:W-:Y:S02]  /*11b590*/  LOP3.LUT R2, R2, 0xffff, RZ, 0xc0, !PT ;  /* 0x0000ffff02027812 */ /* 0x000fe400078ec0ff */
[----:B------:R-:W-:Y:S01]  /*11b5a0*/  LOP3.LUT R45, R45, 0xefffffff, RZ, 0xc0, !PT ;  /* 0xefffffff2d2d7812 */ /* 0x000fe200078ec0ff */
[----:B------:R-:W-:Y:S01]  /*11b5b0*/  VIADD R14, R56, 0x5e ;  /* 0x0000005e380e7836 */ /* 0x000fe20000000000 */
[----:B------:R-:W-:Y:S01]  /*11b5c0*/  LOP3.LUT R11, R11, 0xffff, RZ, 0xc0, !PT ;  /* 0x0000ffff0b0b7812 */ /* 0x000fe200078ec0ff */
[----:B------:R0:W-:Y:S01]  /*11b5d0*/  STL [R1+0x1978], R12 ;  /* 0x0019780c01007387 */ /* 0x0001e20000100800 */
[----:B------:R-:W-:Y:S01]  /*11b5e0*/  SHF.R.U32.HI R53, RZ, 0x8, R15 ;  /* 0x00000008ff357819 */ /* 0x000fe2000001160f */
[----:B------:R-:W2:Y:S01]  /*11b5f0*/  LDCU UR58, c[0x0][0x398] ;  /* 0x00007300ff3a77ac */ /* 0x000ea20008000800 */
[----:B------:R-:W-:Y:S01]  /*11b600*/  PRMT R2, R2, 0x3340, R11 ;  /* 0x0000334002027816 */ /* 0x000fe2000000000b */
[----:B------:R-:W4:Y:S01]  /*11b610*/  LDCU UR57, c[0x0][0x398] ;  /* 0x00007300ff3977ac */ /* 0x000f220008000800 */
[----:B0-----:R-:W-:-:S05]  /*11b620*/  VIADD R12, R12, UR28 ;  /* 0x0000001c0c0c7c36 */ /* 0x001fca0008000000 */
[----:B------:R-:W-:Y:S04]  /*11b630*/  STL [R1+0x19f0], R12 ;  /* 0x0019f00c01007387 */ /* 0x000fe80000100800 */
[----:B------:R0:W-:Y:S01]  /*11b640*/  STL [R1+0x50], R2 ;  /* 0x0000500201007387 */ /* 0x0001e20000100800 */
[----:B------:R-:W-:Y:S02]  /*11b650*/  SHF.R.U32.HI R11, RZ, 0x8, R22 ;  /* 0x00000008ff0b7819 */ /* 0x000fe40000011616 */
[----:B0-----:R-:W-:Y:S02]  /*11b660*/  SHF.R.U32.HI R2, RZ, 0x8, R21 ;  /* 0x00000008ff027819 */ /* 0x001fe40000011615 */
[----:B------:R-:W-:Y:S02]  /*11b670*/  LOP3.LUT R11, R11, 0xffff, RZ, 0xc0, !PT ;  /* 0x0000ffff0b0b7812 */ /* 0x000fe400078ec0ff */
[----:B------:R-:W-:-:S04]  /*11b680*/  LOP3.LUT R2, R2, 0xffff, RZ, 0xc0, !PT ;  /* 0x0000ffff02027812 */ /* 0x000fc800078ec0ff */
[----:B------:R-:W-:Y:S01]  /*11b690*/  PRMT R2, R2, 0x3340, R11 ;  /* 0x0000334002027816 */ /* 0x000fe2000000000b */
[----:B------:R-:W-:-:S05]  /*11b6a0*/  VIADD R11, R56, 0x64 ;  /* 0x00000064380b7836 */ /* 0x000fca0000000000 */
[----:B------:R-:W-:-:S04]  /*11b6b0*/  ISETP.GE.AND P0, PT, R11, UR31, PT ;  /* 0x0000001f0b007c0c */ /* 0x000fc8000bf06270 */
[----:B------:R-:W-:Y:S02]  /*11b6c0*/  ISETP.LT.AND P3, PT, R6, UR34, !P0 ;  /* 0x0000002206007c0c */ /* 0x000fe4000c761270 */
[----:B------:R-:W-:Y:S01]  /*11b6d0*/  ISETP.LT.AND P2, PT, R4, UR29, !P0 ;  /* 0x0000001d04007c0c */ /* 0x000fe2000c741270 */
[----:B------:R-:W-:Y:S01]  /*11b6e0*/  VIADD R12, R12, UR59 ;  /* 0x0000003b0c0c7c36 */ /* 0x000fe20008000000 */
[----:B------:R-:W-:Y:S01]  /*11b6f0*/  ISETP.LT.AND P1, PT, R10, UR55, !P0 ;  /* 0x000000370a007c0c */ /* 0x000fe2000c721270 */
[----:B------:R-:W-:-:S08]  /*11b700*/  VIADD R15, R56, 0x63 ;  /* 0x00000063380f7836 */ /* 0x000fd00000000000 */
[----:B------:R-:W-:Y:S01]  /*11b710*/  @P3 LOP3.LUT R45, R45, 0x10000000, RZ, 0xfc, !PT ;  /* 0x100000002d2d3812 */ /* 0x000fe200078efcff */
[----:B------:R-:W0:Y:S03]  /*11b720*/  LDCU.64 UR28, c[0x0][0x398] ;  /* 0x00007300ff1c77ac */ /* 0x000e260008000a00 */
[----:B------:R-:W-:-:S04]  /*11b730*/  LOP3.LUT R45, R45, 0xf7ffffff, RZ, 0xc0, !PT ;  /* 0xf7ffffff2d2d7812 */ /* 0x000fc800078ec0ff */
[----:B------:R-:W-:Y:S02]  /*11b740*/  @P2 LOP3.LUT R45, R45, 0x8000000, RZ, 0xfc, !PT ;  /* 0x080000002d2d2812 */ /* 0x000fe400078efcff */
[----:B------:R-:W-:Y:S01]  /*11b750*/  ISETP.LT.AND P0, PT, R3, UR24, !P0 ;  /* 0x0000001803007c0c */ /* 0x000fe2000c701270 */
[----:B------:R0:W-:Y:S01]  /*11b760*/  STL [R1+0x19dc], R12 ;  /* 0x0019dc0c01007387 */ /* 0x0001e20000100800 */
[----:B------:R-:W-:Y:S01]  /*11b770*/  LOP3.LUT R45, R45, 0xfbffffff, RZ, 0xc0, !PT ;  /* 0xfbffffff2d2d7812 */ /* 0x000fe200078ec0ff */
[----:B------:R-:W-:Y:S01]  /*11b780*/  VIADD R22, R56, 0x62 ;  /* 0x0000006238167836 */ /* 0x000fe20000000000 */
[----:B------:R-:W1:Y:S02]  /*11b790*/  LDCU UR24, c[0x0][0x398] ;  /* 0x00007300ff1877ac */ /* 0x000e640008000800 */
[----:B------:R-:W-:Y:S01]  /*11b7a0*/  @P1 LOP3.LUT R45, R45, 0x4000000, RZ, 0xfc, !PT ;  /* 0x040000002d2d1812 */ /* 0x000fe200078efcff */
[----:B0-----:R-:W-:-:S03]  /*11b7b0*/  VIADD R12, R12, UR35 ;  /* 0x000000230c0c7c36 */ /* 0x001fc60008000000 */
[----:B------:R-:W-:Y:S01]  /*11b7c0*/  LOP3.LUT R45, R45, 0xfdffffff, RZ, 0xc0, !PT ;  /* 0xfdffffff2d2d7812 */ /* 0x000fe200078ec0ff */
[----:B------:R-:W-:Y:S01]  /*11b7d0*/  VIADD R11, R56, 0x61 ;  /* 0x00000061380b7836 */ /* 0x000fe20000000000 */
[----:B------:R-:W0:Y:S01]  /*11b7e0*/  LDCU.64 UR34, c[0x0][0x398] ;  /* 0x00007300ff2277ac */ /* 0x000e220008000a00 */
[----:B------:R1:W-:Y:S01]  /*11b7f0*/  STL [R1+0x19e8], R12 ;  /* 0x0019e80c01007387 */ /* 0x0003e20000100800 */
[----:B------:R-:W-:Y:S02]  /*11b800*/  @P0 LOP3.LUT R45, R45, 0x2000000, RZ, 0xfc, !PT ;  /* 0x020000002d2d0812 */ /* 0x000fe400078efcff */
[----:B------:R-:W-:Y:S01]  /*11b810*/  ISETP.GE.AND P0, PT, R15, UR37, PT ;  /* 0x000000250f007c0c */ /* 0x000fe2000bf06270 */
[----:B-1----:R-:W-:-:S03]  /*11b820*/  VIADD R12, R12, UR60 ;  /* 0x0000003c0c0c7c36 */ /* 0x002fc60008000000 */
[----:B------:R-:W-:Y:S02]  /*11b830*/  ISETP.LT.AND P3, PT, R6, UR39, !P0 ;  /* 0x0000002706007c0c */ /* 0x000fe4000c761270 */
[----:B------:R1:W-:Y:S01]  /*11b840*/  STL [R1+0x19d4], R12 ;  /* 0x0019d40c01007387 */ /* 0x0003e20000100800 */
[----:B------:R-:W-:Y:S02]  /*11b850*/  ISETP.LT.AND P2, PT, R4, UR54, !P0 ;  /* 0x0000003604007c0c */ /* 0x000fe4000c741270 */
[----:B------:R-:W-:Y:S01]  /*11b860*/  LOP3.LUT R45, R45, 0xfeffffff, RZ, 0xc0, !PT ;  /* 0xfeffffff2d2d7812 */ /* 0x000fe200078ec0ff */
[----:B-1----:R-:W-:Y:S01]  /*11b870*/  VIADD R12, R12, UR61 ;  /* 0x0000003d0c0c7c36 */ /* 0x002fe20008000000 */
[----:B------:R1:W-:Y:S06]  /*11b880*/  STL [R1+0x40], R2 ;  /* 0x0000400201007387 */ /* 0x0003ec0000100800 */
[----:B------:R-:W-:Y:S01]  /*11b890*/  @P3 LOP3.LUT R45, R45, 0x1000000, RZ, 0xfc, !PT ;  /* 0x010000002d2d3812 */ /* 0x000fe200078efcff */
[----:B------:R-:W-:Y:S01]  /*11b8a0*/  VIADD R15, R56, 0x5d ;  /* 0x0000005d380f7836 */ /* 0x000fe20000000000 */
[----:B------:R-:W-:Y:S01]  /*11b8b0*/  ISETP.LT.AND P1, PT, R10, UR53, !P0 ;  /* 0x000000350a007c0c */ /* 0x000fe2000c721270 */
[----:B------:R-:W-:Y:S01]  /*11b8c0*/  VIADD R13, R12, UR30 ;  /* 0x0000001e0c0d7c36 */ /* 0x000fe20008000000 */
[----:B------:R-:W-:Y:S01]  /*11b8d0*/  STL [R1+0x19c4], R12 ;  /* 0x0019c40c01007387 */ /* 0x000fe20000100800 */
[----:B------:R-:W-:Y:S01]  /*11b8e0*/  LOP3.LUT R45, R45, 0xff7fffff, RZ, 0xc0, !PT ;  /* 0xff7fffff2d2d7812 */ /* 0x000fe200078ec0ff */
[C---:B------:R-:W-:Y:S01]  /*11b8f0*/  VIADD R21, R56.reuse, 0x5a ;  /* 0x0000005a38157836 */ /* 0x040fe20000000000 */
[----:B------:R-:W-:Y:S01]  /*11b900*/  ISETP.LT.AND P0, PT, R3, UR28, !P0 ;  /* 0x0000001c03007c0c */ /* 0x000fe2000c701270 */
[----:B------:R-:W-:Y:S01]  /*11b910*/  VIADD R16, R13, UR33 ;  /* 0x000000210d107c36 */ /* 0x000fe20008000000 */
[----:B------:R-:W-:Y:S01]  /*11b920*/  STL [R1+0x19c0], R13 ;  /* 0x0019c00d01007387 */ /* 0x000fe20000100800 */
[----:B------:R-:W-:Y:S01]  /*11b930*/  @P2 LOP3.LUT R45, R45, 0x800000, RZ, 0xfc, !PT ;  /* 0x008000002d2d2812 */ /* 0x000fe200078efcff */
[----:B-1----:R-:W-:Y:S01]  /*11b940*/  VIADD R2, R56, 0xac ;  /* 0x000000ac38027836 */ /* 0x002fe20000000000 */
[----:B------:R-:W1:Y:S01]  /*11b950*/  LDCU UR28, c[0x0][0x398] ;  /* 0x00007300ff1c77ac */ /* 0x000e620008000800 */
[----:B------:R0:W-:Y:S01]  /*11b960*/  STL [R1+0x19c8], R16 ;  /* 0x0019c81001007387 */ /* 0x0001e20000100800 */
[----:B------:R-:W1:Y:S01]  /*11b970*/  LDCU.64 UR54, c[0x0][0x398] ;  /* 0x00007300ff3677ac */ /* 0x000e620008000a00 */
[----:B------:R-:W1:Y:S01]  /*11b980*/  LDCU.64 UR60, c[0x0][0x398] ;  /* 0x00007300ff3c77ac */ /* 0x000e620008000a00 */
[----:B0-----:R-:W-:Y:S01]  /*11b990*/  VIADD R16, R16, UR32 ;  /* 0x0000002010107c36 */ /* 0x001fe20008000000 */
[----:B------:R-:W-:Y:S01]  /*11b9a0*/  LOP3.LUT R45, R45, 0xffbfffff, RZ, 0xc0, !PT ;  /* 0xffbfffff2d2d7812 */ /* 0x000fe200078ec0ff */
[----:B------:R-:W-:Y:S01]  /*11b9b0*/  VIADD R12, R56, 0x60 ;  /* 0x00000060380c7836 */ /* 0x000fe20000000000 */
[----:B------:R-:W0:Y:S01]  /*11b9c0*/  LDCU.64 UR32, c[0x0][0x398] ;  /* 0x00007300ff2077ac */ /* 0x000e220008000a00 */
[----:B------:R-:W-:Y:S01]  /*11b9d0*/  VIADD R17, R16, UR36 ;  /* 0x0000002410117c36 */ /* 0x000fe20008000000 */
[----:B------:R1:W-:Y:S01]  /*11b9e0*/  STL [R1+0x19d0], R16 ;  /* 0x0019d01001007387 */ /* 0x0003e20000100800 */
[----:B------:R-:W-:Y:S01]  /*11b9f0*/  @P1 LOP3.LUT R45, R45, 0x400000, RZ, 0xfc, !PT ;  /* 0x004000002d2d1812 */ /* 0x000fe200078efcff */
[C---:B------:R-:W-:Y:S01]  /*11ba00*/  VIADD R13, R56.reuse, 0x5f ;  /* 0x0000005f380d7836 */ /* 0x040fe20000000000 */
[----:B------:R-:W0:Y:S01]  /*11ba10*/  LDCU.64 UR36, c[0x0][0x398] ;  /* 0x00007300ff2477ac */ /* 0x000e220008000a00 */
[----:B------:R0:W-:Y:S01]  /*11ba20*/  STL [R1+0x19cc], R17 ;  /* 0x0019cc1101007387 */ /* 0x0001e20000100800 */
[----:B------:R-:W-:Y:S01]  /*11ba30*/  LOP3.LUT R45, R45, 0xffdfffff, RZ, 0xc0, !PT ;  /* 0xffdfffff2d2d7812 */ /* 0x000fe200078ec0ff */
[----:B------:R-:W0:Y:S03]  /*11ba40*/  LDCU.64 UR30, c[0x0][0x398] ;  /* 0x00007300ff1e77ac */ /* 0x000e260008000a00 */
[----:B------:R-:W-:Y:S01]  /*11ba50*/  @P0 LOP3.LUT R45, R45, 0x200000, RZ, 0xfc, !PT ;  /* 0x002000002d2d0812 */ /* 0x000fe200078efcff */
[----:B-1----:R-:W-:Y:S01]  /*11ba60*/  VIADD R16, R56, 0x5c ;  /* 0x0000005c38107836 */ /* 0x002fe20000000000 */
[----:B------:R-:W-:Y:S01]  /*11ba70*/  ISETP.GE.AND P0, PT, R22, UR21, PT ;  /* 0x0000001516007c0c */ /* 0x000fe2000bf06270 */
[----:B------:R-:W-:Y:S01]  /*11ba80*/  VIADD R22, R56, 0x59 ;  /* 0x0000005938167836 */ /* 0x000fe20000000000 */
[----:B---3--:R-:W-:Y:S01]  /*11ba90*/  SHF.R.U32.HI R61, RZ, 0x8, R23 ;  /* 0x00000008ff3d7819 */ /* 0x008fe20000011617 */
[----:B------:R-:W-:Y:S01]  /*11baa0*/  VIADD R23, R17, UR38 ;  /* 0x0000002611177c36 */ /* 0x000fe20008000000 */
[----:B--2---:R-:W-:Y:S01]  /*11bab0*/  ISETP.LT.AND P3, PT, R6, UR58, !P0 ;  /* 0x0000003a06007c0c */ /* 0x004fe2000c761270 */
[----:B0-----:R-:W-:Y:S01]  /*11bac0*/  VIADD R17, R56, 0x5b ;  /* 0x0000005b38117836 */ /* 0x001fe20000000000 */
[----:B----4-:R-:W-:Y:S01]  /*11bad0*/  ISETP.LT.AND P2, PT, R4, UR57, !P0 ;  /* 0x0000003904007c0c */ /* 0x010fe2000c741270 */
[----:B------:R-:W0:Y:S01]  /*11bae0*/  LDCU.64 UR38, c[0x0][0x398] ;  /* 0x00007300ff2677ac */ /* 0x000e220008000a00 */
[----:B------:R1:W-:Y:S01]  /*11baf0*/  STL [R1+0x19d8], R23 ;  /* 0x0019d81701007387 */ /* 0x0003e20000100800 */
[----:B------:R-:W-:-:S02]  /*11bb00*/  LOP3.LUT R45, R45, 0xffefffff, RZ, 0xc0, !PT ;  /* 0xffefffff2d2d7812 */ /* 0x000fc400078ec0ff */
[----:B------:R-:W-:Y:S01]  /*11bb10*/  ISETP.LT.AND P1, PT, R10, UR56, !P0 ;  /* 0x000000380a007c0c */ /* 0x000fe2000c721270 */
[----:B------:R-:W2:Y:S01]  /*11bb20*/  LDCU.64 UR56, c[0x0][0x398] ;  /* 0x00007300ff3877ac */ /* 0x000ea20008000a00 */
[----:B------:R-:W3:Y:S01]  /*11bb30*/  LDCU.64 UR58, c[0x0][0x398] ;  /* 0x00007300ff3a77ac */ /* 0x000ee20008000a00 */
[----:B-1----:R-:W-:-:S03]  /*11bb40*/  VIADD R23, R23, UR52 ;  /* 0x0000003417177c36 */ /* 0x002fc60008000000 */
[----:B------:R-:W-:Y:S01]  /*11bb50*/  @P3 LOP3.LUT R45, R45, 0x100000, RZ, 0xfc, !PT ;  /* 0x001000002d2d3812 */ /* 0x000fe200078efcff */
[----:B------:R-:W1:Y:S01]  /*11bb60*/  LDCU.64 UR52, c[0x0][0x398] ;  /* 0x00007300ff3477ac */ /* 0x000e620008000a00 */
[----:B------:R-:W-:Y:S01]  /*11bb70*/  VIADD R24, R23, UR51 ;  /* 0x0000003317187c36 */ /* 0x000fe20008000000 */
[----:B------:R4:W-:Y:S03]  /*11bb80*/  STL [R1+0x19e4], R23 ;  /* 0x0019e41701007387 */ /* 0x0009e60000100800 */
[----:B------:R-:W-:Y:S01]  /*11bb90*/  VIADD R26, R24, UR50 ;  /* 0x00000032181a7c36 */ /* 0x000fe20008000000 */
[----:B------:R0:W-:Y:S01]  /*11bba0*/  STL [R1+0x19e0], R24 ;  /* 0x0019e01801007387 */ /* 0x0001e20000100800 */
[----:B------:R-:W-:Y:S01]  /*11bbb0*/  LOP3.LUT R45, R45, 0xfff7ffff, RZ, 0xc0, !PT ;  /* 0xfff7ffff2d2d7812 */ /* 0x000fe200078ec0ff */
[----:B------:R-:W1:Y:S01]  /*11bbc0*/  LDCU.64 UR50, c[0x0][0x398] ;  /* 0x00007300ff3277ac */ /* 0x000e620008000a00 */
[----:B----4-:R-:W-:-:S02]  /*11bbd0*/  VIADD R23, R56, 0x58 ;  /* 0x0000005838177836 */ /* 0x010fc40000000000 */
[----:B0-----:R-:W-:Y:S02]  /*11bbe0*/  VIADD R24, R56, 0x57 ;  /* 0x0000005738187836 */ /* 0x001fe40000000000 */
[----:B------:R-:W4:Y:S01]  /*11bbf0*/  LDL.LU R56, [R1+0x5760] ;  /* 0x0057600001387983 */ /* 0x000f220000300800 */
        /* <DEDUP_REMOVED lines=8> */
[----:B0-----:R-:W-:Y:S01]  /*11bc80*/  ISETP.LT.AND P3, PT, R6, UR32, !P0 ;  /* 0x0000002006007c0c */ /* 0x001fe2000c761270 */
        /* <DEDUP_REMOVED lines=14> */
[----:B------:R-:W-:-:S04]  /*11bd70*/  ISETP.GE.AND P0, PT, R12, UR25, PT ;  /* 0x000000190c007c0c */ /* 0x000fc8000bf06270 */
[----:B0-----:R-:W-:Y:S02]  /*11bd80*/  ISETP.LT.AND P3, PT, R6, UR32, !P0 ;  /* 0x0000002006007c0c */ /* 0x001fe4000c761270 */
[----:B------:R-:W-:Y:S01]  /*11bd90*/  ISETP.LT.AND P2, PT, R4, UR28, !P0 ;  /* 0x0000001c04007c0c */ /* 0x000fe2000c741270 */
[----:B------:R-:W0:Y:S01]  /*11bda0*/  LDCU UR28, c[0x0][0x398] ;  /* 0x00007300ff1c77ac */ /* 0x000e220008000800 */
[----:B------:R-:W-:Y:S02]  /*11bdb0*/  LOP3.LUT R45, R45, 0xffffefff, RZ, 0xc0, !PT ;  /* 0xffffefff2d2d7812 */ /* 0x000fe400078ec0ff */
[----:B------:R-:W-:Y:S01]  /*11bdc0*/  ISETP.LT.AND P1, PT, R10, UR24, !P0 ;  /* 0x000000180a007c0c */ /* 0x000fe2000c721270 */
[----:B------:R-:W0:Y:S06]  /*11bdd0*/  LDCU UR24, c[0x0][0x398] ;  /* 0x00007300ff1877ac */ /* 0x000e2c0008000800 */
[----:B------:R-:W-:-:S04]  /*11bde0*/  @P3 LOP3.LUT R45, R45, 0x1000, RZ, 0xfc, !PT ;  /* 0x000010002d2d3812 */ /* 0x000fc800078efcff */
        /* <DEDUP_REMOVED lines=9> */
[----:B------:R-:W-:Y:S02]  /*11be80*/  ISETP.LT.AND P3, PT, R4, UR24, !P0 ;  /* 0x0000001804007c0c */ /* 0x000fe4000c761270 */
[----:B------:R-:W-:Y:S02]  /*11be90*/  LOP3.LUT R45, R45, 0xfffffeff, RZ, 0xc0, !PT ;  /* 0xfffffeff2d2d7812 */ /* 0x000fe400078ec0ff */
[----:B------:R-:W-:-:S07]  /*11bea0*/  ISETP.LT.AND P2, PT, R10, UR77, !P0 ;  /* 0x0000004d0a007c0c */ /* 0x000fce000c741270 */
[----:B------:R-:W-:-:S04]  /*11beb0*/  @P1 LOP3.LUT R45, R45, 0x100, RZ, 0xfc, !PT ;  /* 0x000001002d2d1812 */ /* 0x000fc800078efcff */
[----:B------:R-:W-:-:S04]  /*11bec0*/  LOP3.LUT R45, R45, 0xffffff7f, RZ, 0xc0, !PT ;  /* 0xffffff7f2d2d7812 */ /* 0x000fc800078ec0ff */
[----:B------:R-:W-:Y:S02]  /*11bed0*/  @P3 LOP3.LUT R45, R45, 0x80, RZ, 0xfc, !PT ;  /* 0x000000802d2d3812 */ /* 0x000fe400078efcff */
[----:B------:R-:W-:Y:S02]  /*11bee0*/  ISETP.LT.AND P1, PT, R3, UR38, !P0 ;  /* 0x0000002603007c0c */ /* 0x000fe4000c721270 */
[----:B------:R-:W-:-:S04]  /*11bef0*/  LOP3.LUT R45, R45, 0xffffffbf, RZ, 0xc0, !PT ;  /* 0xffffffbf2d2d7812 */ /* 0x000fc800078ec0ff */
[----:B------:R-:W-:Y:S02]  /*11bf00*/  @P2 LOP3.LUT R45, R45, 0x40, RZ, 0xfc, !PT ;  /* 0x000000402d2d2812 */ /* 0x000fe400078efcff */
[----:B------:R-:W-:Y:S02]  /*11bf10*/  ISETP.GE.AND P0, PT, R14, UR33, PT ;  /* 0x000000210e007c0c */ /* 0x000fe4000bf06270 */
[----:B------:R-:W-:-:S04]  /*11bf20*/  LOP3.LUT R45, R45, 0xffffffdf, RZ, 0xc0, !PT ;  /* 0xffffffdf2d2d7812 */ /* 0x000fc800078ec0ff */
[----:B------:R-:W-:Y:S02]  /*11bf30*/  @P1 LOP3.LUT R45, R45, 0x20, RZ, 0xfc, !PT ;  /* 0x000000202d2d1812 */ /* 0x000fe400078efcff */
[----:B------:R-:W-:Y:S02]  /*11bf40*/  ISETP.LT.AND P1, PT, R6, UR76, !P0 ;  /* 0x0000004c06007c0c */ /* 0x000fe4000c721270 */
[----:B------:R-:W-:Y:S02]  /*11bf50*/  ISETP.LT.AND P3, PT, R4, UR75, !P0 ;  /* 0x0000004b04007c0c */ /* 0x000fe4000c761270 */
[----:B------:R-:W-:Y:S02]  /*11bf60*/  LOP3.LUT R45, R45, 0xffffffef, RZ, 0xc0, !PT ;  /* 0xffffffef2d2d7812 */ /* 0x000fe400078ec0ff */
[----:B------:R-:W-:-:S07]  /*11bf70*/  ISETP.LT.AND P2, PT, R10, UR74, !P0 ;  /* 0x0000004a0a007c0c */ /* 0x000fce000c741270 */
[----:B------:R-:W-:-:S04]  /*11bf80*/  @P1 LOP3.LUT R45, R45, 0x10, RZ, 0xfc, !PT ;  /* 0x000000102d2d1812 */ /* 0x000fc800078efcff */
[----:B------:R-:W-:-:S04]  /*11bf90*/  LOP3.LUT R45, R45, 0xfffffff7, RZ, 0xc0, !PT ;  /* 0xfffffff72d2d7812 */ /* 0x000fc800078ec0ff */
[----:B------:R-:W-:Y:S02]  /*11bfa0*/  @P3 LOP3.LUT R45, R45, 0x8, RZ, 0xfc, !PT ;  /* 0x000000082d2d3812 */ /* 0x000fe400078efcff */
[----:B-1----:R-:W-:Y:S02]  /*11bfb0*/  ISETP.LT.AND P1, PT, R3, UR52, !P0 ;  /* 0x0000003403007c0c */ /* 0x002fe4000c721270 */
[----:B------:R-:W-:-:S04]  /*11bfc0*/  LOP3.LUT R45, R45, 0xfffffffb, RZ, 0xc0, !PT ;  /* 0xfffffffb2d2d7812 */ /* 0x000fc800078ec0ff */
[----:B------:R-:W-:Y:S02]  /*11bfd0*/  @P2 LOP3.LUT R45, R45, 0x4, RZ, 0xfc, !PT ;  /* 0x000000042d2d2812 */ /* 0x000fe400078efcff */
[----:B------:R-:W-:Y:S02]  /*11bfe0*/  ISETP.GE.AND P0, PT, R15, UR35, PT ;  /* 0x000000230f007c0c */ /* 0x000fe4000bf06270 */
[----:B------:R-:W-:Y:S02]  /*11bff0*/  LOP3.LUT R45, R45, 0xfffffffd, RZ, 0xc0, !PT ;  /* 0xfffffffd2d2d7812 */ /* 0x000fe400078ec0ff */
[----:B------:R-:W-:Y:S02]  /*11c000*/  ISETP.LT.AND P3, PT, R4, UR71, !P0 ;  /* 0x0000004704007c0c */ /* 0x000fe4000c761270 */
[----:B------:R-:W-:Y:S02]  /*11c010*/  @P1 LOP3.LUT R45, R45, 0x2, RZ, 0xfc, !PT ;  /* 0x000000022d2d1812 */ /* 0x000fe400078efcff */
[----:B------:R-:W-:-:S02]  /*11c020*/  ISETP.LT.AND P1, PT, R6, UR72, !P0 ;  /* 0x0000004806007c0c */ /* 0x000fc4000c721270 */
[----:B------:R-:W-:Y:S02]  /*11c030*/  ISETP.LT.AND P2, PT, R10, UR70, !P0 ;  /* 0x000000460a007c0c */ /* 0x000fe4000c741270 */
[----:B------:R-:W-:-:S09]  /*11c040*/  LOP3.LUT R45, R45, 0xfffffffe, RZ, 0xc0, !PT ;  /* 0xfffffffe2d2d7812 */ /* 0x000fd200078ec0ff */
[----:B------:R-:W-:Y:S02]  /*11c050*/  @P1 LOP3.LUT R45, R45, 0x1, RZ, 0xfc, !PT ;  /* 0x000000012d2d1812 */ /* 0x000fe400078efcff */
[----:B------:R-:W-:Y:S02]  /*11c060*/  ISETP.LT.AND P1, PT, R3, UR54, !P0 ;  /* 0x0000003603007c0c */ /* 0x000fe4000c721270 */
[----:B------:R-:W-:Y:S02]  /*11c070*/  ISETP.GE.AND P0, PT, R16, UR37, PT ;  /* 0x0000002510007c0c */ /* 0x000fe4000bf06270 */
[----:B----4-:R-:W-:-:S04]  /*11c080*/  LOP3.LUT R56, R56, 0x7fffffff, RZ, 0xc0, !PT ;  /* 0x7fffffff38387812 */ /* 0x010fc800078ec0ff */
[----:B------:R-:W-:-:S04]  /*11c090*/  @P3 LOP3.LUT R56, R56, 0x80000000, RZ, 0xfc, !PT ;  /* 0x8000000038383812 */ /* 0x000fc800078efcff */
[----:B------:R-:W-:-:S04]  /*11c0a0*/  LOP3.LUT R56, R56, 0xbfffffff, RZ, 0xc0, !PT ;  /* 0xbfffffff38387812 */ /* 0x000fc800078ec0ff */
[----:B------:R-:W-:-:S04]  /*11c0b0*/  @P2 LOP3.LUT R56, R56, 0x40000000, RZ, 0xfc, !PT ;  /* 0x4000000038382812 */ /* 0x000fc800078efcff */
        /* <DEDUP_REMOVED lines=15> */
[----:B--2---:R-:W-:Y:S02]  /*11c1b0*/  ISETP.LT.AND P1, PT, R6, UR56, !P0 ;  /* 0x0000003806007c0c */ /* 0x004fe4000c721270 */
        /* <DEDUP_REMOVED lines=12> */
[----:B---3--:R-:W-:Y:S02]  /*11c280*/  ISETP.LT.AND P1, PT, R6, UR58, !P0 ;  /* 0x0000003a06007c0c */ /* 0x008fe4000c721270 */
        /* <DEDUP_REMOVED lines=14> */
[----:B------:R-:W-:Y:S01]  /*11c370*/  LOP3.LUT R56, R56, 0xfffeffff, RZ, 0xc0, !PT ;  /* 0xfffeffff38387812 */ /* 0x000fe200078ec0ff */
[----:B------:R0:W-:Y:S01]  /*11c380*/  STL [R1+0x19ec], R26 ;  /* 0x0019ec1a01007387 */ /* 0x0001e20000100800 */
[----:B------:R-:W-:-:S07]  /*11c390*/  ISETP.LT.AND P2, PT, R10, UR18, !P0 ;  /* 0x000000120a007c0c */ /* 0x000fce000c741270 */
[----:B------:R-:W-:Y:S01]  /*11c3a0*/  @P1 LOP3.LUT R56, R56, 0x10000, RZ, 0xfc, !PT ;  /* 0x0001000038381812 */ /* 0x000fe200078efcff */
[----:B0-----:R-:W-:Y:S01]  /*11c3b0*/  VIADD R26, R26, UR20 ;  /* 0x000000141a1a7c36 */ /* 0x001fe20008000000 */
[----:B------:R-:W0:Y:S02]  /*11c3c0*/  LDCU.64 UR20, c[0x0][0x398] ;  /* 0x00007300ff1477ac */ /* 0x000e240008000a00 */
[----:B------:R-:W-:-:S04]  /*11c3d0*/  LOP3.LUT R56, R56, 0xffff7fff, RZ, 0xc0, !PT ;  /* 0xffff7fff38387812 */ /* 0x000fc800078ec0ff */
[----:B------:R-:W-:Y:S02]  /*11c3e0*/  @P3 LOP3.LUT R56, R56, 0x8000, RZ, 0xfc, !PT ;  /* 0x0000800038383812 */ /* 0x000fe400078efcff */
[----:B------:R-:W-:Y:S02]  /*11c3f0*/  ISETP.LT.AND P1, PT, R3, UR11, !P0 ;  /* 0x0000000b03007c0c */ /* 0x000fe4000c721270 */
[----:B------:R-:W-:Y:S02]  /*11c400*/  LOP3.LUT R56, R56, 0xffffbfff, RZ, 0xc0, !PT ;  /* 0xffffbfff38387812 */ /* 0x000fe400078ec0ff */
[----:B------:R-:W-:Y:S02]  /*11c410*/  ISETP.GE.AND P0, PT, R23, UR57, PT ;  /* 0x0000003917007c0c */ /* 0x000fe4000bf06270 */
[----:B------:R-:W-:-:S04]  /*11c420*/  @P2 LOP3.LUT R56, R56, 0x4000, RZ, 0xfc, !PT ;  /* 0x0000400038382812 */ /* 0x000fc800078efcff */
[----:B------:R-:W-:Y:S02]  /*11c430*/  LOP3.LUT R56, R56, 0xffffdfff, RZ, 0xc0, !PT ;  /* 0xffffdfff38387812 */ /* 0x000fe400078ec0ff */
[----:B0-----:R-:W-:Y:S02]  /*11c440*/  ISETP.LT.AND P3, PT, R6, UR20, !P0 ;  /* 0x0000001406007c0c */ /* 0x001fe4000c761270 */
[----:B------:R-:W-:Y:S02]  /*11c450*/  @P1 LOP3.LUT R56, R56, 0x2000, RZ, 0xfc, !PT ;  /* 0x0000200038381812 */ /* 0x000fe400078efcff */
[----:B------:R-:W-:Y:S02]  /*11c460*/  ISETP.LT.AND P2, PT, R4, UR22, !P0 ;  /* 0x0000001604007c0c */ /* 0x000fe4000c741270 */
[----:B------:R-:W-:Y:S02]  /*11c470*/  LOP3.LUT R56, R56, 0xffffefff, RZ, 0xc0, !PT ;  /* 0xffffefff38387812 */ /* 0x000fe400078ec0ff */
[----:B------:R-:W-:-:S05]  /*11c480*/  ISETP.LT.AND P1, PT, R10, UR17, !P0 ;  /* 0x000000110a007c0c */ /* 0x000fca000c721270 */
[----:B------:R-:W-:-:S04]  /*11c490*/  @P3 LOP3.LUT R56, R56, 0x1000, RZ, 0xfc, !PT ;  /* 0x0000100038383812 */ /* 0x000fc800078efcff */
[----:B------:R-:W-:-:S04]  /*11c4a0*/  LOP3.LUT R56, R56, 0xfffffdff, RZ, 0xc0, !PT ;  /* 0xfffffdff38387812 */ /* 0x000fc800078ec0ff */
[----:B------:R-:W-:Y:S01]  /*11c4b0*/  @P2 LOP3.LUT R56, R56, 0x200, RZ, 0xfc, !PT ;  /* 0x0000020038382812 */ /* 0x000fe200078efcff */
[----:B------:R0:W-:Y:S01]  /*11c4c0*/  STL [R1+0x1a10], R26 ;  /* 0x001a101a01007387 */ /* 0x0001e20000100800 */
[----:B------:R-:W-:Y:S02]  /*11c4d0*/  ISETP.LT.AND P0, PT, R3, UR13, !P0 ;  /* 0x0000000d03007c0c */ /* 0x000fe4000c701270 */
[----:B------:R-:W-:-:S04]  /*11c4e0*/  LOP3.LUT R56, R56, 0xfffffeff, RZ, 0xc0, !PT ;  /* 0xfffffeff38387812 */ /* 0x000fc800078ec0ff */
[----:B------:R-:W-:Y:S01]  /*11c4f0*/  @P1 LOP3.LUT R56, R56, 0x100, RZ, 0xfc, !PT ;  /* 0x0000010038381812 */ /* 0x000fe200078efcff */
[----:B0-----:R-:W-:-:S03]  /*11c500*/  VIADD R26, R26, UR26 ;  /* 0x0000001a1a1a7c36 */ /* 0x001fc60008000000 */
[----:B------:R-:W-:Y:S01]  /*11c510*/  LOP3.LUT R56, R56, 0xffffff7f, RZ, 0xc0, !PT ;  /* 0xffffff7f38387812 */ /* 0x000fe200078ec0ff */
[----:B------:R-:W-:Y:S01]  /*11c520*/  VIADD R11, R26, UR43 ;  /* 0x0000002b1a0b7c36 */ /* 0x000fe20008000000 */
[----:B------:R-:W-:Y:S02]  /*11c530*/  STL [R1+0x1a0c], R26 ;  /* 0x001a0c1a01007387 */ /* 0x000fe40000100800 */
[----:B------:R-:W-:Y:S02]  /*11c540*/  @P0 LOP3.LUT R56, R56, 0x80, RZ, 0xfc, !PT ;  /* 0x0000008038380812 */ /* 0x000fe400078efcff */
[----:B------:R0:W-:Y:S01]  /*11c550*/  STL [R1+0x1a08], R11 ;  /* 0x001a080b01007387 */ /* 0x0001e20000100800 */
[----:B------:R-:W-:Y:S01]  /*11c560*/  ISETP.GE.AND P0, PT, R24, UR59, PT ;  /* 0x0000003b18007c0c */ /* 0x000fe2000bf06270 */
[----:B0-----:R-:W-:-:S03]  /*11c570*/  VIADD R11, R11, UR45 ;  /* 0x0000002d0b0b7c36 */ /* 0x001fc60008000000 */
[----:B------:R-:W-:Y:S02]  /*11c580*/  ISETP.LT.AND P3, PT, R6, UR50, !P0 ;  /* 0x0000003206007c0c */ /* 0x000fe4000c761270 */
[----:B------:R0:W-:Y:S01]  /*11c590*/  STL [R1+0x1a04], R11 ;  /* 0x001a040b01007387 */ /* 0x0001e20000100800 */
[----:B------:R-:W-:Y:S01]  /*11c5a0*/  ISETP.LT.AND P2, PT, R4, UR19, !P0 ;  /* 0x0000001304007c0c */ /* 0x000fe2000c741270 */
[----:B0-----:R-:W-:Y:S01]  /*11c5b0*/  VIADD R11, R11, UR47 ;  /* 0x0000002f0b0b7c36 */ /* 0x001fe20008000000 */
[----:B------:R-:W-:-:S04]  /*11c5c0*/  LOP3.LUT R56, R56, 0xffffffbf, RZ, 0xc0, !PT ;  /* 0xffffffbf38387812 */ /* 0x000fc800078ec0ff */
[----:B------:R0:W-:Y:S04]  /*11c5d0*/  STL [R1+0x1a00], R11 ;  /* 0x001a000b01007387 */ /* 0x0001e80000100800 */
[----:B------:R-:W-:Y:S01]  /*11c5e0*/  @P3 LOP3.LUT R56, R56, 0x40, RZ, 0xfc, !PT ;  /* 0x0000004038383812 */ /* 0x000fe200078efcff */
[----:B0-----:R-:W-:-:S05]  /*11c5f0*/  VIADD R11, R11, UR49 ;  /* 0x000000310b0b7c36 */ /* 0x001fca0008000000 */
[----:B------:R0:W-:Y:S01]  /*11c600*/  STL [R1+0x19fc], R11 ;  /* 0x0019fc0b01007387 */ /* 0x0001e20000100800 */
[----:B------:R-:W-:Y:S02]  /*11c610*/  ISETP.LT.AND P1, PT, R10, UR15, !P0 ;  /* 0x0000000f0a007c0c */ /* 0x000fe4000c721270 */
[----:B------:R-:W-:Y:S01]  /*11c620*/  LOP3.LUT R56, R56, 0xffffffdf, RZ, 0xc0, !PT ;  /* 0xffffffdf38387812 */ /* 0x000fe200078ec0ff */
[----:B0-----:R-:W-:-:S03]  /*11c630*/  VIADD R11, R11, UR62 ;  /* 0x0000003e0b0b7c36 */ /* 0x001fc60008000000 */
[----:B------:R-:W-:Y:S02]  /*11c640*/  @P2 LOP3.LUT R56, R56, 0x20, RZ, 0xfc, !PT ;  /* 0x0000002038382812 */ /* 0x000fe400078efcff */
[----:B------:R0:W-:Y:S02]  /*11c650*/  STL [R1+0x19f8], R11 ;  /* 0x0019f80b01007387 */ /* 0x0001e40000100800 */
[----:B------:R-:W-:Y:S02]  /*11c660*/  LOP3.LUT R56, R56, 0xffffffef, RZ, 0xc0, !PT ;  /* 0xffffffef38387812 */ /* 0x000fe400078ec0ff */
[----:B------:R-:W2:Y:S01]  /*11c670*/  LDL.LU R26, [R1+0x8f0] ;  /* 0x0008f000011a7983 */ /* 0x000ea20000300800 */
[----:B0-----:R-:W-:Y:S01]  /*11c680*/  VIADD R11, R11, UR63 ;  /* 0x0000003f0b0b7c36 */ /* 0x001fe20008000000 */
[----:B------:R-:W-:-:S04]  /*11c690*/  ISETP.LT.AND P0, PT, R3, UR23, !P0 ;  /* 0x0000001703007c0c */ /* 0x000fc8000c701270 */
[----:B------:R0:W-:Y:S01]  /*11c6a0*/  STL [R1+0x19f4], R11 ;  /* 0x0019f40b01007387 */ /* 0x0001e20000100800 */
[----:B------:R-:W-:Y:S02]  /*11c6b0*/  @P1 LOP3.LUT R56, R56, 0x10, RZ, 0xfc, !PT ;  /* 0x0000001038381812 */ /* 0x000fe400078efcff */
[----:B------:R-:W-:Y:S01]  /*11c6c0*/  ISETP.GE.AND P1, PT, R2, UR31, PT ;  /* 0x0000001f02007c0c */ /* 0x000fe2000bf26270 */
[----:B0-----:R-:W-:-:S04]  /*11c6d0*/  VIADD R11, R11, UR64 ;  /* 0x000000400b0b7c36 */ /* 0x001fc80008000000 */
[----:B------:R-:W-:Y:S01]  /*11c6e0*/  VIADD R12, R11, UR65 ;  /* 0x000000410b0c7c36 */ /* 0x000fe20008000000 */
[----:B------:R-:W-:Y:S01]  /*11c6f0*/  STL [R1+0x1a14], R11 ;  /* 0x001a140b01007387 */ /* 0x000fe20000100800 */
[----:B------:R-:W-:-:S03]  /*11c700*/  ISETP.LT.AND P4, PT, R10, UR44, !P1 ;  /* 0x0000002c0a007c0c */ /* 0x000fc6000cf81270 */
[----:B------:R0:W-:Y:S01]  /*11c710*/  STL [R1+0x1a98], R12 ;  /* 0x001a980c01007387 */ /* 0x0001e20000100800 */
[----:B------:R-:W-:-:S04]  /*11c720*/  LOP3.LUT R56, R56, 0xfffffff7, RZ, 0xc0, !PT ;  /* 0xfffffff738387812 */ /* 0x000fc800078ec0ff */
[----:B------:R-:W-:Y:S01]  /*11c730*/  @P0 LOP3.LUT R56, R56, 0x8, RZ, 0xfc, !PT ;  /* 0x0000000838380812 */ /* 0x000fe200078efcff */
[----:B0-----:R-:W-:-:S03]  /*11c740*/  VIADD R12, R12, UR66 ;  /* 0x000000420c0c7c36 */ /* 0x001fc60008000000 */
[----:B------:R-:W-:Y:S02]  /*11c750*/  LOP3.LUT R56, R56, 0xfffff7ff, RZ, 0xc0, !PT ;  /* 0xfffff7ff38387812 */ /* 0x000fe400078ec0ff */
[----:B------:R0:W-:Y:S01]  /*11c760*/  STL [R1+0x1a9c], R12 ;  /* 0x001a9c0c01007387 */ /* 0x0001e20000100800 */
[----:B------:R-:W-:Y:S02]  /*11c770*/  ISETP.GE.AND P3, PT, R4, UR46, PT ;  /* 0x0000002e04007c0c */ /* 0x000fe4000bf66270 */
[----:B------:R-:W-:Y:S01]  /*11c780*/  ISETP.GE.AND P2, PT, R10, UR30, PT ;  /* 0x0000001e0a007c0c */ /* 0x000fe2000bf46270 */
[----:B0-----:R-:W-:Y:S01]  /*11c790*/  VIADD R12, R12, UR67 ;  /* 0x000000430c0c7c36 */ /* 0x001fe20008000000 */
[C---:B------:R-:W-:Y:S02]  /*11c7a0*/  ISETP.GE.AND P6, PT, R3.reuse, UR48, PT ;  /* 0x0000003003007c0c */ /* 0x040fe4000bfc6270 */
[----:B------:R-:W-:Y:S02]  /*11c7b0*/  ISETP.LT.AND P5, PT, R3, UR42, !P1 ;  /* 0x0000002a03007c0c */ /* 0x000fe4000cfa1270 */
[----:B------:R0:W-:Y:S01]  /*11c7c0*/  STL [R1+0x1ec8], R12 ;  /* 0x001ec80c01007387 */ /* 0x0001e20000100800 */
[----:B------:R-:W-:-:S03]  /*11c7d0*/  @P4 LOP3.LUT R56, R56, 0x800, RZ, 0xfc, !PT ;  /* 0x0000080038384812 */ /* 0x000fc600078efcff */
[----:B------:R-:W3:Y:S01]  /*11c7e0*/  LDL.LU R4, [R1+0x575c] ;  /* 0x00575c0001047983 */ /* 0x000ee20000300800 */
[----:B------:R-:W-:-:S03]  /*11c7f0*/  ISETP.GE.AND P4, PT, R6, UR73, PT ;  /* 0x0000004906007c0c */ /* 0x000fc6000bf86270 */
[----:B------:R-:W4:Y:S04]  /*11c800*/  LDL.LU R10, [R1+0x5758] ;  /* 0x00575800010a7983 */ /* 0x000f280000300800 */
[----:B------:R-:W3:Y:S04]  /*11c810*/  LDL.LU R3, [R1+0x5754] ;  /* 0x0057540001037983 */ /* 0x000ee80000300800 */
[----:B------:R-:W3:Y:S01]  /*11c820*/  LDL.LU R6, [R1+0x5750] ;  /* 0x0057500001067983 */ /* 0x000ee20000300800 */
[----:B------:R-:W-:Y:S02]  /*11c830*/  SHF.R.U32.HI R39, RZ, 0x8, R39 ;  /* 0x00000008ff277819 */ /* 0x000fe40000011627 */
[----:B------:R-:W-:-:S02]  /*11c840*/  SHF.R.U32.HI R43, RZ, 0x8, R43 ;  /* 0x00000008ff2b7819 */ /* 0x000fc4000001162b */
[----:B------:R-:W-:Y:S02]  /*11c850*/  LOP3.LUT R38, R38, 0xffff, RZ, 0xc0, !PT ;  /* 0x0000ffff26267812 */ /* 0x000fe400078ec0ff */
[----:B------:R-:W-:Y:S02]  /*11c860*/  LOP3.LUT R37, R37, 0xffff, RZ, 0xc0, !PT ;  /* 0x0000ffff25257812 */ /* 0x000fe400078ec0ff */
[----:B------:R-:W-:Y:S02]  /*11c870*/  LOP3.LUT R20, R20, 0xffff, RZ, 0xc0, !PT ;  /* 0x0000ffff14147812 */ /* 0x000fe400078ec0ff */
[----:B------:R-:W-:Y:S02]  /*11c880*/  LOP3.LUT R19, R19, 0xffff, RZ, 0xc0, !PT ;  /* 0x0000ffff13137812 */ /* 0x000fe400078ec0ff */
[----:B------:R-:W-:Y:S02]  /*11c890*/  LOP3.LUT R39, R39, 0xffff, RZ, 0xc0, !PT ;  /* 0x0000ffff27277812 */ /* 0x000fe400078ec0ff */
[----:B------:R-:W-:-:S02]  /*11c8a0*/  LOP3.LUT R42, R42, 0xffff, RZ, 0xc0, !PT ;  /* 0x0000ffff2a2a7812 */ /* 0x000fc400078ec0ff */
[----:B------:R-:W-:Y:S02]  /*11c8b0*/  LOP3.LUT R41, R41, 0xffff, RZ, 0xc0, !PT ;  /* 0x0000ffff29297812 */ /* 0x000fe400078ec0ff */
[----:B------:R-:W-:Y:S02]  /*11c8c0*/  LOP3.LUT R46, R46, 0xffff, RZ, 0xc0, !PT ;  /* 0x0000ffff2e2e7812 */ /* 0x000fe400078ec0ff */
[----:B------:R-:W-:Y:S02]  /*11c8d0*/  LOP3.LUT R43, R43, 0xffff, RZ, 0xc0, !PT ;  /* 0x0000ffff2b2b7812 */ /* 0x000fe400078ec0ff */
[----:B------:R-:W-:Y:S02]  /*11c8e0*/  LOP3.LUT R47, R47, 0xffff, RZ, 0xc0, !PT ;  /* 0x0000ffff2f2f7812 */ /* 0x000fe400078ec0ff */
[----:B------:R-:W-:Y:S02]  /*11c8f0*/  LOP3.LUT R53, R53, 0xffff, RZ, 0xc0, !PT ;  /* 0x0000ffff35357812 */ /* 0x000fe400078ec0ff */
[----:B------:R-:W-:-:S02]  /*11c900*/  LOP3.LUT R61, R61, 0xffff, RZ, 0xc0, !PT ;  /* 0x0000ffff3d3d7812 */ /* 0x000fc400078ec0ff */
[----:B------:R-:W-:Y:S02]  /*11c910*/  LOP3.LUT R56, R56, 0xfffffbff, RZ, 0xc0, !PT ;  /* 0xfffffbff38387812 */ /* 0x000fe400078ec0ff */
[--C-:B------:R-:W-:Y:S02]  /*11c920*/  PRMT R38, R38, 0x3340, R1.reuse ;  /* 0x0000334026267816 */ /* 0x100fe40000000001 */
[--C-:B------:R-:W-:Y:S02]  /*11c930*/  PRMT R37, R37, 0x3340, R1.reuse ;  /* 0x0000334025257816 */ /* 0x100fe40000000001 */
[--C-:B------:R-:W-:Y:S02]  /*11c940*/  PRMT R20, R20, 0x3340, R1.reuse ;  /* 0x0000334014147816 */ /* 0x100fe40000000001 */
[--C-:B------:R-:W-:Y:S02]  /*11c950*/  PRMT R19, R19, 0x3340, R1.reuse ;  /* 0x0000334013137816 */ /* 0x100fe40000000001 */
[----:B------:R-:W-:-:S02]  /*11c960*/  PRMT R39, R39, 0x3340, R1 ;  /* 0x0000334027277816 */ /* 0x000fc40000000001 */
[--C-:B------:R-:W-:Y:S02]  /*11c970*/  PRMT R42, R42, 0x3340, R1.reuse ;  /* 0x000033402a2a7816 */ /* 0x100fe40000000001 */
[--C-:B------:R-:W-:Y:S02]  /*11c980*/  PRMT R41, R41, 0x3340, R1.reuse ;  /* 0x0000334029297816 */ /* 0x100fe40000000001 */
[--C-:B------:R-:W-:Y:S02]  /*11c990*/  PRMT R46, R46, 0x3340, R1.reuse ;  /* 0x000033402e2e7816 */ /* 0x100fe40000000001 */
[--C-:B------:R-:W-:Y:S02]  /*11c9a0*/  PRMT R43, R43, 0x3340, R1.reuse ;  /* 0x000033402b2b7816 */ /* 0x100fe40000000001 */
[--C-:B------:R-:W-:Y:S02]  /*11c9b0*/  PRMT R47, R47, 0x3340, R1.reuse ;  /* 0x000033402f2f7816 */ /* 0x100fe40000000001 */
[----:B------:R-:W-:-:S02]  /*11c9c0*/  PRMT R53, R53, 0x3340, R1 ;  /* 0x0000334035357816 */ /* 0x000fc40000000001 */
[----:B------:R-:W-:Y:S02]  /*11c9d0*/  PRMT R61, R61, 0x3340, R1 ;  /* 0x000033403d3d7816 */ /* 0x000fe40000000001 */
[----:B------:R-:W-:Y:S02]  /*11c9e0*/  ISETP.GE.AND P0, PT, R25, UR61, PT ;  /* 0x0000003d19007c0c */ /* 0x000fe4000bf06270 */
[----:B------:R-:W-:Y:S02]  /*11c9f0*/  @P5 LOP3.LUT R56, R56, 0x400, RZ, 0xfc, !PT ;  /* 0x0000040038385812 */ /* 0x000fe400078efcff */
[----:B--2---:R-:W-:-:S04]  /*11ca00*/  SHF.R.U32.HI R11, RZ, 0x8, R26 ;  /* 0x00000008ff0b7819 */ /* 0x004fc8000001161a */
[----:B------:R-:W-:Y:S01]  /*11ca10*/  LOP3.LUT R11, R11, 0xffff, RZ, 0xc0, !PT ;  /* 0x0000ffff0b0b7812 */ /* 0x000fe200078ec0ff */
[----:B------:R-:W2:Y:S01]  /*11ca20*/  LDL.LU R13, [R1+0x914] ;  /* 0x00091400010d7983 */ /* 0x000ea20000300800 */
[----:B------:R-:W1:Y:S03]  /*11ca30*/  LDCU.64 UR24, c[0x0][0x398] ;  /* 0x00007300ff1877ac */ /* 0x000e660008000a00 */
[----:B0-----:R-:W2:Y:S01]  /*11ca40*/  LDL.LU R12, [R1+0x8d8] ;  /* 0x0008d800010c7983 */ /* 0x001ea20000300800 */
[----:B------:R-:W0:Y:S03]  /*11ca50*/  LDCU.64 UR26, c[0x0][0x398] ;  /* 0x00007300ff1a77ac */ /* 0x000e260008000a00 */
[----:B------:R-:W2:Y:S01]  /*11ca60*/  LDL.LU R29, [R1+0x8fc] ;  /* 0x0008fc00011d7983 */ /* 0x000ea20000300800 */
        /* <DEDUP_REMOVED lines=15> */
[----:B------:R-:W-:Y:S01]  /*11cb60*/  STL [R1+0x5888], R33 ;  /* 0x0058882101007387 */ /* 0x000fe20000100800 */
[----:B------:R-:W0:Y:S03]  /*11cb70*/  LDCU.64 UR12, c[0x0][0x398] ;  /* 0x00007300ff0c77ac */ /* 0x000e260008000a00 */
[----:B------:R-:W-:Y:S01]  /*11cb80*/  STL [R1+0x5884], R54 ;  /* 0x0058843601007387 */ /* 0x000fe20000100800 */
[----:B------:R-:W0:Y:S03]  /*11cb90*/  LDCU.64 UR14, c[0x0][0x398] ;  /* 0x00007300ff0e77ac */ /* 0x000e260008000a00 */
[----:B------:R-:W-:Y:S01]  /*11cba0*/  STL [R1+0x5880], R56 ;  /* 0x0058803801007387 */ /* 0x000fe20000100800 */
[----:B------:R-:W0:Y:S03]  /*11cbb0*/  LDCU.64 UR10, c[0x0][0x398] ;  /* 0x00007300ff0a77ac */ /* 0x000e260008000a00 */
[----:B------:R1:W-:Y:S01]  /*11cbc0*/  STL [R1+0x587c], R2 ;  /* 0x00587c0201007387 */ /* 0x0003e20000100800 */
[----:B------:R-:W0:Y:S03]  /*11cbd0*/  LDCU.64 UR48, c[0x0][0x398] ;  /* 0x00007300ff3077ac */ /* 0x000e260008000a00 */
[----:B------:R-:W-:Y:S01]  /*11cbe0*/  STL [R1+0x5878], R38 ;  /* 0x0058782601007387 */ /* 0x000fe20000100800 */
[----:B------:R-:W0:Y:S03]  /*11cbf0*/  LDCU.64 UR46, c[0x0][0x398] ;  /* 0x00007300ff2e77ac */ /* 0x000e260008000a00 */
[----:B------:R-:W-:Y:S01]  /*11cc00*/  STL [R1+0x5874], R37 ;  /* 0x0058742501007387 */ /* 0x000fe20000100800 */
[----:B------:R-:W0:Y:S01]  /*11cc10*/  LDCU.64 UR44, c[0x0][0x398] ;  /* 0x00007300ff2c77ac */ /* 0x000e220008000a00 */
[----:B-1----:R-:W-:-:S02]  /*11cc20*/  PRMT R2, R11, 0x3340, R0 ;  /* 0x000033400b027816 */ /* 0x002fc40000000000 */
[----:B------:R-:W-:Y:S01]  /*11cc30*/  STL [R1+0x5870], R55 ;  /* 0x0058703701007387 */ /* 0x000fe20000100800 */
[----:B------:R-:W1:Y:S03]  /*11cc40*/  LDCU.64 UR42, c[0x0][0x398] ;  /* 0x00007300ff2a77ac */ /* 0x000e660008000a00 */
[----:B------:R-:W-:Y:S01]  /*11cc50*/  STL [R1+0x586c], R34 ;  /* 0x00586c2201007387 */ /* 0x000fe20000100800 */
[----:B------:R-:W0:Y:S03]  /*11cc60*/  LDCU.64 UR38, c[0x0][0x398] ;  /* 0x00007300ff2677ac */ /* 0x000e260008000a00 */
        /* <DEDUP_REMOVED lines=56> */
[----:B----4-:R-:W-:Y:S04]  /*11cff0*/  STL [R1+0x576c], R10 ;  /* 0x00576c0a01007387 */ /* 0x010fe80000100800 */
[----:B------:R-:W-:Y:S04]  /*11d000*/  STL [R1+0x5768], R9 ;  /* 0x0057680901007387 */ /* 0x000fe80000100800 */
[----:B------:R-:W-:Y:S04]  /*11d010*/  STL [R1+0x5764], R8 ;  /* 0x0057640801007387 */ /* 0x000fe80000100800 */
[----:B------:R-:W-:Y:S04]  /*11d020*/  STL [R1+0x5760], R7 ;  /* 0x0057600701007387 */ /* 0x000fe80000100800 */
[----:B---3--:R-:W-:Y:S04]  /*11d030*/  STL [R1+0x575c], R6 ;  /* 0x00575c0601007387 */ /* 0x008fe80000100800 */
[----:B------:R-:W-:Y:S04]  /*11d040*/  STL [R1+0x5758], R5 ;  /* 0x0057580501007387 */ /* 0x000fe80000100800 */
[----:B------:R-:W-:Y:S04]  /*11d050*/  STL [R1+0x5754], R4 ;  /* 0x0057540401007387 */ /* 0x000fe80000100800 */
[----:B------:R-:W-:Y:S04]  /*11d060*/  STL [R1+0x5750], R3 ;  /* 0x0057500301007387 */ /* 0x000fe80000100800 */
[----:B------:R3:W-:Y:S04]  /*11d070*/  STL [R1+0x4], R2 ;  /* 0x0000040201007387 */ /* 0x0007e80000100800 */
[----:B------:R-:W4:Y:S01]  /*11d080*/  LDL.LU R16, [R1+0x928] ;  /* 0x0009280001107983 */ /* 0x000f220000300800 */
[----:B--2---:R-:W-:-:S02]  /*11d090*/  SHF.R.U32.HI R15, RZ, 0x8, R13 ;  /* 0x00000008ff0f7819 */ /* 0x004fc4000001160d */
[----:B------:R-:W-:Y:S02]  /*11d0a0*/  SHF.R.U32.HI R11, RZ, 0x8, R12 ;  /* 0x00000008ff0b7819 */ /* 0x000fe4000001160c */
[----:B------:R-:W-:Y:S02]  /*11d0b0*/  SHF.R.U32.HI R13, RZ, 0x8, R29 ;  /* 0x00000008ff0d7819 */ /* 0x000fe4000001161d */
[----:B------:R-:W2:Y:S01]  /*11d0c0*/  LDL.LU R29, [R1+0x904] ;  /* 0x00090400011d7983 */ /* 0x000ea20000300800 */
[----:B------:R-:W-:-:S03]  /*11d0d0*/  SHF.R.U32.HI R14, RZ, 0x8, R28 ;  /* 0x00000008ff0e7819 */ /* 0x000fc6000001161c */
[----:B------:R-:W2:Y:S01]  /*11d0e0*/  LDL.LU R28, [R1+0x94c] ;  /* 0x00094c00011c7983 */ /* 0x000ea20000300800 */
[----:B------:R-:W-:Y:S02]  /*11d0f0*/  LOP3.LUT R11, R11, 0xffff, RZ, 0xc0, !PT ;  /* 0x0000ffff0b0b7812 */ /* 0x000fe400078ec0ff */
[----:B------:R-:W-:Y:S02]  /*11d100*/  SHF.R.U32.HI R12, RZ, 0x8, R27 ;  /* 0x00000008ff0c7819 */ /* 0x000fe4000001161b */
[----:B------:R-:W-:Y:S01]  /*11d110*/  LOP3.LUT R14, R14, 0xffff, RZ, 0xc0, !PT ;  /* 0x0000ffff0e0e7812 */ /* 0x000fe200078ec0ff */
[----:B------:R-:W2:Y:S01]  /*11d120*/  LDL.LU R27, [R1+0x92c] ;  /* 0x00092c00011b7983 */ /* 0x000ea20000300800 */
[----:B------:R-:W-:Y:S02]  /*11d130*/  LOP3.LUT R15, R15, 0xffff, RZ, 0xc0, !PT ;  /* 0x0000ffff0f0f7812 */ /* 0x000fe400078ec0ff */
[----:B---3--:R-:W-:Y:S02]  /*11d140*/  PRMT R2, R11, 0x3340, R14 ;  /* 0x000033400b027816 */ /* 0x008fe4000000000e */
[----:B------:R-:W-:-:S02]  /*11d150*/  LOP3.LUT R13, R13, 0xffff, RZ, 0xc0, !PT ;  /* 0x0000ffff0d0d7812 */ /* 0x000fc400078ec0ff */
[----:B------:R-:W-:Y:S01]  /*11d160*/  LOP3.LUT R12, R12, 0xffff, RZ, 0xc0, !PT ;  /* 0x0000ffff0c0c7812 */ /* 0x000fe200078ec0ff */
[----:B------:R3:W-:Y:S01]  /*11d170*/  STL [R1+0x74], R2 ;  /* 0x0000740201007387 */ /* 0x0007e20000100800 */
[----:B------:R-:W-:-:S05]  /*11d180*/  PRMT R3, R15, 0x3340, R13 ;  /* 0x000033400f037816 */ /* 0x000fca000000000d */
[----:B------:R0:W-:Y:S01]  /*11d190*/  STL [R1+0x60], R3 ;  /* 0x0000600301007387 */ /* 0x0001e20000100800 */
[----:B---3--:R-:W-:Y:S02]  /*11d1a0*/  PRMT R2, R12, 0x3340, R1 ;  /* 0x000033400c027816 */ /* 0x008fe40000000001 */
[----:B------:R-:W-:-:S03]  /*11d1b0*/  SHF.R.U32.HI R15, RZ, 0x8, R26 ;  /* 0x00000008ff0f7819 */ /* 0x000fc6000001161a */
[----:B------:R3:W-:Y:S04]  /*11d1c0*/  STL [R1+0x3c], R2 ;  /* 0x00003c0201007387 */ /* 0x0007e80000100800 */
[----:B------:R-:W2:Y:S01]  /*11d1d0*/  LDL.LU R26, [R1+0x948] ;  /* 0x00094800011a7983 */ /* 0x000ea20000300800 */
[----:B------:R-:W-:Y:S02]  /*11d1e0*/  SHF.R.U32.HI R11, RZ, 0x8, R23 ;  /* 0x00000008ff0b7819 */ /* 0x000fe40000011617 */
[----:B------:R-:W-:Y:S02]  /*11d1f0*/  SHF.R.U32.HI R14, RZ, 0x8, R21 ;  /* 0x00000008ff0e7819 */ /* 0x000fe40000011615 */
[----:B------:R-:W-:Y:S02]  /*11d200*/  SHF.R.U32.HI R13, RZ, 0x8, R22 ;  /* 0x00000008ff0d7819 */ /* 0x000fe40000011616 */
[----:B------:R-:W-:Y:S01]  /*11d210*/  SHF.R.U32.HI R12, RZ, 0x8, R17 ;  /* 0x00000008ff0c7819 */ /* 0x000fe20000011611 */
[----:B------:R-:W2:Y:S01]  /*11d220*/  LDL.LU R22, [R1+0x974] ;  /* 0x0009740001167983 */ /* 0x000ea20000300800 */
[----:B------:R-:W-:-:S02]  /*11d230*/  LOP3.LUT R11, R11, 0xffff, RZ, 0xc0, !PT ;  /* 0x0000ffff0b0b7812 */ /* 0x000fc400078ec0ff */
[----:B------:R-:W-:Y:S01]  /*11d240*/  LOP3.LUT R14, R14, 0xffff, RZ, 0xc0, !PT ;  /* 0x0000ffff0e0e7812 */ /* 0x000fe200078ec0ff */
[----:B------:R-:W2:Y:S01]  /*11d250*/  LDL.LU R21, [R1+0x9a4] ;  /* 0x0009a40001157983 */ /* 0x000ea20000300800 */
[----:B------:R-:W-:Y:S02]  /*11d260*/  LOP3.LUT R15, R15, 0xffff, RZ, 0xc0, !PT ;  /* 0x0000ffff0f0f7812 */ /* 0x000fe400078ec0ff */
[----:B------:R-:W-:Y:S02]  /*11d270*/  LOP3.LUT R13, R13, 0xffff, RZ, 0xc0, !PT ;  /* 0x0000ffff0d0d7812 */ /* 0x000fe400078ec0ff */
[----:B------:R-:W-:Y:S02]  /*11d280*/  LOP3.LUT R12, R12, 0xffff, RZ, 0xc0, !PT ;  /* 0x0000ffff0c0c7812 */ /* 0x000fe400078ec0ff */
[----:B------:R-:W-:Y:S02]  /*11d290*/  PRMT R4, R11, 0x3340, R14 ;  /* 0x000033400b047816 */ /* 0x000fe4000000000e */
[----:B0-----:R-:W-:-:S02]  /*11d2a0*/  PRMT R3, R15, 0x3340, R0 ;  /* 0x000033400f037816 */ /* 0x001fc40000000000 */
[----:B---3--:R-:W-:Y:S01]  /*11d2b0*/  PRMT R2, R13, 0x3340, R12 ;  /* 0x000033400d027816 */ /* 0x008fe2000000000c */
[----:B------:R-:W-:Y:S04]  /*11d2c0*/  STL [R1+0x4c], R4 ;  /* 0x00004c0401007387 */ /* 0x000fe80000100800 */
[----:B------:R-:W-:Y:S04]  /*11d2d0*/  STL [R1+0x38], R3 ;  /* 0x0000380301007387 */ /* 0x000fe80000100800 */
[----:B------:R0:W-:Y:S04]  /*11d2e0*/  STL [R1+0x48], R2 ;  /* 0x0000480201007387 */ /* 0x0001e80000100800 */
[----:B------:R-:W3:Y:S01]  /*11d2f0*/  LDL.LU R17, [R1+0x944] ;  /* 0x0009440001117983 */ /* 0x000ee20000300800 */
[----:B----4-:R-:W-:-:S03]  /*11d300*/  SHF.R.U32.HI R12, RZ, 0x8, R16 ;  /* 0x00000008ff0c7819 */ /* 0x010fc60000011610 */
[----:B------:R-:W4:Y:S01]  /*11d310*/  LDL.LU R16, [R1+0xa38] ;  /* 0x000a380001107983 */ /* 0x000f220000300800 */
[----:B------:R-:W-:Y:S02]  /*11d320*/  LOP3.LUT R12, R12, 0xffff, RZ, 0xc0, !PT ;  /* 0x0000ffff0c0c7812 */ /* 0x000fe400078ec0ff */
[----:B--2---:R-:W-:Y:S02]  /*11d330*/  SHF.R.U32.HI R14, RZ, 0x8, R29 ;  /* 0x00000008ff0e7819 */ /* 0x004fe4000001161d */
[----:B------:R-:W2:Y:S02]  /*11d340*/  LDL.LU R29, [R1+0xa50] ;  /* 0x000a5000011d7983 */ /* 0x000ea40000300800 */
[----:B------:R-:W-:Y:S02]  /*11d350*/  LOP3.LUT R14, R14, 0xffff, RZ, 0xc0, !PT ;  /* 0x0000ffff0e0e7812 */ /* 0x000fe400078ec0ff */
[----:B------:R-:W-:Y:S02]  /*11d360*/  SHF.R.U32.HI R11, RZ, 0x8, R28 ;  /* 0x00000008ff0b7819 */ /* 0x000fe4000001161c */
[----:B------:R-:W-:-:S02]  /*11d370*/  SHF.R.U32.HI R13, RZ, 0x8, R27 ;  /* 0x00000008ff0d7819 */ /* 0x000fc4000001161b */
[----:B0-----:R-:W-:Y:S02]  /*11d380*/  PRMT R2, R12, 0x3340, R14 ;  /* 0x000033400c027816 */ /* 0x001fe4000000000e */
[----:B------:R-:W-:Y:S02]  /*11d390*/  LOP3.LUT R13, R13, 0xffff, RZ, 0xc0, !PT ;  /* 0x0000ffff0d0d7812 */ /* 0x000fe400078ec0ff */
[----:B------:R-:W-:Y:S01]  /*11d3a0*/  LOP3.LUT R11, R11, 0xffff, RZ, 0xc0, !PT ;  /* 0x0000ffff0b0b7812 */ /* 0x000fe200078ec0ff */
[----:B------:R0:W-:Y:S01]  /*11d3b0*/  STL [R1+0x44], R2 ;  /* 0x0000440201007387 */ /* 0x0001e20000100800 */
[----:B------:R-:W-:-:S05]  /*11d3c0*/  PRMT R3, R13, 0x3340, R0 ;  /* 0x000033400d037816 */ /* 0x000fca0000000000 */
[----:B------:R-:W-:Y:S01]  /*11d3d0*/  STL [R1+0x34], R3 ;  /* 0x0000340301007387 */ /* 0x000fe20000100800 */
[----:B0-----:R-:W-:-:S03]  /*11d3e0*/  PRMT R2, R11, 0x3340, R0 ;  /* 0x000033400b027816 */ /* 0x001fc60000000000 */
[----:B------:R-:W2:Y:S04]  /*11d3f0*/  LDL.LU R28, [R1+0x934] ;  /* 0x00093400011c7983 */ /* 0x000ea80000300800 */
[----:B------:R0:W-:Y:S04]  /*11d400*/  STL [R1+0x30], R2 ;  /* 0x0000300201007387 */ /* 0x0001e80000100800 */
[----:B------:R-:W2:Y:S01]  /*11d410*/  LDL.LU R27, [R1+0xacc] ;  /* 0x000acc00011b7983 */ /* 0x000ea20000300800 */
[----:B------:R-:W-:-:S03]  /*11d420*/  SHF.R.U32.HI R13, RZ, 0x8, R26 ;  /* 0x00000008ff0d7819 */ /* 0x000fc6000001161a */
[----:B------:R-:W2:Y:S01]  /*11d430*/  LDL.LU R26, [R1+0xb20] ;  /* 0x000b2000011a7983 */ /* 0x000ea20000300800 */
[----:B------:R-:W-:Y:S02]  /*11d440*/  LOP3.LUT R13, R13, 0xffff, RZ, 0xc0, !PT ;  /* 0x0000ffff0d0d7812 */ /* 0x000fe400078ec0ff */
[----:B------:R-:W-:Y:S02]  /*11d450*/  SHF.R.U32.HI R12, RZ, 0x8, R22 ;  /* 0x00000008ff0c7819 */ /* 0x000fe40000011616 */
[----:B0-----:R-:W-:Y:S02]  /*11d460*/  PRMT R2, R13, 0x3340, R0 ;  /* 0x000033400d027816 */ /* 0x001fe40000000000 */
[----:B------:R-:W-:Y:S02]  /*11d470*/  SHF.R.U32.HI R11, RZ, 0x8, R21 ;  /* 0x00000008ff0b7819 */ /* 0x000fe40000011615 */
[----:B------:R-:W-:Y:S02]  /*11d480*/  LOP3.LUT R12, R12, 0xffff, RZ, 0xc0, !PT ;  /* 0x0000ffff0c0c7812 */ /* 0x000fe400078ec0ff */
[----:B------:R-:W-:Y:S01]  /*11d490*/  LOP3.LUT R11, R11, 0xffff, RZ, 0xc0, !PT ;  /* 0x0000ffff0b0b7812 */ /* 0x000fe200078ec0ff */
[----:B------:R0:W-:Y:S01]  /*11d4a0*/  STL [R1], R2 ;  /* 0x0000000201007387 */ /* 0x0001e20000100800 */
[----:B------:R-:W-:-:S05]  /*11d4b0*/  PRMT R3, R12, 0x3340, R1 ;  /* 0x000033400c037816 */ /* 0x000fca0000000001 */
[----:B------:R1:W-:Y:S01]  /*11d4c0*/  STL [R1+0x28], R3 ;  /* 0x0000280301007387 */ /* 0x0003e20000100800 */
[----:B0-----:R-:W-:-:S05]  /*11d4d0*/  PRMT R2, R11, 0x3340, R0 ;  /* 0x000033400b027816 */ /* 0x001fca0000000000 */
[----:B------:R0:W-:Y:S01]  /*11d4e0*/  STL [R1+0x2c], R2 ;  /* 0x00002c0201007387 */ /* 0x0001e20000100800 */
[----:B---3--:R-:W-:-:S03]  /*11d4f0*/  SHF.R.U32.HI R12, RZ, 0x8, R17 ;  /* 0x00000008ff0c7819 */ /* 0x008fc60000011611 */
[----:B------:R-:W3:Y:S01]  /*11d500*/  LDL.LU R54, [R1+0x918] ;  /* 0x0009180001367983 */ /* 0x000ee20000300800 */
[----:B------:R-:W-:-:S03]  /*11d510*/  LOP3.LUT R12, R12, 0xffff, RZ, 0xc0, !PT ;  /* 0x0000ffff0c0c7812 */ /* 0x000fc600078ec0ff */
[----:B------:R-:W3:Y:S01]  /*11d520*/  LDL.LU R33, [R1+0xbc8] ;  /* 0x000bc80001217983 */ /* 0x000ee20000300800 */
[----:B-1----:R-:W-:-:S03]  /*11d530*/  PRMT R3, R12, 0x3340, R1 ;  /* 0x000033400c037816 */ /* 0x002fc60000000001 */
[----:B------:R-:W3:Y:S04]  /*11d540*/  LDL.LU R25, [R1+0xbf4] ;  /* 0x000bf40001197983 */ /* 0x000ee80000300800 */
[----:B------:R-:W3:Y:S04]  /*11d550*/  LDL.LU R24, [R1+0x900] ;  /* 0x0009000001187983 */ /* 0x000ee80000300800 */
[----:B------:R-:W-:Y:S04]  /*11d560*/  STL [R1+0x24], R3 ;  /* 0x0000240301007387 */ /* 0x000fe80000100800 */
[----:B------:R-:W3:Y:S01]  /*11d570*/  LDL.LU R23, [R1+0xc54] ;  /* 0x000c540001177983 */ /* 0x000ee20000300800 */
[----:B----4-:R-:W-:-:S04]  /*11d580*/  SHF.R.U32.HI R13, RZ, 0x8, R16 ;  /* 0x00000008ff0d7819 */ /* 0x010fc80000011610 */
[----:B------:R-:W-:-:S04]  /*11d590*/  LOP3.LUT R13, R13, 0xffff, RZ, 0xc0, !PT ;  /* 0x0000ffff0d0d7812 */ /* 0x000fc800078ec0ff */
[----:B0-----:R-:W-:-:S05]  /*11d5a0*/  PRMT R2, R13, 0x3340, R0 ;  /* 0x000033400d027816 */ /* 0x001fca0000000000 */
[----:B------:R0:W-:Y:S04]  /*11d5b0*/  STL [R1+0x20], R2 ;  /* 0x0000200201007387 */ /* 0x0001e80000100800 */
[----:B------:R-:W4:Y:S01]  /*11d5c0*/  LDL.LU R22, [R1+0xc64] ;  /* 0x000c640001167983 */ /* 0x000f220000300800 */
[----:B--2---:R-:W-:-:S04]  /*11d5d0*/  SHF.R.U32.HI R11, RZ, 0x8, R29 ;  /* 0x00000008ff0b7819 */ /* 0x004fc8000001161d */
[----:B------:R-:W-:-:S04]  /*11d5e0*/  LOP3.LUT R11, R11, 0xffff, RZ, 0xc0, !PT ;  /* 0x0000ffff0b0b7812 */ /* 0x000fc800078ec0ff */
[----:B0-----:R-:W-:-:S05]  /*11d5f0*/  PRMT R2, R11, 0x3340, R0 ;  /* 0x000033400b027816 */ /* 0x001fca0000000000 */
[----:B------:R0:W-:Y:S04]  /*11d600*/  STL [R1+0x1c], R2 ;  /* 0x00001c0201007387 */ /* 0x0001e80000100800 */
[----:B------:R-:W2:Y:S04]  /*11d610*/  LDL.LU R21, [R1+0x8f4] ;  /* 0x0008f40001157983 */ /* 0x000ea80000300800 */
[----:B------:R-:W2:Y:S04]  /*11d620*/  LDL.LU R17, [R1+0xc8c] ;  /* 0x000c8c0001117983 */ /* 0x000ea80000300800 */
[----:B------:R-:W2:Y:S01]  /*11d630*/  LDL.LU R16, [R1+0xc9c] ;  /* 0x000c9c0001107983 */ /* 0x000ea20000300800 */
[----:B------:R-:W-:-:S02]  /*11d640*/  SHF.R.U32.HI R29, RZ, 0x8, R28 ;  /* 0x00000008ff1d7819 */ /* 0x000fc4000001161c */
[----:B------:R-:W-:Y:S02]  /*11d650*/  SHF.R.U32.HI R28, RZ, 0x8, R27 ;  /* 0x00000008ff1c7819 */ /* 0x000fe4000001161b */
[----:B------:R-:W-:Y:S02]  /*11d660*/  SHF.R.U32.HI R27, RZ, 0x8, R26 ;  /* 0x00000008ff1b7819 */ /* 0x000fe4000001161a */
[----:B------:R-:W2:Y:S01]  /*11d670*/  LDL.LU R26, [R1+0x8ec] ;  /* 0x0008ec00011a7983 */ /* 0x000ea20000300800 */
[----:B------:R-:W-:Y:S02]  /*11d680*/  LOP3.LUT R29, R29, 0xffff, RZ, 0xc0, !PT ;  /* 0x0000ffff1d1d7812 */ /* 0x000fe400078ec0ff */
[----:B------:R-:W-:Y:S02]  /*11d690*/  LOP3.LUT R28, R28, 0xffff, RZ, 0xc0, !PT ;  /* 0x0000ffff1c1c7812 */ /* 0x000fe400078ec0ff */
[----:B------:R-:W-:Y:S02]  /*11d6a0*/  LOP3.LUT R27, R27, 0xffff, RZ, 0xc0, !PT ;  /* 0x0000ffff1b1b7812 */ /* 0x000fe400078ec0ff */
[----:B------:R-:W-:-:S02]  /*11d6b0*/  PRMT R29, R29, 0x3340, R0 ;  /* 0x000033401d1d7816 */ /* 0x000fc40000000000 */
[--C-:B------:R-:W-:Y:S02]  /*11d6c0*/  PRMT R28, R28, 0x3340, R0.reuse ;  /* 0x000033401c1c7816 */ /* 0x100fe40000000000 */
[----:B------:R-:W-:Y:S01]  /*11d6d0*/  PRMT R27, R27, 0x3340, R0 ;  /* 0x000033401b1b7816 */ /* 0x000fe20000000000 */
[----:B------:R-:W-:Y:S04]  /*11d6e0*/  STL [R1+0x581c], R29 ;  /* 0x00581c1d01007387 */ /* 0x000fe80000100800 */
[----:B------:R-:W-:Y:S04]  /*11d6f0*/  STL [R1+0x588c], R28 ;  /* 0x00588c1c01007387 */ /* 0x000fe80000100800 */
[----:B------:R-:W-:Y:S01]  /*11d700*/  STL [R1+0x5890], R27 ;  /* 0x0058901b01007387 */ /* 0x000fe20000100800 */
[----:B---3--:R-:W-:-:S04]  /*11d710*/  SHF.R.U32.HI R13, RZ, 0x8, R33 ;  /* 0x00000008ff0d7819 */ /* 0x008fc80000011621 */
[----:B------:R-:W-:Y:S02]  /*11d720*/  LOP3.LUT R13, R13, 0xffff, RZ, 0xc0, !PT ;  /* 0x0000ffff0d0d7812 */ /* 0x000fe400078ec0ff */
[----:B------:R-:W-:Y:S02]  /*11d730*/  SHF.R.U32.HI R11, RZ, 0x8, R25 ;  /* 0x00000008ff0b7819 */ /* 0x000fe40000011619 */
[----:B------:R-:W-:Y:S02]  /*11d740*/  PRMT R3, R13, 0x3340, R0 ;  /* 0x000033400d037816 */ /* 0x000fe40000000000 */
[----:B------:R-:W-:Y:S02]  /*11d750*/  LOP3.LUT R11, R11, 0xffff, RZ, 0xc0, !PT ;  /* 0x0000ffff0b0b7812 */ /* 0x000fe400078ec0ff */
[----:B------:R-:W-:Y:S01]  /*11d760*/  SHF.R.U32.HI R13, RZ, 0x8, R23 ;  /* 0x00000008ff0d7819 */ /* 0x000fe20000011617 */
[----:B------:R1:W-:Y:S01]  /*11d770*/  STL [R1+0x18], R3 ;  /* 0x0000180301007387 */ /* 0x0003e20000100800 */
[----:B------:R-:W-:-:S02]  /*11d780*/  SHF.R.U32.HI R14, RZ, 0x8, R24 ;  /* 0x00000008ff0e7819 */ /* 0x000fc40000011618 */
[----:B------:R-:W-:Y:S02]  /*11d790*/  LOP3.LUT R13, R13, 0xffff, RZ, 0xc0, !PT ;  /* 0x0000ffff0d0d7812 */ /* 0x000fe400078ec0ff */
[--C-:B0-----:R-:W-:Y:S02]  /*11d7a0*/  PRMT R2, R11, 0x3340, R0.reuse ;  /* 0x000033400b027816 */ /* 0x101fe40000000000 */
[----:B------:R-:W-:Y:S02]  /*11d7b0*/  LOP3.LUT R14, R14, 0xffff, RZ, 0xc0, !PT ;  /* 0x0000ffff0e0e7812 */ /* 0x000fe400078ec0ff */
[--C-:B-1----:R-:W-:Y:S01]  /*11d7c0*/  PRMT R3, R13, 0x3340, R0.reuse ;  /* 0x000033400d037816 */ /* 0x102fe20000000000 */
[----:B------:R0:W-:Y:S01]  /*11d7d0*/  STL [R1+0x14], R2 ;  /* 0x0000140201007387 */ /* 0x0001e20000100800 */
[----:B------:R-:W-:-:S05]  /*11d7e0*/  PRMT R4, R14, 0x3340, R0 ;  /* 0x000033400e047816 */ /* 0x000fca0000000000 */
[----:B------:R-:W-:Y:S04]  /*11d7f0*/  STL [R1+0xc], R4 ;  /* 0x00000c0401007387 */ /* 0x000fe80000100800 */
[----:B------:R-:W-:Y:S01]  /*11d800*/  STL [R1+0x8], R3 ;  /* 0x0000080301007387 */ /* 0x000fe20000100800 */
[----:B------:R-:W-:Y:S02]  /*11d810*/  SHF.R.U32.HI R12, RZ, 0x8, R54 ;  /* 0x00000008ff0c7819 */ /* 0x000fe40000011636 */
[----:B----4-:R-:W-:-:S04]  /*11d820*/  SHF.R.U32.HI R11, RZ, 0x8, R22 ;  /* 0x00000008ff0b7819 */ /* 0x010fc80000011616 */
[----:B------:R-:W-:-:S04]  /*11d830*/  LOP3.LUT R11, R11, 0xffff, RZ, 0xc0, !PT ;  /* 0x0000ffff0b0b7812 */ /* 0x000fc800078ec0ff */
[----:B0-----:R-:W-:-:S05]  /*11d840*/  PRMT R2, R11, 0x3340, R0 ;  /* 0x000033400b027816 */ /* 0x001fca0000000000 */
[----:B------:R0:W-:Y:S01]  /*11d850*/  STL [R1+0x10], R2 ;  /* 0x0000100201007387 */ /* 0x0001e20000100800 */
[----:B--2---:R-:W-:-:S04]  /*11d860*/  SHF.R.U32.HI R13, RZ, 0x8, R21 ;  /* 0x00000008ff0d7819 */ /* 0x004fc80000011615 */
[----:B------:R-:W-:-:S04]  /*11d870*/  LOP3.LUT R13, R13, 0xffff, RZ, 0xc0, !PT ;  /* 0x0000ffff0d0d7812 */ /* 0x000fc800078ec0ff */
[----:B------:R-:W-:-:S05]  /*11d880*/  PRMT R13, R13, 0x3340, R0 ;  /* 0x000033400d0d7816 */ /* 0x000fca0000000000 */
[----:B------:R-:W-:Y:S04]  /*11d890*/  STL [R1+0x5818], R13 ;  /* 0x0058180d01007387 */ /* 0x000fe80000100800 */
[----:B------:R-:W2:Y:S04]  /*11d8a0*/  LDL.LU R22, [R1+0xcbc] ;  /* 0x000cbc0001167983 */ /* 0x000ea80000300800 */
[----:B------:R-:W3:Y:S01]  /*11d8b0*/  LDL.LU R23, [R1+0xccc] ;  /* 0x000ccc0001177983 */ /* 0x000ee20000300800 */
[----:B------:R-:W-:-:S03]  /*11d8c0*/  SHF.R.U32.HI R21, RZ, 0x8, R26 ;  /* 0x00000008ff157819 */ /* 0x000fc6000001161a */
        /* <DEDUP_REMOVED lines=23> */
[----:B------:R-:W-:-:S03]  /*11da40*/  SHF.R.U32.HI R14, RZ, 0x8, R17 ;  /* 0x00000008ff0e7819 */ /* 0x000fc60000011611 */
[----:B0-----:R-:W4:Y:S01]  /*11da50*/  LDL.LU R2, [R1+0x234] ;  /* 0x0002340001027983 */ /* 0x001f220000300800 */
[----:B------:R-:W-:-:S03]  /*11da60*/  SHF.R.U32.HI R15, RZ, 0x8, R16 ;  /* 0x00000008ff0f7819 */ /* 0x000fc60000011610 */
[----:B------:R-:W4:Y:S04]  /*11da70*/  LDL.LU R56, [R1+0x330] ;  /* 0x0003300001387983 */ /* 0x000f280000300800 */
[----:B------:R-:W4:Y:S04]  /*11da80*/  LDL.LU R54, [R1+0x230] ;  /* 0x0002300001367983 */ /* 0x000f280000300800 */
[----:B------:R-:W4:Y:S04]  /*11da90*/  LDL.LU R33, [R1+0x324] ;  /* 0x0003240001217983 */ /* 0x000f280000300800 */
[----:B------:R-:W4:Y:S04]  /*11daa0*/  LDL.LU R17, [R1+0x22c] ;  /* 0x00022c0001117983 */ /* 0x000f280000300800 */
[----:B------:R-:W4:Y:S01]  /*11dab0*/  LDL.LU R16, [R1+0x328] ;  /* 0x0003280001107983 */ /* 0x000f220000300800 */
[----:B------:R-:W-:-:S02]  /*11dac0*/  LOP3.LUT R12, R12, 0xffff, RZ, 0xc0, !PT ;  /* 0x0000ffff0c0c7812 */ /* 0x000fc400078ec0ff */
[----:B------:R-:W-:Y:S02]  /*11dad0*/  LOP3.LUT R14, R14, 0xffff, RZ, 0xc0, !PT ;  /* 0x0000ffff0e0e7812 */ /* 0x000fe400078ec0ff */
[----:B------:R-:W-:Y:S02]  /*11dae0*/  LOP3.LUT R15, R15, 0xffff, RZ, 0xc0, !PT ;  /* 0x0000ffff0f0f7812 */ /* 0x000fe400078ec0ff */
[----:B------:R-:W-:Y:S01]  /*11daf0*/  LOP3.LUT R21, R21, 0xffff, RZ, 0xc0, !PT ;  /* 0x0000ffff15157812 */ /* 0x000fe200078ec0ff */
[----:B------:R0:W-:Y:S01]  /*11db00*/  STL [R1+0x5794], R0 ;  /* 0x0057940001007387 */ /* 0x0001e20000100800 */
[--C-:B------:R-:W-:Y:S02]  /*11db10*/  PRMT R12, R12, 0x3340, R0.reuse ;  /* 0x000033400c0c7816 */ /* 0x100fe40000000000 */
[--C-:B------:R-:W-:Y:S02]  /*11db20*/  PRMT R14, R14, 0x3340, R0.reuse ;  /* 0x000033400e0e7816 */ /* 0x100fe40000000000 */
[----:B------:R-:W-:-:S02]  /*11db30*/  PRMT R15, R15, 0x3340, R0 ;  /* 0x000033400f0f7816 */ /* 0x000fc40000000000 */
[----:B------:R-:W-:Y:S02]  /*11db40*/  PRMT R21, R21, 0x3340, R0 ;  /* 0x0000334015157816 */ /* 0x000fe40000000000 */
[----:B--2---:R-:W-:Y:S02]  /*11db50*/  SHF.R.U32.HI R22, RZ, 0x8, R22 ;  /* 0x00000008ff167819 */ /* 0x004fe40000011616 */
[----:B---3--:R-:W-:Y:S02]  /*11db60*/  SHF.R.U32.HI R23, RZ, 0x8, R23 ;  /* 0x00000008ff177819 */ /* 0x008fe40000011617 */
[----:B----4-:R-:W-:Y:S02]  /*11db70*/  SHF.R.U32.HI R24, RZ, 0x8, R24 ;  /* 0x00000008ff187819 */ /* 0x010fe40000011618 */
[----:B------:R-:W-:Y:S02]  /*11db80*/  SHF.R.U32.HI R25, RZ, 0x8, R25 ;  /* 0x00000008ff197819 */ /* 0x000fe40000011619 */
[----:B------:R-:W-:-:S02]  /*11db90*/  SHF.R.U32.HI R26, RZ, 0x8, R26 ;  /* 0x00000008ff1a7819 */ /* 0x000fc4000001161a */
[----:B------:R-:W-:Y:S02]  /*11dba0*/  LOP3.LUT R22, R22, 0xffff, RZ, 0xc0, !PT ;  /* 0x0000ffff16167812 */ /* 0x000fe400078ec0ff */
[----:B------:R-:W-:Y:S02]  /*11dbb0*/  LOP3.LUT R23, R23, 0xffff, RZ, 0xc0, !PT ;  /* 0x0000ffff17177812 */ /* 0x000fe400078ec0ff */
[----:B------:R-:W-:Y:S02]  /*11dbc0*/  LOP3.LUT R24, R24, 0xffff, RZ, 0xc0, !PT ;  /* 0x0000ffff18187812 */ /* 0x000fe400078ec0ff */
[----:B------:R-:W-:Y:S02]  /*11dbd0*/  LOP3.LUT R25, R25, 0xffff, RZ, 0xc0, !PT ;  /* 0x0000ffff19197812 */ /* 0x000fe400078ec0ff */
[----:B------:R-:W-:Y:S02]  /*11dbe0*/  LOP3.LUT R26, R26, 0xffff, RZ, 0xc0, !PT ;  /* 0x0000ffff1a1a7812 */ /* 0x000fe400078ec0ff */
[----:B------:R-:W-:-:S02]  /*11dbf0*/  PRMT R22, R22, 0x3340, R0 ;  /* 0x0000334016167816 */ /* 0x000fc40000000000 */
[--C-:B------:R-:W-:Y:S02]  /*11dc00*/  PRMT R23, R23, 0x3340, R0.reuse ;  /* 0x0000334017177816 */ /* 0x100fe40000000000 */
[--C-:B------:R-:W-:Y:S02]  /*11dc10*/  PRMT R24, R24, 0x3340, R0.reuse ;  /* 0x0000334018187816 */ /* 0x100fe40000000000 */
[--C-:B------:R-:W-:Y:S02]  /*11dc20*/  PRMT R25, R25, 0x3340, R0.reuse ;  /* 0x0000334019197816 */ /* 0x100fe40000000000 */
[----:B------:R-:W-:Y:S02]  /*11dc30*/  PRMT R26, R26, 0x3340, R0 ;  /* 0x000033401a1a7816 */ /* 0x000fe40000000000 */
[----:B0-----:R-:W-:Y:S02]  /*11dc40*/  PRMT R0, R49, 0x5410, R50 ;  /* 0x0000541031007816 */ /* 0x001fe40000000032 */
[----:B------:R-:W-:-:S02]  /*11dc50*/  PRMT R3, R48, 0x5410, R47 ;  /* 0x0000541030037816 */ /* 0x000fc4000000002f */
[----:B------:R-:W-:Y:S01]  /*11dc60*/  PRMT R4, R46, 0x5410, R43 ;  /* 0x000054102e047816 */ /* 0x000fe2000000002b */
[----:B------:R0:W-:Y:S04]  /*11dc70*/  STL [R1+0x694], R0 ;  /* 0x0006940001007387 */ /* 0x0001e80000100800 */
[----:B------:R1:W-:Y:S01]  /*11dc80*/  STL [R1+0x698], R3 ;  /* 0x0006980301007387 */ /* 0x0003e20000100800 */
[----:B0-----:R-:W-:-:S03]  /*11dc90*/  PRMT R0, R42, 0x5410, R41 ;  /* 0x000054102a007816 */ /* 0x001fc60000000029 */
[----:B------:R0:W-:Y:S01]  /*11dca0*/  STL [R1+0x690], R4 ;  /* 0x0006900401007387 */ /* 0x0001e20000100800 */
[----:B-1----:R-:W-:-:S03]  /*11dcb0*/  PRMT R3, R40, 0x5410, R39 ;  /* 0x0000541028037816 */ /* 0x002fc60000000027 */
[----:B------:R1:W-:Y:S04]  /*11dcc0*/  STL [R1+0x68c], R0 ;  /* 0x00068c0001007387 */ /* 0x0003e80000100800 */
[----:B------:R2:W-:Y:S01]  /*11dcd0*/  STL [R1+0x688], R3 ;  /* 0x0006880301007387 */ /* 0x0005e20000100800 */
[----:B0-----:R-:W-:Y:S02]  /*11dce0*/  PRMT R4, R30, 0x5410, R31 ;  /* 0x000054101e047816 */ /* 0x001fe4000000001f */
[----:B-1----:R-:W-:-:S03]  /*11dcf0*/  PRMT R0, R18, 0x5410, R19 ;  /* 0x0000541012007816 */ /* 0x002fc60000000013 */
[----:B------:R0:W-:Y:S04]  /*11dd00*/  STL [R1+0x684], R4 ;  /* 0x0006840401007387 */ /* 0x0001e80000100800 */
[----:B------:R1:W-:Y:S01]  /*11dd10*/  STL [R1+0x67c], R0 ;  /* 0x00067c0001007387 */ /* 0x0003e20000100800 */
[----:B--2---:R-:W-:-:S05]  /*11dd20*/  PRMT R3, R36, 0x5410, R20 ;  /* 0x0000541024037816 */ /* 0x004fca0000000014 */
[----:B------:R2:W-:Y:S01]  /*11dd30*/  STL [R1+0x680], R3 ;  /* 0x0006800301007387 */ /* 0x0005e20000100800 */
[----:B0-----:R-:W-:Y:S02]  /*11dd40*/  PRMT R4, R55, 0x5410, R34 ;  /* 0x0000541037047816 */ /* 0x001fe40000000022 */
[----:B-1----:R-:W-:-:S03]  /*11dd50*/  PRMT R0, R38, 0x5410, R37 ;  /* 0x0000541026007816 */ /* 0x002fc60000000025 */
[----:B------:R-:W-:Y:S04]  /*11dd60*/  STL [R1+0x674], R4 ;  /* 0x0006740401007387 */ /* 0x000fe80000100800 */
[----:B------:R0:W-:Y:S01]  /*11dd70*/  STL [R1+0x670], R0 ;  /* 0x0006700001007387 */ /* 0x0001e20000100800 */
[----:B--2---:R-:W-:-:S05]  /*11dd80*/  PRMT R3, R56, 0x5410, R2 ;  /* 0x0000541038037816 */ /* 0x004fca0000000002 */
[----:B------:R-:W-:Y:S01]  /*11dd90*/  STL [R1+0x668], R3 ;  /* 0x0006680301007387 */ /* 0x000fe20000100800 */
[----:B------:R-:W-:-:S03]  /*11dda0*/  PRMT R2, R33, 0x5410, R54 ;  /* 0x0000541021027816 */ /* 0x000fc60000000036 */
[----:B------:R-:W2:Y:S04]  /*11ddb0*/  LDL.LU R27, [R1+0x228] ;  /* 0x00022800011b7983 */ /* 0x000ea80000300800 */
[----:B------:R1:W-:Y:S01]  /*11ddc0*/  STL [R1+0x66c], R2 ;  /* 0x00066c0201007387 */ /* 0x0003e20000100800 */
[----:B0-----:R-:W-:-:S03]  /*11ddd0*/  PRMT R0, R16, 0x5410, R17 ;  /* 0x0000541010007816 */ /* 0x001fc60000000011 */
[----:B------:R-:W2:Y:S04]  /*11dde0*/  LDL.LU R28, [R1+0x31c] ;  /* 0x00031c00011c7983 */ /* 0x000ea80000300800 */
[----:B------:R0:W-:Y:S04]  /*11ddf0*/  STL [R1+0x664], R0 ;  /* 0x0006640001007387 */ /* 0x0001e80000100800 */
[----:B------:R-:W3:Y:S04]  /*11de00*/  LDL.LU R33, [R1+0x224] ;  /* 0x0002240001217983 */ /* 0x000ee80000300800 */
[----:B------:R-:W3:Y:S04]  /*11de10*/  LDL.LU R54, [R1+0x314] ;  /* 0x0003140001367983 */ /* 0x000ee80000300800 */
        /* <DEDUP_REMOVED lines=48> */
[----:B--2---:R-:W-:-:S03]  /*11e120*/  PRMT R28, R28, 0x5410, R27 ;  /* 0x000054101c1c7816 */ /* 0x004fc6000000001b */
[----:B------:R-:W2:Y:S04]  /*11e130*/  LDL.LU R27, [R1+0x5890] ;  /* 0x00589000011b7983 */ /* 0x000ea80000300800 */
[----:B------:R0:W-:Y:S01]  /*11e140*/  STL [R1+0x660], R28 ;  /* 0x0006601c01007387 */ /* 0x0001e20000100800 */
[----:B---3--:R-:W-:-:S03]  /*11e150*/  PRMT R54, R54, 0x5410, R33 ;  /* 0x0000541036367816 */ /* 0x008fc60000000021 */
[----:B0-----:R-:W3:Y:S01]  /*11e160*/  LDL.LU R28, [R1+0x588c] ;  /* 0x00588c00011c7983 */ /* 0x001ee20000300800 */
[----:B----4-:R-:W-:-:S03]  /*11e170*/  PRMT R2, R2, 0x5410, R56 ;  /* 0x0000541002027816 */ /* 0x010fc60000000038 */
[----:B------:R-:W4:Y:S04]  /*11e180*/  LDL.LU R33, [R1+0x5888] ;  /* 0x0058880001217983 */ /* 0x000f280000300800 */
[----:B------:R0:W-:Y:S01]  /*11e190*/  STL [R1+0x65c], R54 ;  /* 0x00065c3601007387 */ /* 0x0001e20000100800 */
[----:B------:R-:W-:-:S03]  /*11e1a0*/  PRMT R37, R37, 0x5410, R38 ;  /* 0x0000541025257816 */ /* 0x000fc60000000026 */
[----:B0-----:R-:W2:Y:S01]  /*11e1b0*/  LDL.LU R54, [R1+0x5884] ;  /* 0x0058840001367983 */ /* 0x001ea20000300800 */
[----:B------:R-:W-:-:S03]  /*11e1c0*/  PRMT R34, R34, 0x5410, R55 ;  /* 0x0000541022227816 */ /* 0x000fc60000000037 */
[----:B------:R-:W2:Y:S04]  /*11e1d0*/  LDL.LU R56, [R1+0x5880] ;  /* 0x0058800001387983 */ /* 0x000ea80000300800 */
[----:B------:R0:W-:Y:S01]  /*11e1e0*/  STL [R1+0x658], R2 ;  /* 0x0006580201007387 */ /* 0x0001e20000100800 */
[----:B------:R-:W-:-:S03]  /*11e1f0*/  PRMT R20, R20, 0x5410, R36 ;  /* 0x0000541014147816 */ /* 0x000fc60000000024 */
[----:B0-----:R-:W2:Y:S04]  /*11e200*/  LDL.LU R2, [R1+0x587c] ;  /* 0x00587c0001027983 */ /* 0x001ea80000300800 */
[----:B------:R-:W2:Y:S04]  /*11e210*/  LDL.LU R38, [R1+0x5878] ;  /* 0x0058780001267983 */ /* 0x000ea80000300800 */
[----:B------:R0:W-:Y:S01]  /*11e220*/  STL [R1+0x64c], R37 ;  /* 0x00064c2501007387 */ /* 0x0001e20000100800 */
[----:B------:R-:W-:Y:S02]  /*11e230*/  PRMT R19, R19, 0x5410, R18 ;  /* 0x0000541013137816 */ /* 0x000fe40000000012 */
[----:B------:R-:W-:Y:S01]  /*11e240*/  PRMT R0, R0, 0x5410, R30 ;  /* 0x0000541000007816 */ /* 0x000fe2000000001e */
        /* <DEDUP_REMOVED lines=11> */
[----:B------:R0:W-:Y:S02]  /*11e300*/  STL [R1+0x644], R0 ;  /* 0x0006440001007387 */ /* 0x0001e40000100800 */
[----:B0-----:R-:W-:-:S02]  /*11e310*/  PRMT R0, R11, 0x5410, R13 ;  /* 0x000054100b007816 */ /* 0x001fc4000000000d */
[----:B------:R-:W-:Y:S02]  /*11e320*/  PRMT R11, R3, 0x5410, R29 ;  /* 0x00005410030b7816 */ /* 0x000fe4000000001d */
[----:B------:R-:W-:Y:S01]  /*11e330*/  PRMT R3, R5, 0x5410, R4 ;  /* 0x0000541005037816 */ /* 0x000fe20000000004 */
[----:B------:R0:W-:Y:S01]  /*11e340*/  STL [R1+0x63c], R0 ;  /* 0x00063c0001007387 */ /* 0x0001e20000100800 */
[----:B------:R-:W-:-:S03]  /*11e350*/  PRMT R4, R9, 0x5410, R8 ;  /* 0x0000541009047816 */ /* 0x000fc60000000008 */
[----:B------:R-:W-:Y:S01]  /*11e360*/  STL [R1+0x638], R11 ;  /* 0x0006380b01007387 */ /* 0x000fe20000100800 */
[----:B0-----:R-:W-:-:S03]  /*11e370*/  PRMT R0, R7, 0x5410, R6 ;  /* 0x0000541007007816 */ /* 0x001fc60000000006 */
        /* <DEDUP_REMOVED lines=9> */
[----:B------:R0:W-:Y:S01]  /*11e410*/  STL [R1+0x3b4], R4 ;  /* 0x0003b40401007387 */ /* 0x0001e20000100800 */
[----:B------:R-:W-:-:S03]  /*11e420*/  PRMT R0, R60, 0x5410, R59 ;  /* 0x000054103c007816 */ /* 0x000fc6000000003b */
[----:B------:R1:W-:Y:S04]  /*11e430*/  STL [R1+0x3ac], R3 ;  /* 0x0003ac0301007387 */ /* 0x0003e80000100800 */
[----:B------:R1:W-:Y:S01]  /*11e440*/  STL [R1+0x3a8], R0 ;  /* 0x0003a80001007387 */ /* 0x0003e20000100800 */
[----:B0-----:R-:W-:Y:S02]  /*11e450*/  PRMT R4, R47, 0x5410, R49 ;  /* 0x000054102f047816 */ /* 0x001fe40000000031 */
[----:B-1----:R-:W-:Y:S02]  /*11e460*/  PRMT R3, R53, 0x5410, R61 ;  /* 0x0000541035037816 */ /* 0x002fe4000000003d */
[----:B------:R-:W-:-:S03]  /*11e470*/  PRMT R0, R50, 0x5410, R51 ;  /* 0x0000541032007816 */ /* 0x000fc60000000033 */
[----:B------:R0:W-:Y:S04]  /*11e480*/  STL [R1+0x3a4], R3 ;  /* 0x0003a40301007387 */ /* 0x0001e80000100800 */
[----:B------:R1:W-:Y:S01]  /*11e490*/  STL [R1+0x244], R0 ;  /* 0x0002440001007387 */ /* 0x0003e20000100800 */
[----:B0-----:R-:W-:-:S03]  /*11e4a0*/  PRMT R3, R43, 0x5410, R48 ;  /* 0x000054102b037816 */ /* 0x001fc60000000030 */
[----:B------:R0:W-:Y:S01]  /*11e4b0*/  STL [R1+0x248], R4 ;  /* 0x0002480401007387 */ /* 0x0001e20000100800 */
[----:B-1----:R-:W-:-:S03]  /*11e4c0*/  PRMT R0, R41, 0x5410, R46 ;  /* 0x0000541029007816 */ /* 0x002fc6000000002e */
[----:B------:R1:W-:Y:S01]  /*11e4d0*/  STL [R1+0x240], R3 ;  /* 0x0002400301007387 */ /* 0x0003e20000100800 */
[----:B0-----:R-:W-:-:S03]  /*11e4e0*/  PRMT R4, R39, 0x5410, R42 ;  /* 0x0000541027047816 */ /* 0x001fc6000000002a */
[----:B------:R0:W-:Y:S01]  /*11e4f0*/  STL [R1+0x23c], R0 ;  /* 0x00023c0001007387 */ /* 0x0001e20000100800 */
[----:B-1----:R-:W-:-:S03]  /*11e500*/  PRMT R3, R31, 0x5410, R40 ;  /* 0x000054101f037816 */ /* 0x002fc60000000028 */
[----:B------:R-:W-:Y:S04]  /*11e510*/  STL [R1+0x234], R4 ;  /* 0x0002340401007387 */ /* 0x000fe80000100800 */
[----:B------:R-:W2:Y:S01]  /*11e520*/  LDL.LU R31, [R1+0x18c] ;  /* 0x00018c00011f7983 */ /* 0x000ea20000300800 */
[----:B0-----:R-:W-:-:S03]  /*11e530*/  PRMT R0, R16, 0x5410, R17 ;  /* 0x0000541010007816 */ /* 0x001fc60000000011 */
        /* <DEDUP_REMOVED lines=37> */
[----:B------:R-:W4:Y:S01]  /*11e790*/  LDL R17, [R1+0xbfc] ;  /* 0x000bfc0001117983 */ /* 0x000f220000100800 */
        /* <DEDUP_REMOVED lines=15> */
[----:B------:R-:W3:Y:S04]  /*11e890*/  LDL.LU R46, [R1+0x5840] ;  /* 0x00584000012e7983 */ /* 0x000ee80000300800 */
[----:B------:R0:W-:Y:S01]  /*11e8a0*/  STL [R1+0x220], R43 ;  /* 0x0002202b01007387 */ /* 0x0001e20000100800 */
[----:B------:R-:W-:Y:S02]  /*11e8b0*/  PRMT R53, R53, 0x5410, R51 ;  /* 0x0000541035357816 */ /* 0x000fe40000000033 */
[----:B------:R-:W-:Y:S01]  /*11e8c0*/  PRMT R16, R16, 0x5410, R61 ;  /* 0x0000541010107816 */ /* 0x000fe2000000003d */
        /* <DEDUP_REMOVED lines=12> */
[----:B0-----:R-:W3:Y:S01]  /*11e990*/  LDL.LU R16, [R1+0x1b0] ;  /* 0x0001b00001107983 */ /* 0x001ee20000300800 */
[----:B------:R-:W-:-:S02]  /*11e9a0*/  PRMT R0, R0, 0x5410, R11 ;  /* 0x0000541000007816 */ /* 0x000fc4000000000b */
[----:B------:R-:W-:Y:S02]  /*11e9b0*/  PRMT R13, R29, 0x5410, R13 ;  /* 0x000054101d0d7816 */ /* 0x000fe4000000000d */
[----:B------:R-:W-:Y:S01]  /*11e9c0*/  PRMT R3, R4, 0x5410, R3 ;  /* 0x0000541004037816 */ /* 0x000fe20000000003 */
[----:B------:R0:W-:Y:S04]  /*11e9d0*/  STL [R1+0x20c], R0 ;  /* 0x00020c0001007387 */ /* 0x0001e80000100800 */
[----:B------:R-:W-:Y:S01]  /*11e9e0*/  STL [R1+0x208], R13 ;  /* 0x0002080d01007387 */ /* 0x000fe20000100800 */
[----:B0-----:R-:W-:-:S03]  /*11e9f0*/  PRMT R0, R6, 0x5410, R5 ;  /* 0x0000541006007816 */ /* 0x001fc60000000005 */
[----:B------:R-:W4:Y:S04]  /*11ea00*/  LDL R5, [R1+0x1ed0] ;  /* 0x001ed00001057983 */ /* 0x000f280000100800 */
[----:B------:R-:W-:Y:S04]  /*11ea10*/  STL [R1+0x200], R3 ;  /* 0x0002000301007387 */ /* 0x000fe80000100800 */
[----:B------:R-:W4:Y:S04]  /*11ea20*/  LDL R4, [R1+0x1ecc] ;  /* 0x001ecc0001047983 */ /* 0x000f280000100800 */
[----:B------:R0:W-:Y:S04]  /*11ea30*/  STL [R1+0x204], R0 ;  /* 0x0002040001007387 */ /* 0x0001e80000100800 */
[----:B------:R-:W4:Y:S01]  /*11ea40*/  LDL R6, [R1+0x1ed4] ;  /* 0x001ed40001067983 */ /* 0x000f220000100800 */
[----:B0-----:R-:W-:-:S02]  /*11ea50*/  PRMT R0, R8, 0x5410, R7 ;  /* 0x0000541008007816 */ /* 0x001fc40000000007 */
[----:B------:R-:W-:-:S03]  /*11ea60*/  PRMT R7, R10, 0x5410, R9 ;  /* 0x000054100a077816 */ /* 0x000fc60000000009 */
[----:B------:R0:W-:Y:S04]  /*11ea70*/  STL [R1+0x1fc], R0 ;  /* 0x0001fc0001007387 */ /* 0x0001e80000100800 */
[----:B------:R-:W4:Y:S01]  /*11ea80*/  LDL R3, [R1+0x1ed8] ;  /* 0x001ed80001037983 */ /* 0x000f220000100800 */
[----:B0-----:R-:W-:-:S03]  /*11ea90*/  PRMT R0, R35, 0x5410, R32 ;  /* 0x0000541023007816 */ /* 0x001fc60000000020 */
[----:B------:R-:W-:Y:S04]  /*11eaa0*/  STL [R1+0x1f0], R7 ;  /* 0x0001f00701007387 */ /* 0x000fe80000100800 */
[----:B------:R0:W-:Y:S02]  /*11eab0*/  STL [R1+0x1f4], R0 ;  /* 0x0001f40001007387 */ /* 0x0001e40000100800 */
[----:B0-----:R-:W-:Y:S02]  /*11eac0*/  PRMT R0, R45, 0x5410, R44 ;  /* 0x000054102d007816 */ /* 0x001fe4000000002c */
[----:B------:R-:W-:-:S03]  /*11ead0*/  PRMT R7, R57, 0x5410, R52 ;  /* 0x0000541039077816 */ /* 0x000fc60000000034 */
[----:B------:R0:W-:Y:S04]  /*11eae0*/  STL [R1+0x1ec], R0 ;  /* 0x0001ec0001007387 */ /* 0x0001e80000100800 */
[----:B------:R-:W-:Y:S01]  /*11eaf0*/  STL [R1+0x1e0], R7 ;  /* 0x0001e00701007387 */ /* 0x000fe20000100800 */
[----:B0-----:R-:W-:-:S05]  /*11eb00*/  PRMT R0, R59, 0x5410, R58 ;  /* 0x000054103b007816 */ /* 0x001fca000000003a */
[----:B------:R2:W-:Y:S02]  /*11eb10*/  STL [R1+0x1d8], R0 ;  /* 0x0001d80001007387 */ /* 0x0005e40000100800 */
[----:B--2---:R-:W-:-:S05]  /*11eb20*/  PRMT R0, R60, 0x5410, R33 ;  /* 0x000054103c007816 */ /* 0x004fca0000000021 */
[----:B------:R3:W-:Y:S02]  /*11eb30*/  STL [R1+0x1dc], R0 ;  /* 0x0001dc0001007387 */ /* 0x0007e40000100800 */
[----:B---3--:R-:W-:-:S05]  /*11eb40*/  PRMT R0, R16, 0x5410, R54 ;  /* 0x0000541010007816 */ /* 0x008fca0000000036 */
[----:B------:R0:W-:Y:S04]  /*11eb50*/  STL [R1+0x1d4], R0 ;  /* 0x0001d40001007387 */ /* 0x0001e80000100800 */
[----:B------:R-:W0:Y:S04]  /*11eb60*/  LDL.LU R35, [R1+0xec] ;  /* 0x0000ec0001237983 */ /* 0x000e280000300800 */
[----:B------:R-:W0:Y:S04]  /*11eb70*/  LDL.LU R44, [R1+0x1ac] ;  /* 0x0001ac00012c7983 */ /* 0x000e280000300800 */
[----:B------:R-:W2:Y:S04]  /*11eb80*/  LDL.LU R45, [R1+0xe8] ;  /* 0x0000e800012d7983 */ /* 0x000ea80000300800 */
[----:B------:R-:W2:Y:S04]  /*11eb90*/  LDL.LU R52, [R1+0x1a0] ;  /* 0x0001a00001347983 */ /* 0x000ea80000300800 */
[----:B------:R-:W3:Y:S04]  /*11eba0*/  LDL.LU R57, [R1+0xe0] ;  /* 0x0000e00001397983 */ /* 0x000ee80000300800 */
[----:B------:R-:W3:Y:S04]  /*11ebb0*/  LDL.LU R59, [R1+0x190] ;  /* 0x00019000013b7983 */ /* 0x000ee80000300800 */
[----:B------:R-:W2:Y:S04]  /*11ebc0*/  LDL.LU R58, [R1+0xdc] ;  /* 0x0000dc00013a7983 */ /* 0x000ea80000300800 */
[----:B------:R-:W2:Y:S01]  /*11ebd0*/  LDL.LU R60, [R1+0x188] ;  /* 0x00018800013c7983 */ /* 0x000ea20000300800 */
[----:B------:R-:W-:-:S02]  /*11ebe0*/  ISETP.LT.AND P4, PT, R17, UR25, !P4 ;  /* 0x0000001911007c0c */ /* 0x000fc4000e781270 */
[----:B------:R-:W-:Y:S02]  /*11ebf0*/  ISETP.LT.AND P3, PT, R17, UR27, !P3 ;  /* 0x0000001b11007c0c */ /* 0x000fe4000df61270 */
[----:B------:R-:W-:Y:S02]  /*11ec00*/  LOP3.LUT R33, R33, 0xfffffffb, RZ, 0xc0, !PT ;  /* 0xfffffffb21217812 */ /* 0x000fe400078ec0ff */
[----:B------:R-:W-:-:S07]  /*11ec10*/  ISETP.LT.AND P2, PT, R17, UR29, !P2 ;  /* 0x0000001d11007c0c */ /* 0x000fce000d741270 */
[----:B------:R-:W-:-:S04]  /*11ec20*/  @P4 LOP3.LUT R33, R33, 0x4, RZ, 0xfc, !PT ;  /* 0x0000000421214812 */ /* 0x000fc800078efcff */
[----:B------:R-:W-:-:S04]  /*11ec30*/  LOP3.LUT R33, R33, 0xfffffffd, RZ, 0xc0, !PT ;  /* 0xfffffffd21217812 */ /* 0x000fc800078ec0ff */
[----:B------:R-:W-:Y:S01]  /*11ec40*/  @P3 LOP3.LUT R33, R33, 0x2, RZ, 0xfc, !PT ;  /* 0x0000000221213812 */ /* 0x000fe200078efcff */
[----:B------:R-:W-:-:S03]  /*11ec50*/  VIADD R16, R17, 0x3 ;  /* 0x0000000311107836 */ /* 0x000fc60000000000 */
[----:B------:R-:W-:-:S04]  /*11ec60*/  LOP3.LUT R33, R33, 0xfffffffe, RZ, 0xc0, !PT ;  /* 0xfffffffe21217812 */ /* 0x000fc800078ec0ff */
[----:B------:R-:W-:Y:S02]  /*11ec70*/  @P2 LOP3.LUT R33, R33, 0x1, RZ, 0xfc, !PT ;  /* 0x0000000121212812 */ /* 0x000fe400078efcff */
[----:B------:R-:W-:Y:S02]  /*11ec80*/  ISETP.GE.AND P2, PT, R16, UR19, PT ;  /* 0x0000001310007c0c */ /* 0x000fe4000bf46270 */
[----:B------:R-:W-:Y:S01]  /*11ec90*/  LOP3.LUT R56, R56, 0xfffffffb, RZ, 0xc0, !PT ;  /* 0xfffffffb38387812 */ /* 0x000fe200078ec0ff */
[----:B------:R-:W-:Y:S01]  /*11eca0*/  BAR.SYNC.DEFER_BLOCKING 0x0 ;  /* 0x0000000000007b1d */ /* 0x000fe20000010000 */
[----:B----4-:R-:W-:Y:S02]  /*11ecb0*/  ISETP.LT.AND P5, PT, R4, UR24, !P2 ;  /* 0x0000001804007c0c */ /* 0x010fe4000d7a1270 */
[----:B------:R-:W-:Y:S02]  /*11ecc0*/  ISETP.LT.AND P4, PT, R5, UR26, !P2 ;  /* 0x0000001a05007c0c */ /* 0x000fe4000d781270 */
[----:B------:R-:W-:-:S02]  /*11ecd0*/  ISETP.LT.AND P3, PT, R6, UR28, !P2 ;  /* 0x0000001c06007c0c */ /* 0x000fc4000d761270 */
[----:B0-----:R-:W-:Y:S02]  /*11ece0*/  PRMT R0, R44, 0x5410, R35 ;  /* 0x000054102c007816 */ /* 0x001fe40000000023 */
[----:B------:R-:W-:Y:S01]  /*11ecf0*/  LOP3.LUT R2, R2, 0xfdffffff, RZ, 0xc0, !PT ;  /* 0xfdffffff02027812 */ /* 0x000fe200078ec0ff */
[----:B------:R-:W-:-:S04]  /*11ed00*/  VIADD R17, R17, 0x2 ;  /* 0x0000000211117836 */ /* 0x000fc80000000000 */
[----:B------:R-:W-:Y:S01]  /*11ed10*/  @P5 LOP3.LUT R56, R56, 0x4, RZ, 0xfc, !PT ;  /* 0x0000000438385812 */ /* 0x000fe200078efcff */
[----:B------:R-:W0:Y:S03]  /*11ed20*/  LDCU.64 UR28, c[0x0][0x398] ;  /* 0x00007300ff1c77ac */ /* 0x000e260008000a00 */
[----:B------:R-:W-:Y:S01]  /*11ed30*/  LOP3.LUT R56, R56, 0xfffffffd, RZ, 0xc0, !PT ;  /* 0xfffffffd38387812 */ /* 0x000fe200078ec0ff */
[----:B------:R-:W1:Y:S03]  /*11ed40*/  LDCU.64 UR26, c[0x0][0x398] ;  /* 0x00007300ff1a77ac */ /* 0x000e660008000a00 */
[----:B------:R-:W-:Y:S01]  /*11ed50*/  @P4 LOP3.LUT R56, R56, 0x2, RZ, 0xfc, !PT ;  /* 0x0000000238384812 */ /* 0x000fe200078efcff */
[----:B------:R-:W4:Y:S03]  /*11ed60*/  LDCU.64 UR24, c[0x0][0x398] ;  /* 0x00007300ff1877ac */ /* 0x000f260008000a00 */
[----:B------:R-:W-:Y:S01]  /*11ed70*/  LOP3.LUT R56, R56, 0xfffffffe, RZ, 0xc0, !PT ;  /* 0xfffffffe38387812 */ /* 0x000fe200078ec0ff */
[----:B------:R-:W0:Y:S01]  /*11ed80*/  S2R R11, SR_TID.X ;  /* 0x00000000000b7919 */ /* 0x000e220000002100 */
[----:B------:R-:W-:Y:S01]  /*11ed90*/  LOP3.LUT R54, R54, 0x7fffffff, RZ, 0xc0, !PT ;  /* 0x7fffffff36367812 */ /* 0x000fe200078ec0ff */
[----:B------:R-:W0:Y:S01]  /*11eda0*/  LDCU UR19, c[0x0][0x398] ;  /* 0x00007300ff1377ac */ /* 0x000e220008000800 */
[----:B------:R-:W-:-:S05]  /*11edb0*/  @P3 LOP3.LUT R56, R56, 0x1, RZ, 0xfc, !PT ;  /* 0x0000000138383812 */ /* 0x000fca00078efcff */
[----:B------:R1:W-:Y:S04]  /*11edc0*/  STL [R1+0x5798], R56 ;  /* 0x0057983801007387 */ /* 0x0003e80000100800 */
[----:B-1----:R-:W4:Y:S04]  /*11edd0*/  LDL.LU R56, [R1+0xbfc] ;  /* 0x000bfc0001387983 */ /* 0x002f280000300800 */
[----:B------:R2:W-:Y:S02]  /*11ede0*/  STL [R1+0x1d0], R0 ;  /* 0x0001d00001007387 */ /* 0x0005e40000100800 */
[----:B--2---:R-:W-:-:S05]  /*11edf0*/  PRMT R0, R52, 0x5410, R45 ;  /* 0x0000541034007816 */ /* 0x004fca000000002d */
[----:B------:R3:W-:Y:S04]  /*11ee00*/  STL [R1+0x1cc], R0 ;  /* 0x0001cc0001007387 */ /* 0x0007e80000100800 */
[----:B------:R-:W2:Y:S01]  /*11ee10*/  LDL.LU R52, [R1+0xd8] ;  /* 0x0000d80001347983 */ /* 0x000ea20000300800 */
[----:B---3--:R-:W-:-:S03]  /*11ee20*/  PRMT R0, R59, 0x5410, R57 ;  /* 0x000054103b007816 */ /* 0x008fc60000000039 */
[----:B------:R-:W2:Y:S04]  /*11ee30*/  LDL.LU R59, [R1+0x174] ;  /* 0x00017400013b7983 */ /* 0x000ea80000300800 */
[----:B------:R1:W-:Y:S04]  /*11ee40*/  STL [R1+0x1c0], R0 ;  /* 0x0001c00001007387 */ /* 0x0003e80000100800 */
[----:B------:R-:W3:Y:S01]  /*11ee50*/  LDL.LU R57, [R1+0xb8] ;  /* 0x0000b80001397983 */ /* 0x000ee20000300800 */
[----:B-1----:R-:W-:-:S03]  /*11ee60*/  PRMT R0, R60, 0x5410, R58 ;  /* 0x000054103c007816 */ /* 0x002fc6000000003a */
[----:B------:R-:W3:Y:S04]  /*11ee70*/  LDL.LU R60, [R1+0x184] ;  /* 0x00018400013c7983 */ /* 0x000ee80000300800 */
[----:B------:R2:W-:Y:S04]  /*11ee80*/  STL [R1+0x1bc], R0 ;  /* 0x0001bc0001007387 */ /* 0x0005e80000100800 */
[----:B------:R-:W4:Y:S04]  /*11ee90*/  LDL.LU R45, [R1+0xcc] ;  /* 0x0000cc00012d7983 */ /* 0x000f280000300800 */
[----:B------:R-:W4:Y:S04]  /*11eea0*/  LDL.LU R58, [R1+0x170] ;  /* 0x00017000013a7983 */ /* 0x000f280000300800 */
[----:B------:R-:W4:Y:S01]  /*11eeb0*/  LDL.LU R10, [R1+0xc8] ;  /* 0x0000c800010a7983 */ /* 0x000f220000300800 */
[----:B--2---:R-:W-:-:S03]  /*11eec0*/  PRMT R0, R59, 0x5410, R52 ;  /* 0x000054103b007816 */ /* 0x004fc60000000034 */
[----:B------:R-:W2:Y:S04]  /*11eed0*/  LDL.LU R59, [R1+0x16c] ;  /* 0x00016c00013b7983 */ /* 0x000ea80000300800 */
[----:B------:R3:W-:Y:S04]  /*11eee0*/  STL [R1+0x1b8], R0 ;  /* 0x0001b80001007387 */ /* 0x0007e80000100800 */
[----:B------:R-:W2:Y:S04]  /*11eef0*/  LDL.LU R32, [R1+0xc0] ;  /* 0x0000c00001207983 */ /* 0x000ea80000300800 */
[----:B------:R-:W2:Y:S01]  /*11ef00*/  LDL.LU R35, [R1+0x160] ;  /* 0x0001600001237983 */ /* 0x000ea20000300800 */
[----:B---3--:R-:W-:-:S05]  /*11ef10*/  PRMT R0, R60, 0x5410, R57 ;  /* 0x000054103c007816 */ /* 0x008fca0000000039 */
[----:B------:R1:W-:Y:S04]  /*11ef20*/  STL [R1+0x1b4], R0 ;  /* 0x0001b40001007387 */ /* 0x0003e80000100800 */
[----:B------:R-:W3:Y:S04]  /*11ef30*/  LDL.LU R44, [R1+0xbc] ;  /* 0x0000bc00012c7983 */ /* 0x000ee80000300800 */
[----:B------:R-:W3:Y:S04]  /*11ef40*/  LDL.LU R52, [R1+0x158] ;  /* 0x0001580001347983 */ /* 0x000ee80000300800 */
[----:B------:R-:W3:Y:S04]  /*11ef50*/  LDL.LU R57, [R1+0xb0] ;  /* 0x0000b00001397983 */ /* 0x000ee80000300800 */
[----:B------:R-:W3:Y:S01]  /*11ef60*/  LDL.LU R60, [R1+0x148] ;  /* 0x00014800013c7983 */ /* 0x000ee20000300800 */
[----:B----4-:R-:W-:-:S02]  /*11ef70*/  ISETP.LT.AND P6, PT, R56, UR57, !P6 ;  /* 0x0000003938007c0c */ /* 0x010fc4000f7c1270 */
[----:B------:R-:W-:Y:S01]  /*11ef80*/  ISETP.LT.AND P2, PT, R3, UR22, !P2 ;  /* 0x0000001603007c0c */ /* 0x000fe2000d741270 */
[----:B------:R-:W-:Y:S01]  /*11ef90*/  VIADD R16, R56, 0x1 ;  /* 0x0000000138107836 */ /* 0x000fe20000000000 */
[----:B------:R-:W-:Y:S01]  /*11efa0*/  PRMT R8, R58, 0x5410, R45 ;  /* 0x000054103a087816 */ /* 0x000fe2000000002d */
[----:B------:R-:W4:Y:S01]  /*11efb0*/  LDCU UR57, c[0x0][0x398] ;  /* 0x00007300ff3977ac */ /* 0x000f220008000800 */
[----:B------:R-:W4:Y:S04]  /*11efc0*/  LDL.LU R45, [R1+0xa8] ;  /* 0x0000a800012d7983 */ /* 0x000f280000300800 */
[----:B------:R-:W4:Y:S04]  /*11efd0*/  LDL.LU R58, [R1+0x150] ;  /* 0x00015000013a7983 */ /* 0x000f280000300800 */
[----:B------:R-:W-:Y:S01]  /*11efe0*/  STL [R1+0x57b0], R8 ;  /* 0x0057b00801007387 */ /* 0x000fe20000100800 */
[----:B------:R-:W-:-:S02]  /*11eff0*/  @P6 LOP3.LUT R2, R2, 0x2000000, RZ, 0xfc, !PT ;  /* 0x0200000002026812 */ /* 0x000fc400078efcff */
[----:B--2---:R-:W-:Y:S02]  /*11f000*/  PRMT R7, R59, 0x5410, R10 ;  /* 0x000054103b077816 */ /* 0x004fe4000000000a */
[----:B------:R-:W2:Y:S04]  /*11f010*/  LDL.LU R59, [R1+0x140] ;  /* 0x00014000013b7983 */ /* 0x000ea80000300800 */
[----:B------:R-:W-:Y:S01]  /*11f020*/  STL [R1+0x57c0], R7 ;  /* 0x0057c00701007387 */ /* 0x000fe20000100800 */
[----:B-1----:R-:W-:-:S03]  /*11f030*/  PRMT R0, R35, 0x5410, R32 ;  /* 0x0000541023007816 */ /* 0x002fc60000000020 */
[----:B------:R1:W-:Y:S04]  /*11f040*/  STL [R1+0x57c4], R2 ;  /* 0x0057c40201007387 */ /* 0x0003e80000100800 */
[----:B------:R-:W-:Y:S01]  /*11f050*/  STL [R1+0x57d0], R0 ;  /* 0x0057d00001007387 */ /* 0x000fe20000100800 */
[----:B---3--:R-:W-:-:S03]  /*11f060*/  PRMT R32, R52, 0x5410, R44 ;  /* 0x0000541034207816 */ /* 0x008fc6000000002c */
[----:B------:R-:W3:Y:S04]  /*11f070*/  LDL.LU R44, [R1+0x98] ;  /* 0x00009800012c7983 */ /* 0x000ee80000300800 */
[----:B------:R-:W3:Y:S01]  /*11f080*/  LDL.LU R52, [R1+0x13c] ;  /* 0x00013c0001347983 */ /* 0x000ee20000300800 */
[----:B------:R-:W-:-:S03]  /*11f090*/  PRMT R9, R60, 0x5410, R57 ;  /* 0x000054103c097816 */ /* 0x000fc60000000039 */
[----:B------:R-:W3:Y:S04]  /*11f0a0*/  LDL.LU R57, [R1+0x94] ;  /* 0x0000940001397983 */ /* 0x000ee80000300800 */
[----:B------:R-:W3:Y:S01]  /*11f0b0*/  LDL.LU R60, [R1+0x124] ;  /* 0x00012400013c7983 */ /* 0x000ee20000300800 */
[----:B------:R-:W-:Y:S02]  /*11f0c0*/  @P2 LOP3.LUT R54, R54, 0x80000000, RZ, 0xfc, !PT ;  /* 0x8000000036362812 */ /* 0x000fe400078efcff */
[----:B------:R-:W-:Y:S02]  /*11f0d0*/  ISETP.GE.AND P2, PT, R17, UR17, PT ;  /* 0x0000001111007c0c */ /* 0x000fe4000bf46270 */
[----:B----4-:R-:W-:Y:S01]  /*11f0e0*/  PRMT R10, R58, 0x5410, R45 ;  /* 0x000054103a0a7816 */ /* 0x010fe2000000002d */
[----:B------:R-:W-:Y:S01]  /*11f0f0*/  STL [R1+0x57d4], R9 ;  /* 0x0057d40901007387 */ /* 0x000fe20000100800 */
[----:B------:R-:W-:Y:S01]  /*11f100*/  ISETP.LT.AND P5, PT, R4, UR52, !P2 ;  /* 0x0000003404007c0c */ /* 0x000fe2000d7a1270 */
[----:B------:R-:W4:Y:S01]  /*11f110*/  LDCU UR17, c[0x0][0x398] ;  /* 0x00007300ff1177ac */ /* 0x000f220008000800 */
[----:B------:R-:W-:-:S02]  /*11f120*/  ISETP.LT.AND P4, PT, R5, UR6, !P2 ;  /* 0x0000000605007c0c */ /* 0x000fc4000d781270 */
[----:B------:R-:W-:Y:S02]  /*11f130*/  LOP3.LUT R54, R54, 0xbfffffff, RZ, 0xc0, !PT ;  /* 0xbfffffff36367812 */ /* 0x000fe400078ec0ff */
[----:B------:R-:W-:Y:S01]  /*11f140*/  ISETP.LT.AND P3, PT, R6, UR8, !P2 ;  /* 0x0000000806007c0c */ /* 0x000fe2000d761270 */
[----:B------:R-:W-:Y:S01]  /*11f150*/  STL [R1+0x57d8], R10 ;  /* 0x0057d80a01007387 */ /* 0x000fe20000100800 */
[----:B------:R-:W-:Y:S01]  /*11f160*/  LOP3.LUT R33, R33, 0xffffffbf, RZ, 0xc0, !PT ;  /* 0xffffffbf21217812 */ /* 0x000fe200078ec0ff */
[----:B------:R-:W0:Y:S04]  /*11f170*/  LDCU UR6, c[0x0][0x398] ;  /* 0x00007300ff0677ac */ /* 0x000e280008000800 */
        /* <DEDUP_REMOVED lines=15> */
[----:B------:R-:W1:Y:S01]  /*11f270*/  LDCU UR15, c[0x0][0x398] ;  /* 0x00007300ff0f77ac */ /* 0x000e620008000800 */
[----:B------:R-:W-:Y:S02]  /*11f280*/  ISETP.LT.AND P4, PT, R5, UR48, !P2 ;  /* 0x0000003005007c0c */ /* 0x000fe4000d781270 */
[----:B------:R-:W-:Y:S01]  /*11f290*/  ISETP.LT.AND P3, PT, R6, UR46, !P2 ;  /* 0x0000002e06007c0c */ /* 0x000fe2000d761270 */
[----:B------:R-:W1:Y:S01]  /*11f2a0*/  LDCU UR48, c[0x0][0x398] ;  /* 0x00007300ff3077ac */ /* 0x000e620008000800 */
[----:B0-----:R-:W-:Y:S01]  /*11f2b0*/  LOP3.LUT R11, R11, 0x1f, RZ, 0xc0, !PT ;  /* 0x0000001f0b0b7812 */ /* 0x001fe200078ec0ff */
[----:B------:R-:W0:Y:S06]  /*11f2c0*/  LDCU UR10, c[0x0][0x398] ;  /* 0x00007300ff0a77ac */ /* 0x000e2c0008000800 */
        /* <DEDUP_REMOVED lines=10> */
[----:B------:R-:W-:Y:S01]  /*11f370*/  ISETP.LT.AND P2, PT, R5, UR42, !P1 ;  /* 0x0000002a05007c0c */ /* 0x000fe2000cf41270 */
[----:B------:R-:W0:Y:S01]  /*11f380*/  LDCU UR42, c[0x0][0x398] ;  /* 0x00007300ff2a77ac */ /* 0x000e220008000800 */
[----:B------:R-:W-:Y:S01]  /*11f390*/  ISETP.LT.AND P1, PT, R4, UR38, !P1 ;  /* 0x0000002604007c0c */ /* 0x000fe2000cf21270 */
[----:B------:R-:W0:Y:S10]  /*11f3a0*/  LDCU UR38, c[0x0][0x398] ;  /* 0x00007300ff2677ac */ /* 0x000e340008000800 */
        /* <DEDUP_REMOVED lines=11> */
[----:B--2---:R-:W-:Y:S01]  /*11f460*/  PRMT R45, R59, 0x5410, R38 ;  /* 0x000054103b2d7816 */ /* 0x004fe20000000026 */
[----:B------:R-:W2:Y:S01]  /*11f470*/  LDCU UR32, c[0x0][0x398] ;  /* 0x00007300ff2077ac */ /* 0x000ea20008000800 */
[----:B------:R-:W4:Y:S01]  /*11f480*/  LDL.LU R59, [R1+0x114] ;  /* 0x00011400013b7983 */ /* 0x000f220000300800 */
[----:B---3--:R-:W-:-:S03]  /*11f490*/  PRMT R35, R52, 0x5410, R44 ;  /* 0x0000541034237816 */ /* 0x008fc6000000002c */
[----:B------:R-:W3:Y:S01]  /*11f4a0*/  LDL.LU R58, [R1+0x11c] ;  /* 0x00011c00013a7983 */ /* 0x000ee20000300800 */
[----:B------:R-:W-:Y:S01]  /*11f4b0*/  LEA R11, R11, UR4, 0x4 ;  /* 0x000000040b0b7c11 */ /* 0x000fe2000f8e20ff */
[----:B------:R-:W0:Y:S02]  /*11f4c0*/  LDCU UR4, c[0x0][0x398] ;  /* 0x00007300ff0477ac */ /* 0x000e240008000800 */
[----:B------:R-:W-:Y:S01]  /*11f4d0*/  STL [R1+0x57dc], R45 ;  /* 0x0057dc2d01007387 */ /* 0x000fe20000100800 */
[----:B------:R-:W0:Y:S01]  /*11f4e0*/  LDCU UR36, c[0x0][0x398] ;  /* 0x00007300ff2477ac */ /* 0x000e220008000800 */
[----:B------:R-:W-:Y:S02]  /*11f4f0*/  PRMT R44, R60, 0x5410, R57 ;  /* 0x000054103c2c7816 */ /* 0x000fe40000000039 */
[----:B------:R-:W2:Y:S04]  /*11f500*/  LDL.LU R52, [R1+0x80] ;  /* 0x0000800001347983 */ /* 0x000ea80000300800 */
[----:B------:R-:W2:Y:S04]  /*11f510*/  LDL.LU R60, [R1+0x108] ;  /* 0x00010800013c7983 */ /* 0x000ea80000300800 */
[----:B------:R-:W2:Y:S01]  /*11f520*/  LDL.LU R57, [R1+0x104] ;  /* 0x0001040001397983 */ /* 0x000ea20000300800 */
[----:B------:R-:W-:-:S04]  /*11f530*/  @P4 LOP3.LUT R54, R54, 0x1000000, RZ, 0xfc, !PT ;  /* 0x0100000036364812 */ /* 0x000fc800078efcff */
[----:B------:R-:W-:-:S04]  /*11f540*/  LOP3.LUT R54, R54, 0xff7fffff, RZ, 0xc0, !PT ;  /* 0xff7fffff36367812 */ /* 0x000fc800078ec0ff */
[----:B------:R-:W-:Y:S02]  /*11f550*/  @P3 LOP3.LUT R54, R54, 0x800000, RZ, 0xfc, !PT ;  /* 0x0080000036363812 */ /* 0x000fe400078efcff */
[----:B------:R-:W-:Y:S01]  /*11f560*/  ISETP.LT.AND P1, PT, R4, UR30, !P1 ;  /* 0x0000001e04007c0c */ /* 0x000fe2000cf21270 */
[----:B------:R-:W-:Y:S01]  /*11f570*/  STL [R1+0x57e0], R44 ;  /* 0x0057e02c01007387 */ /* 0x000fe20000100800 */
[----:B------:R-:W-:Y:S01]  /*11f580*/  LOP3.LUT R54, R54, 0xffbfffff, RZ, 0xc0, !PT ;  /* 0xffbfffff36367812 */ /* 0x000fe200078ec0ff */
[----:B------:R-:W0:Y:S03]  /*11f590*/  LDCU UR30, c[0x0][0x398] ;  /* 0x00007300ff1e77ac */ /* 0x000e260008000800 */
[----:B------:R-:W-:-:S04]  /*11f5a0*/  @P2 LOP3.LUT R54, R54, 0x400000, RZ, 0xfc, !PT ;  /* 0x0040000036362812 */ /* 0x000fc800078efcff */
[----:B------:R-:W-:-:S04]  /*11f5b0*/  LOP3.LUT R54, R54, 0xffdfffff, RZ, 0xc0, !PT ;  /* 0xffdfffff36367812 */ /* 0x000fc800078ec0ff */
[----:B------:R-:W-:Y:S02]  /*11f5c0*/  @P1 LOP3.LUT R54, R54, 0x200000, RZ, 0xfc, !PT ;  /* 0x0020000036361812 */ /* 0x000fe400078efcff */
[----:B------:R-:W-:Y:S01]  /*11f5d0*/  ISETP.GE.AND P1, PT, R16, UR53, PT ;  /* 0x0000003510007c0c */ /* 0x000fe2000bf26270 */
[----:B------:R-:W0:Y:S03]  /*11f5e0*/  LDCU.64 UR52, c[0x0][0x398] ;  /* 0x00007300ff3477ac */ /* 0x000e260008000a00 */
[----:B------:R-:W-:Y:S02]  /*11f5f0*/  ISETP.LT.AND P4, PT, R3, UR28, !P1 ;  /* 0x0000001c03007c0c */ /* 0x000fe4000cf81270 */
[----:B------:R-:W-:Y:S01]  /*11f600*/  LOP3.LUT R54, R54, 0xffefffff, RZ, 0xc0, !PT ;  /* 0xffefffff36367812 */ /* 0x000fe200078ec0ff */
[----:B------:R-:W-:Y:S01]  /*11f610*/  VIADD R16, R56, 0x55 ;  /* 0x0000005538107836 */ /* 0x000fe20000000000 */
[----:B------:R-:W-:Y:S01]  /*11f620*/  ISETP.LT.AND P3, PT, R6, UR26, !P1 ;  /* 0x0000001a06007c0c */ /* 0x000fe2000cf61270 */
[----:B------:R-:W0:Y:S01]  /*11f630*/  LDCU UR28, c[0x0][0x398] ;  /* 0x00007300ff1c77ac */ /* 0x000e220008000800 */
        /* <DEDUP_REMOVED lines=10> */
[----:B------:R-:W-:Y:S01]  /*11f6e0*/  ISETP.LT.AND P3, PT, R4, UR64, !P0 ;  /* 0x0000004004007c0c */ /* 0x000fe2000c761270 */
        /* <DEDUP_REMOVED lines=23> */
[----:B------:R-:W-:-:S09]  /*11f860*/  ISETP.LT.AND P1, PT, R6, UR55, !P0 ;  /* 0x0000003706007c0c */ /* 0x000fd2000c721270 */
[----:B------:R-:W-:-:S04]  /*11f870*/  @P3 LOP3.LUT R54, R54, 0x1000, RZ, 0xfc, !PT ;  /* 0x0000100036363812 */ /* 0x000fc800078efcff */
[----:B------:R-:W-:Y:S02]  /*11f880*/  LOP3.LUT R54, R54, 0xfffff7ff, RZ, 0xc0, !PT ;  /* 0xfffff7ff36367812 */ /* 0x000fe400078ec0ff */
[----:B------:R-:W-:Y:S01]  /*11f890*/  ISETP.LT.AND P0, PT, R3, UR54, !P0 ;  /* 0x0000003603007c0c */ /* 0x000fe2000c701270 */
[----:B------:R-:W0:Y:S01]  /*11f8a0*/  LDCU.64 UR54, c[0x0][0x398] ;  /* 0x00007300ff3677ac */ /* 0x000e220008000a00 */
[----:B------:R-:W-:-:S04]  /*11f8b0*/  @P2 LOP3.LUT R54, R54, 0x800, RZ, 0xfc, !PT ;  /* 0x0000080036362812 */ /* 0x000fc800078efcff */
[----:B------:R-:W-:-:S04]  /*11f8c0*/  LOP3.LUT R54, R54, 0xfffffbff, RZ, 0xc0, !PT ;  /* 0xfffffbff36367812 */ /* 0x000fc800078ec0ff */
[----:B------:R-:W-:-:S04]  /*11f8d0*/  @P1 LOP3.LUT R54, R54, 0x400, RZ, 0xfc, !PT ;  /* 0x0000040036361812 */ /* 0x000fc800078efcff */
[----:B------:R-:W-:-:S04]  /*11f8e0*/  LOP3.LUT R54, R54, 0xfffffdff, RZ, 0xc0, !PT ;  /* 0xfffffdff36367812 */ /* 0x000fc800078ec0ff */
[----:B------:R-:W-:Y:S02]  /*11f8f0*/  @P0 LOP3.LUT R54, R54, 0x200, RZ, 0xfc, !PT ;  /* 0x0000020036360812 */ /* 0x000fe400078efcff */
[----:B------:R-:W-:-:S04]  /*11f900*/  ISETP.GE.AND P0, PT, R16, UR51, PT ;  /* 0x0000003310007c0c */ /* 0x000fc8000bf06270 */
[----:B0-----:R-:W-:Y:S02]  /*11f910*/  ISETP.LT.AND P3, PT, R4, UR54, !P0 ;  /* 0x0000003604007c0c */ /* 0x001fe4000c761270 */
[----:B------:R-:W-:Y:S02]  /*11f920*/  ISETP.LT.AND P2, PT, R5, UR5, !P0 ;  /* 0x0000000505007c0c */ /* 0x000fe4000c741270 */
[----:B------:R-:W-:Y:S01]  /*11f930*/  LOP3.LUT R54, R54, 0xfffffeff, RZ, 0xc0, !PT ;  /* 0xfffffeff36367812 */ /* 0x000fe200078ec0ff */
[----:B------:R-:W-:Y:S01]  /*11f940*/  VIADD R16, R56, 0x53 ;  /* 0x0000005338107836 */ /* 0x000fe20000000000 */
[----:B------:R-:W-:Y:S01]  /*11f950*/  ISETP.LT.AND P1, PT, R6, UR20, !P0 ;  /* 0x0000001406007c0c */ /* 0x000fe2000c721270 */
[----:B------:R-:W0:Y:S01]  /*11f960*/  LDCU UR20, c[0x0][0x398] ;  /* 0x00007300ff1477ac */ /* 0x000e220008000800 */
[----:B------:R-:W0:Y:S05]  /*11f970*/  LDCU UR5, c[0x0][0x398] ;  /* 0x00007300ff0577ac */ /* 0x000e2a0008000800 */
        /* <DEDUP_REMOVED lines=9> */
[----:B------:R-:W-:Y:S02]  /*11fa10*/  ISETP.GE.AND P0, PT, R16, UR65, PT ;  /* 0x0000004110007c0c */ /* 0x000fe4000bf06270 */
[----:B------:R-:W-:Y:S01]  /*11fa20*/  LOP3.LUT R54, R54, 0xffffffef, RZ, 0xc0, !PT ;  /* 0xffffffef36367812 */ /* 0x000fe200078ec0ff */
[----:B------:R-:W-:Y:S01]  /*11fa30*/  VIADD R16, R56, 0x52 ;  /* 0x0000005238107836 */ /* 0x000fe20000000000 */
[----:B0-----:R-:W-:Y:S01]  /*11fa40*/  ISETP.LT.AND P3, PT, R4, UR58, !P0 ;  /* 0x0000003a04007c0c */ /* 0x001fe2000c761270 */
[----:B------:R-:W0:Y:S01]  /*11fa50*/  LDCU UR65, c[0x0][0x398] ;  /* 0x00007300ff4177ac */ /* 0x000e220008000800 */
[----:B------:R-:W-:Y:S02]  /*11fa60*/  ISETP.LT.AND P2, PT, R5, UR67, !P0 ;  /* 0x0000004305007c0c */ /* 0x000fe4000c741270 */
[----:B------:R-:W-:Y:S01]  /*11fa70*/  ISETP.LT.AND P1, PT, R6, UR68, !P0 ;  /* 0x0000004406007c0c */ /* 0x000fe2000c721270 */
[----:B------:R-:W0:Y:S08]  /*11fa80*/  LDCU UR67, c[0x0][0x398] ;  /* 0x00007300ff4377ac */ /* 0x000e300008000800 */
[----:B------:R-:W-:Y:S01]  /*11fa90*/  @P3 LOP3.LUT R54, R54, 0x10, RZ, 0xfc, !PT ;  /* 0x0000001036363812 */ /* 0x000fe200078efcff */
[----:B------:R-:W0:Y:S03]  /*11faa0*/  LDCU UR68, c[0x0][0x398] ;  /* 0x00007300ff4477ac */ /* 0x000e260008000800 */
[----:B------:R-:W-:-:S02]  /*11fab0*/  LOP3.LUT R54, R54, 0xfffffff7, RZ, 0xc0, !PT ;  /* 0xfffffff736367812 */ /* 0x000fc400078ec0ff */
[----:B------:R-:W-:Y:S01]  /*11fac0*/  ISETP.LT.AND P0, PT, R3, UR50, !P0 ;  /* 0x0000003203007c0c */ /* 0x000fe2000c701270 */
[----:B------:R-:W0:Y:S01]  /*11fad0*/  LDCU.64 UR50, c[0x0][0x398] ;  /* 0x00007300ff3277ac */ /* 0x000e220008000a00 */
[----:B------:R-:W-:-:S04]  /*11fae0*/  @P2 LOP3.LUT R54, R54, 0x8, RZ, 0xfc, !PT ;  /* 0x0000000836362812 */ /* 0x000fc800078efcff */
[----:B------:R-:W-:-:S04]  /*11faf0*/  LOP3.LUT R54, R54, 0xfffffffb, RZ, 0xc0, !PT ;  /* 0xfffffffb36367812 */ /* 0x000fc800078ec0ff */
[----:B------:R-:W-:-:S04]  /*11fb00*/  @P1 LOP3.LUT R54, R54, 0x4, RZ, 0xfc, !PT ;  /* 0x0000000436361812 */ /* 0x000fc800078efcff */
[----:B------:R-:W-:-:S04]  /*11fb10*/  LOP3.LUT R54, R54, 0xfffffffd, RZ, 0xc0, !PT ;  /* 0xfffffffd36367812 */ /* 0x000fc800078ec0ff */
[----:B------:R-:W-:Y:S02]  /*11fb20*/  @P0 LOP3.LUT R54, R54, 0x2, RZ, 0xfc, !PT ;  /* 0x0000000236360812 */ /* 0x000fe400078efcff */
[----:B------:R-:W-:Y:S01]  /*11fb30*/  ISETP.GE.AND P0, PT, R16, UR53, PT ;  /* 0x0000003510007c0c */ /* 0x000fe2000bf06270 */
[----:B------:R-:W1:Y:S03]  /*11fb40*/  LDCU.64 UR52, c[0x0][0x398] ;  /* 0x00007300ff3477ac */ /* 0x000e660008000a00 */
[----:B0-----:R-:W-:Y:S02]  /*11fb50*/  ISETP.LT.AND P3, PT, R4, UR50, !P0 ;  /* 0x0000003204007c0c */ /* 0x001fe4000c761270 */
[----:B------:R-:W-:Y:S02]  /*11fb60*/  LOP3.LUT R54, R54, 0xfffffffe, RZ, 0xc0, !PT ;  /* 0xfffffffe36367812 */ /* 0x000fe400078ec0ff */
[----:B----4-:R-:W-:-:S05]  /*11fb70*/  PRMT R59, R59, 0x5410, R29 ;  /* 0x000054103b3b7816 */ /* 0x010fca000000001d */
[----:B------:R-:W-:Y:S04]  /*11fb80*/  STL [R1+0x57e4], R59 ;  /* 0x0057e43b01007387 */ /* 0x000fe80000100800 */
[----:B------:R-:W4:Y:S01]  /*11fb90*/  LDL.LU R29, [R1+0xfc] ;  /* 0x0000fc00011d7983 */ /* 0x000f220000300800 */
[----:B------:R-:W-:Y:S02]  /*11fba0*/  @P3 LOP3.LUT R54, R54, 0x1, RZ, 0xfc, !PT ;  /* 0x0000000136363812 */ /* 0x000fe400078efcff */
[----:B---3--:R-:W-:-:S05]  /*11fbb0*/  PRMT R58, R58, 0x5410, R37 ;  /* 0x000054103a3a7816 */ /* 0x008fca0000000025 */
[----:B------:R-:W-:Y:S04]  /*11fbc0*/  STL [R1+0x57ec], R58 ;  /* 0x0057ec3a01007387 */ /* 0x000fe80000100800 */
[----:B------:R-:W-:Y:S01]  /*11fbd0*/  STL [R1+0x57e8], R37 ;  /* 0x0057e82501007387 */ /* 0x000fe20000100800 */
[----:B--2---:R-:W-:-:S03]  /*11fbe0*/  PRMT R52, R60, 0x5410, R52 ;  /* 0x000054103c347816 */ /* 0x004fc60000000034 */
[----:B------:R-:W2:Y:S01]  /*11fbf0*/  LDL.LU R60, [R1+0xf4] ;  /* 0x0000f400013c7983 */ /* 0x000ea20000300800 */
[----:B------:R-:W-:-:S03]  /*11fc00*/  PRMT R57, R57, 0x5410, R55 ;  /* 0x0000541039397816 */ /* 0x000fc60000000037 */
[----:B------:R-:W-:Y:S04]  /*11fc10*/  STL [R1+0x57f0], R52 ;  /* 0x0057f03401007387 */ /* 0x000fe80000100800 */
[----:B-1----:R-:W3:Y:S04]  /*11fc20*/  LDL.LU R2, [R1+0x64] ;  /* 0x0000640001027983 */ /* 0x002ee80000300800 */
[----:B------:R-:W3:Y:S04]  /*11fc30*/  LDL.LU R17, [R1+0xf0] ;  /* 0x0000f00001117983 */ /* 0x000ee80000300800 */
[----:B------:R-:W-:Y:S04]  /*11fc40*/  STL [R1+0x57f4], R57 ;  /* 0x0057f43901007387 */ /* 0x000fe80000100800 */
[----:B------:R-:W-:Y:S04]  /*11fc50*/  STL [R1+0x57f8], R54 ;  /* 0x0057f83601007387 */ /* 0x000fe80000100800 */
[----:B------:R-:W3:Y:S01]  /*11fc60*/  LDL.LU R13, [R1+0xe4] ;  /* 0x0000e400010d7983 */ /* 0x000ee20000300800 */
[----:B----4-:R-:W-:-:S05]  /*11fc70*/  PRMT R8, R29, 0x5410, R34 ;  /* 0x000054101d087816 */ /* 0x010fca0000000022 */
[----:B------:R-:W-:Y:S04]  /*11fc80*/  STL [R1+0x57fc], R8 ;  /* 0x0057fc0801007387 */ /* 0x000fe80000100800 */
[----:B------:R-:W-:Y:S04]  /*11fc90*/  STL [R1+0x57a8], R34 ;  /* 0x0057a82201007387 */ /* 0x000fe80000100800 */
[----:B------:R3:W-:Y:S04]  /*11fca0*/  STL.64 [R1+0x57a0], R32 ;  /* 0x0057a02001007387 */ /* 0x0007e80000100a00 */
[----:B------:R0:W-:Y:S04]  /*11fcb0*/  STL [R1+0x57ac], R35 ;  /* 0x0057ac2301007387 */ /* 0x0001e80000100800 */
[----:B------:R-:W0:Y:S04]  /*11fcc0*/  LDL.LU R7, [R1+0xc4] ;  /* 0x0000c40001077983 */ /* 0x000e280000300800 */
[----:B------:R-:W4:Y:S01]  /*11fcd0*/  LDL.LU R29, [R1+0xd0] ;  /* 0x0000d000011d7983 */ /* 0x000f220000300800 */
[----:B--2---:R-:W-:-:S05]  /*11fce0*/  PRMT R60, R60, 0x5410, R36 ;  /* 0x000054103c3c7816 */ /* 0x004fca0000000024 */
[----:B------:R-:W-:Y:S04]  /*11fcf0*/  STL [R1+0x5804], R60 ;  /* 0x0058043c01007387 */ /* 0x000fe80000100800 */
[----:B------:R-:W-:Y:S01]  /*11fd00*/  STL [R1+0x5800], R36 ;  /* 0x0058002401007387 */ /* 0x000fe20000100800 */
[----:B---3--:R-:W-:-:S03]  /*11fd10*/  PRMT R33, R17, 0x5410, R2 ;  /* 0x0000541011217816 */ /* 0x008fc60000000002 */
[----:B------:R-:W2:Y:S01]  /*11fd20*/  LDL.LU R17, [R1+0xb4] ;  /* 0x0000b40001117983 */ /* 0x000ea20000300800 */
[----:B------:R-:W-:-:S03]  /*11fd30*/  PRMT R2, R13, 0x5410, R20 ;  /* 0x000054100d027816 */ /* 0x000fc60000000014 */
[----:B------:R-:W3:Y:S04]  /*11fd40*/  LDL.LU R13, [R1+0xac] ;  /* 0x0000ac00010d7983 */ /* 0x000ee80000300800 */
[----:B------:R-:W-:Y:S04]  /*11fd50*/  STL [R1+0x5808], R2 ;  /* 0x0058080201007387 */ /* 0x000fe80000100800 */
[----:B------:R-:W3:Y:S01]  /*11fd60*/  LDL.LU R0, [R1+0xa4] ;  /* 0x0000a40001007983 */ /* 0x000ee20000300800 */
[----:B0-----:R-:W-:Y:S02]  /*11fd70*/  PRMT R35, R7, 0x5410, R18 ;  /* 0x0000541007237816 */ /* 0x001fe40000000012 */
[----:B----4-:R-:W-:-:S02]  /*11fd80*/  PRMT R7, R29, 0x5410, R19 ;  /* 0x000054101d077816 */ /* 0x010fc40000000013 */
[----:B------:R-:W4:Y:S04]  /*11fd90*/  LDL.LU R29, [R1+0xa0] ;  /* 0x0000a000011d7983 */ /* 0x000f280000300800 */
[----:B------:R0:W-:Y:S01]  /*11fda0*/  STL [R1+0x580c], R7 ;  /* 0x00580c0701007387 */ /* 0x0001e20000100800 */
[----:B--2---:R-:W-:-:S05]  /*11fdb0*/  PRMT R10, R17, 0x5410, R30 ;  /* 0x00005410110a7816 */ /* 0x004fca000000001e */
[----:B------:R-:W-:Y:S04]  /*11fdc0*/  STL [R1+0x5810], R10 ;  /* 0x0058100a01007387 */ /* 0x000fe80000100800 */
[----:B------:R-:W2:Y:S01]  /*11fdd0*/  LDL.LU R17, [R1+0x9c] ;  /* 0x00009c0001117983 */ /* 0x000ea20000300800 */
[----:B---3--:R-:W-:-:S03]  /*11fde0*/  PRMT R45, R13, 0x5410, R31 ;  /* 0x000054100d2d7816 */ /* 0x008fc6000000001f */
[----:B------:R-:W3:Y:S04]  /*11fdf0*/  LDL.LU R13, [R1+0x90] ;  /* 0x00009000010d7983 */ /* 0x000ee80000300800 */
[----:B------:R1:W-:Y:S01]  /*11fe00*/  STL [R1+0x5814], R45 ;  /* 0x0058142d01007387 */ /* 0x0003e20000100800 */
[----:B------:R-:W-:-:S03]  /*11fe10*/  PRMT R9, R0, 0x5410, R40 ;  /* 0x0000541000097816 */ /* 0x000fc60000000028 */
[----:B------:R-:W3:Y:S01]  /*11fe20*/  LDL.LU R0, [R1+0x84] ;  /* 0x0000840001007983 */ /* 0x000ee20000300800 */
[----:B------:R-:W-:Y:S02]  /*11fe30*/  ISETP.LT.AND P2, PT, R5, UR62, !P0 ;  /* 0x0000003e05007c0c */ /* 0x000fe4000c741270 */
[----:B----4-:R-:W-:Y:S02]  /*11fe40*/  PRMT R58, R29, 0x5410, R39 ;  /* 0x000054101d3a7816 */ /* 0x010fe40000000027 */
[----:B------:R-:W-:Y:S01]  /*11fe50*/  ISETP.LT.AND P1, PT, R6, UR63, !P0 ;  /* 0x0000003f06007c0c */ /* 0x000fe2000c721270 */
[----:B------:R-:W4:Y:S01]  /*11fe60*/  LDL.LU R29, [R1+0x68] ;  /* 0x00006800011d7983 */ /* 0x000f220000300800 */
[----:B--2---:R-:W-:Y:S02]  /*11fe70*/  PRMT R37, R17, 0x5410, R42 ;  /* 0x0000541011257816 */ /* 0x004fe4000000002a */
[----:B------:R-:W-:Y:S01]  /*11fe80*/  LOP3.LUT R55, R55, 0x7fffffff, RZ, 0xc0, !PT ;  /* 0x7fffffff37377812 */ /* 0x000fe200078ec0ff */
[----:B------:R-:W2:Y:S01]  /*11fe90*/  LDL.LU R17, [R1+0x6c] ;  /* 0x00006c0001117983 */ /* 0x000ea20000300800 */
[C---:B------:R-:W-:Y:S01]  /*11fea0*/  VIADD R16, R56.reuse, 0x51 ;  /* 0x0000005138107836 */ /* 0x040fe20000000000 */
[----:B---3--:R-:W-:Y:S01]  /*11feb0*/  PRMT R59, R13, 0x5410, R41 ;  /* 0x000054100d3b7816 */ /* 0x008fe20000000029 */
[----:B------:R-:W-:Y:S01]  /*11fec0*/  VIADD R30, R56, 0x45 ;  /* 0x00000045381e7836 */ /* 0x000fe20000000000 */
[----:B------:R-:W3:Y:S01]  /*11fed0*/  LDL.LU R13, [R1+0x7c] ;  /* 0x00007c00010d7983 */ /* 0x000ee20000300800 */
[----:B------:R-:W-:Y:S01]  /*11fee0*/  @P2 LOP3.LUT R55, R55, 0x80000000, RZ, 0xfc, !PT ;  /* 0x8000000037372812 */ /* 0x000fe200078efcff */
[----:B------:R-:W0:Y:S01]  /*11fef0*/  LDCU UR62, c[0x0][0x398] ;  /* 0x00007300ff3e77ac */ /* 0x000e220008000800 */
[----:B------:R-:W-:-:S02]  /*11ff00*/  ISETP.LT.AND P0, PT, R3, UR66, !P0 ;  /* 0x0000004203007c0c */ /* 0x000fc4000c701270 */
[----:B------:R-:W-:Y:S01]  /*11ff10*/  LOP3.LUT R55, R55, 0xbfffffff, RZ, 0xc0, !PT ;  /* 0xbfffffff37377812 */ /* 0x000fe200078ec0ff */
[----:B------:R-:W0:Y:S03]  /*11ff20*/  LDCU UR66, c[0x0][0x398] ;  /* 0x00007300ff4277ac */ /* 0x000e260008000800 */
[----:B------:R-:W-:Y:S01]  /*11ff30*/  @P1 LOP3.LUT R55, R55, 0x40000000, RZ, 0xfc, !PT ;  /* 0x4000000037371812 */ /* 0x000fe200078efcff */
[----:B------:R-:W0:Y:S03]  /*11ff40*/  LDCU UR63, c[0x0][0x398] ;  /* 0x00007300ff3f77ac */ /* 0x000e260008000800 */
[----:B------:R-:W-:-:S04]  /*11ff50*/  LOP3.LUT R55, R55, 0xdfffffff, RZ, 0xc0, !PT ;  /* 0xdfffffff37377812 */ /* 0x000fc800078ec0ff */
[----:B------:R-:W-:Y:S02]  /*11ff60*/  @P0 LOP3.LUT R55, R55, 0x20000000, RZ, 0xfc, !PT ;  /* 0x2000000037370812 */ /* 0x000fe400078efcff */
[----:B------:R-:W-:Y:S01]  /*11ff70*/  ISETP.GE.AND P0, PT, R16, UR55, PT ;  /* 0x0000003710007c0c */ /* 0x000fe2000bf06270 */
[----:B------:R-:W0:Y:S03]  /*11ff80*/  LDCU.64 UR54, c[0x0][0x398] ;  /* 0x00007300ff3677ac */ /* 0x000e260008000a00 */
[----:B------:R-:W-:Y:S02]  /*11ff90*/  ISETP.LT.AND P3, PT, R4, UR52, !P0 ;  /* 0x0000003404007c0c */ /* 0x000fe4000c761270 */
[----:B------:R-:W-:Y:S02]  /*11ffa0*/  ISETP.LT.AND P2, PT, R5, UR72, !P0 ;  /* 0x0000004805007c0c */ /* 0x000fe4000c741270 */
[----:B------:R-:W-:-:S02]  /*11ffb0*/  LOP3.LUT R55, R55, 0xefffffff, RZ, 0xc0, !PT ;  /* 0xefffffff37377812 */ /* 0x000fc400078ec0ff */
[----:B------:R-:W-:Y:S01]  /*11ffc0*/  PRMT R44, R0, 0x5410, R46 ;  /* 0x00005410002c7816 */ /* 0x000fe2000000002e */
[----:B------:R-:W-:Y:S01]  /*11ffd0*/  VIADD R16, R56, 0x50 ;  /* 0x0000005038107836 */ /* 0x000fe20000000000 */
[----:B------:R-:W-:Y:S01]  /*11ffe0*/  ISETP.LT.AND P1, PT, R6, UR60, !P0 ;  /* 0x0000003c06007c0c */ /* 0x000fe2000c721270 */
[----:B------:R-:W3:Y:S01]  /*11fff0*/  LDL.LU R0, [R1+0x54] ;  /* 0x0000540001007983 */ /* 0x000ee20000300800 */
[----:B------:R-:W-:Y:S01]  /*120000*/  LOP3.LUT R38, R38, 0x7fffffff, RZ, 0xc0, !PT ;  /* 0x7fffffff26267812 */ /* 0x000fe200078ec0ff */
[----:B------:R-:W0:Y:S02]  /*120010*/  LDCU UR60, c[0x0][0x398] ;  /* 0x00007300ff3c77ac */ /* 0x000e240008000800 */
        /* <DEDUP_REMOVED lines=11> */
[----:B------:R-:W1:Y:S03]  /*1200d0*/  LDCU.64 UR58, c[0x0][0x398] ;  /* 0x00007300ff3a77ac */ /* 0x000e660008000a00 */
[----:B0-----:R-:W-:Y:S02]  /*1200e0*/  ISETP.LT.AND P3, PT, R4, UR54, !P0 ;  /* 0x0000003604007c0c */ /* 0x001fe4000c761270 */
[----:B------:R-:W-:Y:S02]  /*1200f0*/  ISETP.LT.AND P2, PT, R5, UR48, !P0 ;  /* 0x0000003005007c0c */ /* 0x000fe4000c741270 */
[----:B------:R-:W-:Y:S01]  /*120100*/  LOP3.LUT R55, R55, 0xfeffffff, RZ, 0xc0, !PT ;  /* 0xfeffffff37377812 */ /* 0x000fe200078ec0ff */
[----:B------:R-:W-:Y:S01]  /*120110*/  VIADD R16, R56, 0x4f ;  /* 0x0000004f38107836 */ /* 0x000fe20000000000 */
[----:B------:R-:W-:Y:S01]  /*120120*/  ISETP.LT.AND P1, PT, R6, UR77, !P0 ;  /* 0x0000004d06007c0c */ /* 0x000fe2000c721270 */
        /* <DEDUP_REMOVED lines=12> */
[----:B------:R-:W0:Y:S03]  /*1201f0*/  LDCU.64 UR50, c[0x0][0x398] ;  /* 0x00007300ff3277ac */ /* 0x000e260008000a00 */
[----:B-1----:R-:W-:Y:S02]  /*120200*/  ISETP.LT.AND P3, PT, R4, UR58, !P0 ;  /* 0x0000003a04007c0c */ /* 0x002fe4000c761270 */
[----:B------:R-:W-:Y:S02]  /*120210*/  ISETP.LT.AND P2, PT, R5, UR44, !P0 ;  /* 0x0000002c05007c0c */ /* 0x000fe4000c741270 */
[----:B------:R-:W-:Y:S01]  /*120220*/  LOP3.LUT R55, R55, 0xffefffff, RZ, 0xc0, !PT ;  /* 0xffefffff37377812 */ /* 0x000fe200078ec0ff */
[----:B------:R-:W-:Y:S01]  /*120230*/  VIADD R16, R56, 0x4e ;  /* 0x0000004e38107836 */ /* 0x000fe20000000000 */
[----:B------:R-:W-:Y:S01]  /*120240*/  ISETP.LT.AND P1, PT, R6, UR46, !P0 ;  /* 0x0000002e06007c0c */ /* 0x000fe2000c721270 */
[----:B------:R-:W1:Y:S01]  /*120250*/  LDCU UR46, c[0x0][0x398] ;  /* 0x00007300ff2e77ac */ /* 0x000e620008000800 */
[----:B----4-:R-:W-:Y:S01]  /*120260*/  PRMT R8, R29, 0x5410, R43 ;  /* 0x000054101d087816 */ /* 0x010fe2000000002b */
[----:B------:R-:W4:Y:S01]  /*120270*/  LDCU UR44, c[0x0][0x398] ;  /* 0x00007300ff2c77ac */ /* 0x000f220008000800 */
[----:B------:R-:W4:Y:S01]  /*120280*/  LDL.LU R29, [R1+0x58] ;  /* 0x00005800011d7983 */ /* 0x000f220000300800 */
[----:B--2---:R-:W-:-:S03]  /*120290*/  PRMT R57, R17, 0x5410, R48 ;  /* 0x0000541011397816 */ /* 0x004fc60000000030 */
[----:B------:R-:W2:Y:S01]  /*1202a0*/  LDL.LU R17, [R1+0x5c] ;  /* 0x00005c0001117983 */ /* 0x000ea20000300800 */
[----:B---3--:R-:W-:-:S03]  /*1202b0*/  PRMT R54, R13, 0x5410, R47 ;  /* 0x000054100d367816 */ /* 0x008fc6000000002f */
[----:B------:R-:W3:Y:S01]  /*1202c0*/  LDL.LU R13, [R1+0x70] ;  /* 0x00007000010d7983 */ /* 0x000ee20000300800 */
[----:B------:R-:W-:Y:S02]  /*1202d0*/  @P3 LOP3.LUT R55, R55, 0x100000, RZ, 0xfc, !PT ;  /* 0x0010000037373812 */ /* 0x000fe400078efcff */
[----:B0-----:R-:W-:Y:S01]  /*1202e0*/  ISETP.LT.AND P0, PT, R3, UR48, !P0 ;  /* 0x0000003003007c0c */ /* 0x001fe2000c701270 */
[----:B------:R-:W0:Y:S01]  /*1202f0*/  LDCU UR48, c[0x0][0x398] ;  /* 0x00007300ff3077ac */ /* 0x000e220008000800 */
[----:B------:R-:W-:Y:S01]  /*120300*/  LOP3.LUT R55, R55, 0xfff7ffff, RZ, 0xc0, !PT ;  /* 0xfff7ffff37377812 */ /* 0x000fe200078ec0ff */
[----:B------:R-:W2:Y:S03]  /*120310*/  LDL.LU R52, [R1+0x50] ;  /* 0x0000500001347983 */ /* 0x000ea60000300800 */
[----:B------:R-:W-:-:S04]  /*120320*/  @P2 LOP3.LUT R55, R55, 0x80000, RZ, 0xfc, !PT ;  /* 0x0008000037372812 */ /* 0x000fc800078efcff */
[----:B------:R-:W-:-:S04]  /*120330*/  LOP3.LUT R55, R55, 0xfffbffff, RZ, 0xc0, !PT ;  /* 0xfffbffff37377812 */ /* 0x000fc800078ec0ff */
[----:B------:R-:W-:-:S04]  /*120340*/  @P1 LOP3.LUT R55, R55, 0x40000, RZ, 0xfc, !PT ;  /* 0x0004000037371812 */ /* 0x000fc800078efcff */
[----:B------:R-:W-:-:S04]  /*120350*/  LOP3.LUT R55, R55, 0xfffdffff, RZ, 0xc0, !PT ;  /* 0xfffdffff37377812 */ /* 0x000fc800078ec0ff */
[----:B------:R-:W-:Y:S02]  /*120360*/  @P0 LOP3.LUT R55, R55, 0x20000, RZ, 0xfc, !PT ;  /* 0x0002000037370812 */ /* 0x000fe400078efcff */
[----:B------:R-:W-:Y:S01]  /*120370*/  ISETP.GE.AND P0, PT, R16, UR53, PT ;  /* 0x0000003510007c0c */ /* 0x000fe2000bf06270 */
[----:B------:R-:W0:Y:S03]  /*120380*/  LDCU.64 UR52, c[0x0][0x398] ;  /* 0x00007300ff3477ac */ /* 0x000e260008000a00 */
[----:B------:R-:W-:Y:S02]  /*120390*/  ISETP.LT.AND P3, PT, R4, UR50, !P0 ;  /* 0x0000003204007c0c */ /* 0x000fe4000c761270 */
[----:B------:R-:W-:Y:S02]  /*1203a0*/  ISETP.LT.AND P2, PT, R5, UR57, !P0 ;  /* 0x0000003905007c0c */ /* 0x000fe4000c741270 */
[----:B------:R-:W-:Y:S01]  /*1203b0*/  LOP3.LUT R55, R55, 0xfffeffff, RZ, 0xc0, !PT ;  /* 0xfffeffff37377812 */ /* 0x000fe200078ec0ff */
[----:B------:R-:W-:Y:S01]  /*1203c0*/  VIADD R16, R56, 0x4d ;  /* 0x0000004d38107836 */ /* 0x000fe20000000000 */
[----:B------:R-:W-:Y:S01]  /*1203d0*/  ISETP.LT.AND P1, PT, R6, UR38, !P0 ;  /* 0x0000002606007c0c */ /* 0x000fe2000c721270 */
[----:B------:R-:W1:Y:S01]  /*1203e0*/  LDCU UR38, c[0x0][0x398] ;  /* 0x00007300ff2677ac */ /* 0x000e620008000800 */
[----:B------:R-:W-:-:S02]  /*1203f0*/  LOP3.LUT R46, R46, 0x7fffffff, RZ, 0xc0, !PT ;  /* 0x7fffffff2e2e7812 */ /* 0x000fc400078ec0ff */
[----:B------:R-:W-:Y:S01]  /*120400*/  PRMT R7, R0, 0x5410, R49 ;  /* 0x0000541000077816 */ /* 0x000fe20000000031 */
[----:B------:R-:W1:Y:S02]  /*120410*/  LDCU UR57, c[0x0][0x398] ;  /* 0x00007300ff3977ac */ /* 0x000e640008000800 */
[----:B------:R-:W-:Y:S01]  /*120420*/  @P3 LOP3.LUT R55, R55, 0x10000, RZ, 0xfc, !PT ;  /* 0x0001000037373812 */ /* 0x000fe200078efcff */
[----:B------:R-:W2:Y:S03]  /*120430*/  LDL.LU R0, [R1+0x4] ;  /* 0x0000040001007983 */ /* 0x000ea60000300800 */
        /* <DEDUP_REMOVED lines=15> */
[----:B------:R-:W1:Y:S06]  /*120530*/  LDCU UR70, c[0x0][0x398] ;  /* 0x00007300ff4677ac */ /* 0x000e6c0008000800 */
        /* <DEDUP_REMOVED lines=13> */
[----:B------:R-:W-:Y:S01]  /*120610*/  ISETP.LT.AND P2, PT, R5, UR65, !P0 ;  /* 0x0000004105007c0c */ /* 0x000fe2000c741270 */
[----:B------:R-:W0:Y:S01]  /*120620*/  LDCU UR65, c[0x0][0x398] ;  /* 0x00007300ff4177ac */ /* 0x000e220008000800 */
[----:B------:R-:W-:-:S02]  /*120630*/  LOP3.LUT R55, R55, 0xfffffeff, RZ, 0xc0, !PT ;  /* 0xfffffeff37377812 */ /* 0x000fc400078ec0ff */
[----:B-1----:R-:W-:Y:S01]  /*120640*/  ISETP.LT.AND P1, PT, R6, UR70, !P0 ;  /* 0x0000004606007c0c */ /* 0x002fe2000c721270 */
[----:B------:R-:W-:-:S06]  /*120650*/  VIADD R16, R56, 0x4b ;  /* 0x0000004b38107836 */ /* 0x000fcc0000000000 */
[----:B------:R-:W-:Y:S01]  /*120660*/  @P3 LOP3.LUT R55, R55, 0x100, RZ, 0xfc, !PT ;  /* 0x0000010037373812 */ /* 0x000fe200078efcff */
[----:B------:R-:W1:Y:S03]  /*120670*/  LDCU UR70, c[0x0][0x398] ;  /* 0x00007300ff4677ac */ /* 0x000e660008000800 */
        /* <DEDUP_REMOVED lines=12> */
[----:B------:R-:W0:Y:S01]  /*120740*/  LDCU.64 UR50, c[0x0][0x398] ;  /* 0x00007300ff3277ac */ /* 0x000e220008000a00 */
[----:B------:R-:W-:Y:S02]  /*120750*/  ISETP.LT.AND P2, PT, R5, UR65, !P0 ;  /* 0x0000004105007c0c */ /* 0x000fe4000c741270 */
[----:B-1----:R-:W-:Y:S01]  /*120760*/  ISETP.LT.AND P1, PT, R6, UR70, !P0 ;  /* 0x0000004606007c0c */ /* 0x002fe2000c721270 */
[----:B------:R-:W1:Y:S08]  /*120770*/  LDCU UR65, c[0x0][0x398] ;  /* 0x00007300ff4177ac */ /* 0x000e700008000800 */
        /* <DEDUP_REMOVED lines=11> */
[----:B------:R-:W-:Y:S01]  /*120830*/  VIADD R16, R56, 0x49 ;  /* 0x0000004938107836 */ /* 0x000fe20000000000 */
[----:B------:R-:W2:Y:S02]  /*120840*/  LDCU.64 UR52, c[0x0][0x398] ;  /* 0x00007300ff3477ac */ /* 0x000ea40008000a00 */
[----:B------:R-:W-:Y:S02]  /*120850*/  ISETP.LT.AND P2, PT, R5, UR67, !P0 ;  /* 0x0000004305007c0c */ /* 0x000fe4000c741270 */
[----:B-1----:R-:W-:Y:S01]  /*120860*/  ISETP.LT.AND P1, PT, R6, UR65, !P0 ;  /* 0x0000004106007c0c */ /* 0x002fe2000c721270 */
[----:B------:R-:W1:Y:S01]  /*120870*/  LDCU UR67, c[0x0][0x398] ;  /* 0x00007300ff4377ac */ /* 0x000e620008000800 */
[----:B0-----:R-:W-:-:S02]  /*120880*/  ISETP.LT.AND P3, PT, R4, UR50, !P0 ;  /* 0x0000003204007c0c */ /* 0x001fc4000c761270 */
[----:B------:R-:W-:Y:S01]  /*120890*/  ISETP.LT.AND P0, PT, R3, UR71, !P0 ;  /* 0x0000004703007c0c */ /* 0x000fe2000c701270 */
[----:B------:R-:W0:Y:S01]  /*1208a0*/  LDCU UR65, c[0x0][0x398] ;  /* 0x00007300ff4177ac */ /* 0x000e220008000800 */
[----:B----4-:R-:W-:Y:S01]  /*1208b0*/  PRMT R2, R29, 0x5410, R50 ;  /* 0x000054101d027816 */ /* 0x010fe20000000032 */
[----:B------:R-:W4:Y:S04]  /*1208c0*/  LDCU UR71, c[0x0][0x398] ;  /* 0x00007300ff4777ac */ /* 0x000f280008000800 */
[----:B------:R-:W-:Y:S01]  /*1208d0*/  @P2 LOP3.LUT R46, R46, 0x80000000, RZ, 0xfc, !PT ;  /* 0x800000002e2e2812 */ /* 0x000fe200078efcff */
[----:B------:R-:W2:Y:S03]  /*1208e0*/  LDL.LU R29, [R1+0x40] ;  /* 0x00004000011d7983 */ /* 0x000ea60000300800 */
[----:B------:R-:W-:Y:S01]  /*1208f0*/  LOP3.LUT R46, R46, 0xbfffffff, RZ, 0xc0, !PT ;  /* 0xbfffffff2e2e7812 */ /* 0x000fe200078ec0ff */
[----:B------:R-:W2:Y:S03]  /*120900*/  LDL.LU R36, [R1+0x3c] ;  /* 0x00003c0001247983 */ /* 0x000ea60000300800 */
[----:B------:R-:W-:Y:S01]  /*120910*/  @P1 LOP3.LUT R46, R46, 0x40000000, RZ, 0xfc, !PT ;  /* 0x400000002e2e1812 */ /* 0x000fe200078efcff */
[----:B------:R-:W2:Y:S03]  /*120920*/  LDL.LU R32, [R1+0x60] ;  /* 0x0000600001207983 */ /* 0x000ea60000300800 */
[----:B------:R-:W-:Y:S01]  /*120930*/  LOP3.LUT R46, R46, 0xdfffffff, RZ, 0xc0, !PT ;  /* 0xdfffffff2e2e7812 */ /* 0x000fe200078ec0ff */
[----:B------:R-:W2:Y:S03]  /*120940*/  LDL.LU R34, [R1+0x38] ;  /* 0x0000380001227983 */ /* 0x000ea60000300800 */
[----:B------:R-:W-:-:S02]  /*120950*/  @P0 LOP3.LUT R46, R46, 0x20000000, RZ, 0xfc, !PT ;  /* 0x200000002e2e0812 */ /* 0x000fc400078efcff */
[----:B------:R-:W-:Y:S01]  /*120960*/  ISETP.GE.AND P0, PT, R16, UR55, PT ;  /* 0x0000003710007c0c */ /* 0x000fe2000bf06270 */
[----:B------:R-:W0:Y:S01]  /*120970*/  LDCU.64 UR54, c[0x0][0x398] ;  /* 0x00007300ff3677ac */ /* 0x000e220008000a00 */
[----:B---3--:R-:W-:Y:S02]  /*120980*/  PRMT R16, R13, 0x5410, R53 ;  /* 0x000054100d107816 */ /* 0x008fe40000000035 */
[----:B------:R-:W3:Y:S01]  /*120990*/  LDL.LU R13, [R1+0x4c] ;  /* 0x00004c00010d7983 */ /* 0x000ee20000300800 */
[----:B--2---:R-:W-:-:S03]  /*1209a0*/  PRMT R31, R52, 0x5410, R61 ;  /* 0x00005410341f7816 */ /* 0x004fc6000000003d */
[----:B------:R-:W2:Y:S04]  /*1209b0*/  LDL.LU R18, [R1+0x34] ;  /* 0x0000340001127983 */ /* 0x000ea80000300800 */
[----:B------:R-:W2:Y:S01]  /*1209c0*/  LDL.LU R52, [R1+0x44] ;  /* 0x0000440001347983 */ /* 0x000ea20000300800 */
[----:B------:R-:W-:-:S04]  /*1209d0*/  LOP3.LUT R55, R55, 0xfffffffe, RZ, 0xc0, !PT ;  /* 0xfffffffe37377812 */ /* 0x000fc800078ec0ff */
[----:B------:R-:W-:Y:S02]  /*1209e0*/  @P3 LOP3.LUT R55, R55, 0x1, RZ, 0xfc, !PT ;  /* 0x0000000137373812 */ /* 0x000fe400078efcff */
[----:B------:R-:W-:Y:S02]  /*1209f0*/  ISETP.LT.AND P3, PT, R4, UR52, !P0 ;  /* 0x0000003404007c0c */ /* 0x000fe4000c761270 */
[----:B-1----:R-:W-:Y:S01]  /*120a00*/  ISETP.LT.AND P2, PT, R5, UR67, !P0 ;  /* 0x0000004305007c0c */ /* 0x002fe2000c741270 */
[----:B------:R-:W1:Y:S01]  /*120a10*/  LDCU UR67, c[0x0][0x398] ;  /* 0x00007300ff4377ac */ /* 0x000e620008000800 */
[----:B------:R-:W-:Y:S02]  /*120a20*/  LOP3.LUT R46, R46, 0xefffffff, RZ, 0xc0, !PT ;  /* 0xefffffff2e2e7812 */ /* 0x000fe400078ec0ff */
[----:B0-----:R-:W-:Y:S01]  /*120a30*/  ISETP.LT.AND P1, PT, R6, UR65, !P0 ;  /* 0x0000004106007c0c */ /* 0x001fe2000c721270 */
[----:B------:R-:W0:Y:S06]  /*120a40*/  LDCU UR65, c[0x0][0x398] ;  /* 0x00007300ff4177ac */ /* 0x000e2c0008000800 */
[----:B------:R-:W-:-:S04]  /*120a50*/  @P3 LOP3.LUT R46, R46, 0x10000000, RZ, 0xfc, !PT ;  /* 0x100000002e2e3812 */ /* 0x000fc800078efcff */
[----:B------:R-:W-:-:S04]  /*120a60*/  LOP3.LUT R46, R46, 0xf7ffffff, RZ, 0xc0, !PT ;  /* 0xf7ffffff2e2e7812 */ /* 0x000fc800078ec0ff */
[----:B------:R-:W-:Y:S02]  /*120a70*/  @P2 LOP3.LUT R46, R46, 0x8000000, RZ, 0xfc, !PT ;  /* 0x080000002e2e2812 */ /* 0x000fe400078efcff */
[----:B----4-:R-:W-:Y:S01]  /*120a80*/  ISETP.LT.AND P0, PT, R3, UR71, !P0 ;  /* 0x0000004703007c0c */ /* 0x010fe2000c701270 */
[----:B------:R-:W4:Y:S01]  /*120a90*/  LDCU UR71, c[0x0][0x398] ;  /* 0x00007300ff4777ac */ /* 0x000f220008000800 */
[----:B------:R-:W-:-:S04]  /*120aa0*/  LOP3.LUT R46, R46, 0xfbffffff, RZ, 0xc0, !PT ;  /* 0xfbffffff2e2e7812 */ /* 0x000fc800078ec0ff */
[----:B------:R-:W-:Y:S02]  /*120ab0*/  @P1 LOP3.LUT R46, R46, 0x4000000, RZ, 0xfc, !PT ;  /* 0x040000002e2e1812 */ /* 0x000fe400078efcff */
[----:B------:R-:W-:Y:S01]  /*120ac0*/  PRMT R60, R17, 0x5410, R51 ;  /* 0x00005410113c7816 */ /* 0x000fe20000000033 */
[----:B------:R-:W-:Y:S01]  /*120ad0*/  VIADD R17, R56, 0x48 ;  /* 0x0000004838117836 */ /* 0x000fe20000000000 */
[----:B------:R-:W-:-:S04]  /*120ae0*/  LOP3.LUT R46, R46, 0xfdffffff, RZ, 0xc0, !PT ;  /* 0xfdffffff2e2e7812 */ /* 0x000fc800078ec0ff */
[----:B------:R-:W-:Y:S02]  /*120af0*/  @P0 LOP3.LUT R46, R46, 0x2000000, RZ, 0xfc, !PT ;  /* 0x020000002e2e0812 */ /* 0x000fe400078efcff */
[----:B------:R-:W-:Y:S01]  /*120b00*/  ISETP.GE.AND P0, PT, R17, UR59, PT ;  /* 0x0000003b11007c0c */ /* 0x000fe2000bf06270 */
[----:B------:R-:W2:Y:S03]  /*120b10*/  LDCU.64 UR58, c[0x0][0x398] ;  /* 0x00007300ff3a77ac */ /* 0x000ea60008000a00 */
[----:B------:R-:W-:Y:S02]  /*120b20*/  ISETP.LT.AND P3, PT, R4, UR54, !P0 ;  /* 0x0000003604007c0c */ /* 0x000fe4000c761270 */
[----:B-1----:R-:W-:Y:S02]  /*120b30*/  ISETP.LT.AND P2, PT, R5, UR67, !P0 ;  /* 0x0000004305007c0c */ /* 0x002fe4000c741270 */
[----:B------:R-:W-:Y:S01]  /*120b40*/  LOP3.LUT R46, R46, 0xfeffffff, RZ, 0xc0, !PT ;  /* 0xfeffffff2e2e7812 */ /* 0x000fe200078ec0ff */
[----:B------:R-:W-:Y:S01]  /*120b50*/  VIADD R17, R56, 0x47 ;  /* 0x0000004738117836 */ /* 0x000fe20000000000 */
[----:B0-----:R-:W-:Y:S01]  /*120b60*/  ISETP.LT.AND P1, PT, R6, UR65, !P0 ;  /* 0x0000004106007c0c */ /* 0x001fe2000c721270 */
[----:B------:R-:W0:Y:S01]  /*120b70*/  LDCU UR65, c[0x0][0x398] ;  /* 0x00007300ff4177ac */ /* 0x000e220008000800 */
[----:B------:R-:W-:Y:S01]  /*120b80*/  PRMT R45, R29, 0x5410, R0 ;  /* 0x000054101d2d7816 */ /* 0x000fe20000000000 */
[----:B------:R-:W1:Y:S01]  /*120b90*/  LDCU UR67, c[0x0][0x398] ;  /* 0x00007300ff4377ac */ /* 0x000e620008000800 */
[----:B------:R-:W2:Y:S04]  /*120ba0*/  LDL.LU R0, [R1+0x30] ;  /* 0x0000300001007983 */ /* 0x000ea80000300800 */
[----:B------:R-:W2:Y:S01]  /*120bb0*/  LDL.LU R29, [R1+0x48] ;  /* 0x00004800011d7983 */ /* 0x000ea20000300800 */
[----:B------:R-:W-:-:S03]  /*120bc0*/  PRMT R20, R32, 0x5410, R36 ;  /* 0x0000541020147816 */ /* 0x000fc60000000024 */
[----:B------:R-:W2:Y:S04]  /*120bd0*/  LDL.LU R36, [R1] ;  /* 0x0000000001247983 */ /* 0x000ea80000300800 */
[----:B------:R-:W2:Y:S01]  /*120be0*/  LDL.LU R32, [R1+0x74] ;  /* 0x0000740001207983 */ /* 0x000ea20000300800 */
[----:B---3--:R-:W-:-:S03]  /*120bf0*/  PRMT R19, R13, 0x5410, R34 ;  /* 0x000054100d137816 */ /* 0x008fc60000000022 */
[----:B------:R-:W3:Y:S04]  /*120c00*/  LDL.LU R34, [R1+0x28] ;  /* 0x0000280001227983 */ /* 0x000ee80000300800 */
[----:B------:R-:W3:Y:S01]  /*120c10*/  LDL.LU R13, [R1+0x78] ;  /* 0x00007800010d7983 */ /* 0x000ee20000300800 */
[----:B------:R-:W-:-:S04]  /*120c20*/  @P3 LOP3.LUT R46, R46, 0x1000000, RZ, 0xfc, !PT ;  /* 0x010000002e2e3812 */ /* 0x000fc800078efcff */
[----:B------:R-:W-:-:S04]  /*120c30*/  LOP3.LUT R46, R46, 0xff7fffff, RZ, 0xc0, !PT ;  /* 0xff7fffff2e2e7812 */ /* 0x000fc800078ec0ff */
[----:B------:R-:W-:Y:S02]  /*120c40*/  @P2 LOP3.LUT R46, R46, 0x800000, RZ, 0xfc, !PT ;  /* 0x008000002e2e2812 */ /* 0x000fe400078efcff */
[----:B----4-:R-:W-:Y:S01]  /*120c50*/  ISETP.LT.AND P0, PT, R3, UR71, !P0 ;  /* 0x0000004703007c0c */ /* 0x010fe2000c701270 */
[----:B------:R-:W4:Y:S01]  /*120c60*/  LDCU UR71, c[0x0][0x398] ;  /* 0x00007300ff4777ac */ /* 0x000f220008000800 */
[----:B------:R-:W-:-:S04]  /*120c70*/  LOP3.LUT R46, R46, 0xffbfffff, RZ, 0xc0, !PT ;  /* 0xffbfffff2e2e7812 */ /* 0x000fc800078ec0ff */
[----:B------:R-:W-:-:S04]  /*120c80*/  @P1 LOP3.LUT R46, R46, 0x400000, RZ, 0xfc, !PT ;  /* 0x004000002e2e1812 */ /* 0x000fc800078efcff */
[----:B------:R-:W-:-:S04]  /*120c90*/  LOP3.LUT R46, R46, 0xffdfffff, RZ, 0xc0, !PT ;  /* 0xffdfffff2e2e7812 */ /* 0x000fc800078ec0ff */
[----:B------:R-:W-:Y:S02]  /*120ca0*/  @P0 LOP3.LUT R46, R46, 0x200000, RZ, 0xfc, !PT ;  /* 0x002000002e2e0812 */ /* 0x000fe400078efcff */
[----:B------:R-:W-:Y:S01]  /*120cb0*/  ISETP.GE.AND P0, PT, R17, UR51, PT ;  /* 0x0000003311007c0c */ /* 0x000fe2000bf06270 */
[----:B------:R-:W1:Y:S03]  /*120cc0*/  LDCU.64 UR50, c[0x0][0x398] ;  /* 0x00007300ff3277ac */ /* 0x000e660008000a00 */
[----:B--2---:R-:W-:Y:S02]  /*120cd0*/  ISETP.LT.AND P3, PT, R4, UR58, !P0 ;  /* 0x0000003a04007c0c */ /* 0x004fe4000c761270 */
[----:B0-----:R-:W-:Y:S02]  /*120ce0*/  ISETP.LT.AND P2, PT, R5, UR65, !P0 ;  /* 0x0000004105007c0c */ /* 0x001fe4000c741270 */
[----:B------:R-:W-:Y:S01]  /*120cf0*/  LOP3.LUT R46, R46, 0xffefffff, RZ, 0xc0, !PT ;  /* 0xffefffff2e2e7812 */ /* 0x000fe200078ec0ff */
[----:B------:R-:W-:Y:S01]  /*120d00*/  VIADD R17, R56, 0x46 ;  /* 0x0000004638117836 */ /* 0x000fe20000000000 */
[----:B----4-:R-:W-:Y:S01]  /*120d10*/  ISETP.LT.AND P1, PT, R6, UR71, !P0 ;  /* 0x0000004706007c0c */ /* 0x010fe2000c721270 */
[----:B------:R-:W0:Y:S01]  /*120d20*/  LDCU UR71, c[0x0][0x398] ;  /* 0x00007300ff4777ac */ /* 0x000e220008000800 */
[----:B------:R-:W-:Y:S01]  /*120d30*/  LOP3.LUT R61, R61, 0x7fffffff, RZ, 0xc0, !PT ;  /* 0x7fffffff3d3d7812 */ /* 0x000fe200078ec0ff */
[----:B------:R-:W2:Y:S04]  /*120d40*/  LDCU UR65, c[0x0][0x398] ;  /* 0x00007300ff4177ac */ /* 0x000ea80008000800 */
[----:B------:R-:W-:-:S04]  /*120d50*/  @P3 LOP3.LUT R46, R46, 0x100000, RZ, 0xfc, !PT ;  /* 0x001000002e2e3812 */ /* 0x000fc800078efcff */
[----:B------:R-:W-:-:S04]  /*120d60*/  LOP3.LUT R46, R46, 0xfff7ffff, RZ, 0xc0, !PT ;  /* 0xfff7ffff2e2e7812 */ /* 0x000fc800078ec0ff */
[----:B------:R-:W-:Y:S02]  /*120d70*/  @P2 LOP3.LUT R46, R46, 0x80000, RZ, 0xfc, !PT ;  /* 0x000800002e2e2812 */ /* 0x000fe400078efcff */
[----:B------:R-:W-:Y:S01]  /*120d80*/  ISETP.LT.AND P0, PT, R3, UR73, !P0 ;  /* 0x0000004903007c0c */ /* 0x000fe2000c701270 */
[----:B------:R-:W4:Y:S01]  /*120d90*/  LDCU UR73, c[0x0][0x398] ;  /* 0x00007300ff4977ac */ /* 0x000f220008000800 */
[----:B------:R-:W-:-:S04]  /*120da0*/  LOP3.LUT R46, R46, 0xfffbffff, RZ, 0xc0, !PT ;  /* 0xfffbffff2e2e7812 */ /* 0x000fc800078ec0ff */
[----:B------:R-:W-:-:S04]  /*120db0*/  @P1 LOP3.LUT R46, R46, 0x40000, RZ, 0xfc, !PT ;  /* 0x000400002e2e1812 */ /* 0x000fc800078efcff */
[----:B------:R-:W-:-:S04]  /*120dc0*/  LOP3.LUT R46, R46, 0xfffdffff, RZ, 0xc0, !PT ;  /* 0xfffdffff2e2e7812 */ /* 0x000fc800078ec0ff */
[----:B------:R-:W-:Y:S02]  /*120dd0*/  @P0 LOP3.LUT R46, R46, 0x20000, RZ, 0xfc, !PT ;  /* 0x000200002e2e0812 */ /* 0x000fe400078efcff */
[----:B------:R-:W-:Y:S01]  /*120de0*/  ISETP.GE.AND P0, PT, R17, UR53, PT ;  /* 0x0000003511007c0c */ /* 0x000fe2000bf06270 */
[----:B------:R-:W0:Y:S03]  /*120df0*/  LDCU.64 UR52, c[0x0][0x398] ;  /* 0x00007300ff3477ac */ /* 0x000e260008000a00 */
[----:B-1----:R-:W-:Y:S02]  /*120e00*/  ISETP.LT.AND P3, PT, R4, UR50, !P0 ;  /* 0x0000003204007c0c */ /* 0x002fe4000c761270 */
[----:B------:R-:W-:Y:S01]  /*120e10*/  ISETP.LT.AND P2, PT, R5, UR75, !P0 ;  /* 0x0000004b05007c0c */ /* 0x000fe2000c741270 */
[----:B------:R-:W1:Y:S01]  /*120e20*/  LDCU UR75, c[0x0][0x398] ;  /* 0x00007300ff4b77ac */ /* 0x000e620008000800 */
        /* <DEDUP_REMOVED lines=13> */
[----:B------:R-:W-:Y:S02]  /*120f00*/  LOP3.LUT R46, R46, 0xffffefff, RZ, 0xc0, !PT ;  /* 0xffffefff2e2e7812 */ /* 0x000fe400078ec0ff */
[----:B------:R-:W-:Y:S01]  /*120f10*/  PRMT R17, R52, 0x5410, R18 ;  /* 0x0000541034117816 */ /* 0x000fe20000000012 */
[----:B------:R-:W-:Y:S01]  /*120f20*/  VIADD R30, R56, 0x44 ;  /* 0x00000044381e7836 */ /* 0x000fe20000000000 */
[----:B0-----:R-:W-:Y:S01]  /*120f30*/  ISETP.LT.AND P3, PT, R4, UR52, !P0 ;  /* 0x0000003404007c0c */ /* 0x001fe2000c761270 */
[----:B------:R-:W0:Y:S01]  /*120f40*/  LDCU.64 UR54, c[0x0][0x398] ;  /* 0x00007300ff3677ac */ /* 0x000e220008000a00 */
        /* <DEDUP_REMOVED lines=15> */
[----:B------:R-:W2:Y:S04]  /*121040*/  LDL.LU R29, [R1+0x2c] ;  /* 0x00002c00011d7983 */ /* 0x000ea80000300800 */
[----:B------:R-:W2:Y:S01]  /*121050*/  LDL.LU R52, [R1+0x88] ;  /* 0x0000880001347983 */ /* 0x000ea20000300800 */
[----:B------:R-:W-:-:S03]  /*121060*/  PRMT R10, R32, 0x5410, R36 ;  /* 0x00005410200a7816 */ /* 0x000fc60000000024 */
[----:B------:R-:W4:Y:S01]  /*121070*/  LDL.LU R0, [R1+0xd4] ;  /* 0x0000d40001007983 */ /* 0x000f220000300800 */
[----:B---3--:R-:W-:-:S03]  /*121080*/  PRMT R36, R13, 0x5410, R34 ;  /* 0x000054100d247816 */ /* 0x008fc60000000022 */
[----:B------:R-:W3:Y:S04]  /*121090*/  LDL.LU R34, [R1+0x120] ;  /* 0x0001200001227983 */ /* 0x000ee80000300800 */
[----:B------:R-:W3:Y:S04]  /*1210a0*/  LDL.LU R32, [R1+0x1c] ;  /* 0x00001c0001207983 */ /* 0x000ee80000300800 */
[----:B------:R-:W3:Y:S04]  /*1210b0*/  LDL.LU R13, [R1+0x130] ;  /* 0x00013000010d7983 */ /* 0x000ee80000300800 */
[----:B------:R-:W4:Y:S01]  /*1210c0*/  LDL.LU R30, [R1+0x24] ;  /* 0x00002400011e7983 */ /* 0x000f220000300800 */
[----:B0-----:R-:W-:-:S02]  /*1210d0*/  ISETP.LT.AND P3, PT, R4, UR54, !P0 ;  /* 0x0000003604007c0c */ /* 0x001fc4000c761270 */
        /* <DEDUP_REMOVED lines=8> */
[----:B------:R-:W-:Y:S01]  /*121160*/  ISETP.LT.AND P0, PT, R3, UR20, !P0 ;  /* 0x0000001403007c0c */ /* 0x000fe2000c701270 */
[----:B------:R-:W0:Y:S01]  /*121170*/  LDCU.64 UR20, c[0x0][0x398] ;  /* 0x00007300ff1477ac */ /* 0x000e220008000a00 */
[----:B------:R-:W-:-:S04]  /*121180*/  LOP3.LUT R46, R46, 0xffffffbf, RZ, 0xc0, !PT ;  /* 0xffffffbf2e2e7812 */ /* 0x000fc800078ec0ff */
[----:B------:R-:W-:-:S04]  /*121190*/  @P1 LOP3.LUT R46, R46, 0x40, RZ, 0xfc, !PT ;  /* 0x000000402e2e1812 */ /* 0x000fc800078efcff */
[----:B------:R-:W-:-:S04]  /*1211a0*/  LOP3.LUT R46, R46, 0xffffffdf, RZ, 0xc0, !PT ;  /* 0xffffffdf2e2e7812 */ /* 0x000fc800078ec0ff */
[----:B------:R-:W-:Y:S02]  /*1211b0*/  @P0 LOP3.LUT R46, R46, 0x20, RZ, 0xfc, !PT ;  /* 0x000000202e2e0812 */ /* 0x000fe400078efcff */
[----:B--2---:R-:W-:Y:S02]  /*1211c0*/  PRMT R52, R52, 0x5410, R29 ;  /* 0x0000541034347816 */ /* 0x004fe4000000001d */
[----:B------:R-:W2:Y:S01]  /*1211d0*/  LDL.LU R29, [R1+0x581c] ;  /* 0x00581c00011d7983 */ /* 0x000ea20000300800 */
[----:B----4-:R-:W-:Y:S01]  /*1211e0*/  PRMT R0, R0, 0x5410, R30 ;  /* 0x0000541000007816 */ /* 0x010fe2000000001e */
[----:B------:R-:W-:-:S05]  /*1211f0*/  VIADD R30, R56, 0x43 ;  /* 0x00000043381e7836 */ /* 0x000fca0000000000 */
[----:B------:R-:W-:Y:S01]  /*121200*/  ISETP.GE.AND P0, PT, R30, UR51, PT ;  /* 0x000000331e007c0c */ /* 0x000fe2000bf06270 */
[----:B------:R-:W4:Y:S01]  /*121210*/  LDCU.64 UR50, c[0x0][0x398] ;  /* 0x00007300ff3277ac */ /* 0x000f220008000a00 */
[----:B------:R-:W2:Y:S01]  /*121220*/  LDL.LU R30, [R1+0x20] ;  /* 0x00002000011e7983 */ /* 0x000ea20000300800 */
[----:B---3--:R-:W-:-:S03]  /*121230*/  PRMT R32, R13, 0x5410, R32 ;  /* 0x000054100d207816 */ /* 0x008fc60000000020 */
[----:B------:R-:W3:Y:S04]  /*121240*/  LDL.LU R13, [R1+0x24c] ;  /* 0x00024c00010d7983 */ /* 0x000ee80000300800 */
[----:B------:R0:W-:Y:S04]  /*121250*/  STL.64 [R1+0x57b8], R32 ;  /* 0x0057b82001007387 */ /* 0x0001e80000100a00 */
[----:B0-----:R-:W3:Y:S04]  /*121260*/  LDL.LU R32, [R1+0x178] ;  /* 0x0001780001207983 */ /* 0x001ee80000300800 */
[----:B------:R-:W3:Y:S01]  /*121270*/  LDL.LU R33, [R1+0x19c] ;  /* 0x00019c0001217983 */ /* 0x000ee20000300800 */
[----:B------:R-:W-:-:S02]  /*121280*/  ISETP.LT.AND P3, PT, R4, UR20, !P0 ;  /* 0x0000001404007c0c */ /* 0x000fc4000c761270 */
[----:B------:R-:W-:Y:S02]  /*121290*/  ISETP.LT.AND P2, PT, R5, UR5, !P0 ;  /* 0x0000000505007c0c */ /* 0x000fe4000c741270 */
[----:B------:R-:W-:Y:S02]  /*1212a0*/  LOP3.LUT R46, R46, 0xffffffef, RZ, 0xc0, !PT ;  /* 0xffffffef2e2e7812 */ /* 0x000fe400078ec0ff */
[----:B------:R-:W-:Y:S01]  /*1212b0*/  ISETP.LT.AND P1, PT, R6, UR4, !P0 ;  /* 0x0000000406007c0c */ /* 0x000fe2000c721270 */
[----:B------:R-:W0:Y:S06]  /*1212c0*/  LDCU.64 UR4, c[0x0][0x398] ;  /* 0x00007300ff0477ac */ /* 0x000e2c0008000a00 */
        /* <DEDUP_REMOVED lines=9> */
[----:B--2---:R-:W-:-:S05]  /*121360*/  PRMT R34, R34, 0x5410, R30 ;  /* 0x0000541022227816 */ /* 0x004fca000000001e */
[----:B------:R2:W-:Y:S04]  /*121370*/  STL.64 [R1+0x57c8], R34 ;  /* 0x0057c82201007387 */ /* 0x0005e80000100a00 */
[----:B--2---:R-:W2:Y:S01]  /*121380*/  LDL.LU R35, [R1+0x1c4] ;  /* 0x0001c40001237983 */ /* 0x004ea20000300800 */
[----:B------:R-:W-:-:S05]  /*121390*/  VIADD R30, R56, 0x42 ;  /* 0x00000042381e7836 */ /* 0x000fca0000000000 */
[----:B------:R-:W-:Y:S01]  /*1213a0*/  ISETP.GE.AND P0, PT, R30, UR53, PT ;  /* 0x000000351e007c0c */ /* 0x000fe2000bf06270 */
[----:B------:R-:W1:Y:S03]  /*1213b0*/  LDCU.64 UR52, c[0x0][0x398] ;  /* 0x00007300ff3477ac */ /* 0x000e660008000a00 */
[----:B------:R-:W-:Y:S01]  /*1213c0*/  ISETP.LT.AND P2, PT, R5, UR12, !P0 ;  /* 0x0000000c05007c0c */ /* 0x000fe2000c741270 */
[----:B------:R-:W1:Y:S01]  /*1213d0*/  LDCU UR12, c[0x0][0x398] ;  /* 0x00007300ff0c77ac */ /* 0x000e620008000800 */
[----:B------:R-:W-:Y:S02]  /*1213e0*/  ISETP.LT.AND P1, PT, R6, UR10, !P0 ;  /* 0x0000000a06007c0c */ /* 0x000fe4000c721270 */
[----:B0-----:R-:W-:Y:S01]  /*1213f0*/  ISETP.LT.AND P3, PT, R4, UR4, !P0 ;  /* 0x0000000404007c0c */ /* 0x001fe2000c761270 */
[----:B------:R-:W0:Y:S01]  /*121400*/  LDCU UR4, c[0x0][0x398] ;  /* 0x00007300ff0477ac */ /* 0x000e220008000800 */
[----:B------:R-:W-:-:S02]  /*121410*/  ISETP.LT.AND P0, PT, R3, UR22, !P0 ;  /* 0x0000001603007c0c */ /* 0x000fc4000c701270 */
[----:B---3--:R-:W-:-:S05]  /*121420*/  PRMT R30, R33, 0x5410, R28 ;  /* 0x00005410211e7816 */ /* 0x008fca000000001c */
[----:B------:R-:W-:Y:S01]  /*121430*/  @P2 LOP3.LUT R38, R38, 0x80000000, RZ, 0xfc, !PT ;  /* 0x8000000026262812 */ /* 0x000fe200078efcff */
[----:B------:R-:W3:Y:S03]  /*121440*/  LDCU UR10, c[0x0][0x398] ;  /* 0x00007300ff0a77ac */ /* 0x000ee60008000800 */
[----:B------:R-:W-:Y:S01]  /*121450*/  LOP3.LUT R38, R38, 0xbfffffff, RZ, 0xc0, !PT ;  /* 0xbfffffff26267812 */ /* 0x000fe200078ec0ff */
[----:B------:R-:W0:Y:S03]  /*121460*/  LDCU UR22, c[0x0][0x398] ;  /* 0x00007300ff1677ac */ /* 0x000e260008000800 */
[----:B------:R-:W-:Y:S01]  /*121470*/  @P1 LOP3.LUT R38, R38, 0x40000000, RZ, 0xfc, !PT ;  /* 0x4000000026261812 */ /* 0x000fe200078efcff */
[----:B------:R-:W-:-:S03]  /*121480*/  VIADD R28, R56, 0x41 ;  /* 0x00000041381c7836 */ /* 0x000fc60000000000 */
[----:B------:R-:W-:Y:S02]  /*121490*/  LOP3.LUT R38, R38, 0xdfffffff, RZ, 0xc0, !PT ;  /* 0xdfffffff26267812 */ /* 0x000fe400078ec0ff */
[----:B------:R-:W-:Y:S02]  /*1214a0*/  LOP3.LUT R46, R46, 0xfffffffe, RZ, 0xc0, !PT ;  /* 0xfffffffe2e2e7812 */ /* 0x000fe400078ec0ff */
[----:B------:R-:W-:Y:S02]  /*1214b0*/  @P0 LOP3.LUT R38, R38, 0x20000000, RZ, 0xfc, !PT ;  /* 0x2000000026260812 */ /* 0x000fe400078efcff */
[----:B------:R-:W-:Y:S01]  /*1214c0*/  ISETP.GE.AND P0, PT, R28, UR55, PT ;  /* 0x000000371c007c0c */ /* 0x000fe2000bf06270 */
[----:B------:R-:W0:Y:S01]  /*1214d0*/  LDCU.64 UR54, c[0x0][0x398] ;  /* 0x00007300ff3677ac */ /* 0x000e220008000a00 */
[----:B------:R-:W-:Y:S02]  /*1214e0*/  @P3 LOP3.LUT R46, R46, 0x1, RZ, 0xfc, !PT ;  /* 0x000000012e2e3812 */ /* 0x000fe400078efcff */
[----:B----4-:R-:W-:-:S02]  /*1214f0*/  ISETP.LT.AND P3, PT, R4, UR50, !P0 ;  /* 0x0000003204007c0c */ /* 0x010fc4000c761270 */
[----:B------:R-:W-:Y:S01]  /*121500*/  ISETP.LT.AND P2, PT, R5, UR19, !P0 ;  /* 0x0000001305007c0c */ /* 0x000fe2000c741270 */
[----:B------:R-:W4:Y:S01]  /*121510*/  LDCU UR19, c[0x0][0x398] ;  /* 0x00007300ff1377ac */ /* 0x000f220008000800 */
[----:B------:R-:W-:Y:S02]  /*121520*/  LOP3.LUT R38, R38, 0xefffffff, RZ, 0xc0, !PT ;  /* 0xefffffff26267812 */ /* 0x000fe400078ec0ff */
        /* <DEDUP_REMOVED lines=9> */
[----:B------:R-:W3:Y:S01]  /*1215c0*/  LDL.LU R32, [R1+0x14] ;  /* 0x0000140001207983 */ /* 0x000ee20000300800 */
[----:B------:R-:W-:Y:S02]  /*1215d0*/  PRMT R12, R13, 0x5410, R12 ;  /* 0x000054100d0c7816 */ /* 0x000fe4000000000c */
[----:B------:R-:W-:Y:S01]  /*1215e0*/  @P1 LOP3.LUT R38, R38, 0x4000000, RZ, 0xfc, !PT ;  /* 0x0400000026261812 */ /* 0x000fe200078efcff */
[----:B------:R-:W3:Y:S04]  /*1215f0*/  LDL.LU R33, [R1+0x270] ;  /* 0x0002700001217983 */ /* 0x000ee80000300800 */
[----:B------:R-:W3:Y:S01]  /*121600*/  LDL.LU R28, [R1+0x25c] ;  /* 0x00025c00011c7983 */ /* 0x000ee20000300800 */
[----:B------:R-:W-:-:S03]  /*121610*/  LOP3.LUT R38, R38, 0xfdffffff, RZ, 0xc0, !PT ;  /* 0xfdffffff26267812 */ /* 0x000fc600078ec0ff */
[----:B------:R-:W3:Y:S04]  /*121620*/  LDL.LU R13, [R1+0xc] ;  /* 0x00000c00010d7983 */ /* 0x000ee80000300800 */
[----:B------:R-:W3:Y:S04]  /*121630*/  LDL.LU R34, [R1+0x8] ;  /* 0x0000080001227983 */ /* 0x000ee80000300800 */
[----:B------:R0:W-:Y:S01]  /*121640*/  STL [R1+0x1a4], R12 ;  /* 0x0001a40c01007387 */ /* 0x0001e20000100800 */
[----:B------:R-:W-:Y:S01]  /*121650*/  @P0 LOP3.LUT R38, R38, 0x2000000, RZ, 0xfc, !PT ;  /* 0x0200000026260812 */ /* 0x000fe200078efcff */
[----:B0-----:R-:W-:-:S05]  /*121660*/  VIADD R12, R56, 0x40 ;  /* 0x00000040380c7836 */ /* 0x001fca0000000000 */
[----:B------:R-:W-:Y:S01]  /*121670*/  ISETP.GE.AND P0, PT, R12, UR21, PT ;  /* 0x000000150c007c0c */ /* 0x000fe2000bf06270 */
[----:B------:R-:W0:Y:S01]  /*121680*/  LDCU.64 UR20, c[0x0][0x398] ;  /* 0x00007300ff1477ac */ /* 0x000e220008000a00 */
[----:B--2---:R-:W-:Y:S02]  /*121690*/  PRMT R27, R35, 0x5410, R27 ;  /* 0x00005410231b7816 */ /* 0x004fe4000000001b */
[----:B------:R-:W2:Y:S04]  /*1216a0*/  LDL.LU R35, [R1+0x2b8] ;  /* 0x0002b80001237983 */ /* 0x000ea80000300800 */
[----:B------:R-:W3:Y:S01]  /*1216b0*/  LDL.LU R12, [R1+0x18] ;  /* 0x00001800010c7983 */ /* 0x000ee20000300800 */
        /* <DEDUP_REMOVED lines=15> */
[----:B---3--:R-:W-:-:S05]  /*1217b0*/  PRMT R12, R28, 0x5410, R12 ;  /* 0x000054101c0c7816 */ /* 0x008fca000000000c */
[----:B------:R3:W-:Y:S04]  /*1217c0*/  STL [R1+0x1a8], R12 ;  /* 0x0001a80c01007387 */ /* 0x0007e80000100800 */
[----:B------:R-:W2:Y:S01]  /*1217d0*/  LDL.LU R28, [R1+0x10] ;  /* 0x00001000011c7983 */ /* 0x000ea20000300800 */
[----:B---3--:R-:W-:-:S03]  /*1217e0*/  PRMT R12, R33, 0x5410, R32 ;  /* 0x00005410210c7816 */ /* 0x008fc60000000020 */
[----:B------:R-:W3:Y:S04]  /*1217f0*/  LDL.LU R32, [R1+0x2d4] ;  /* 0x0002d40001207983 */ /* 0x000ee80000300800 */
[----:B------:R0:W-:Y:S04]  /*121800*/  STL [R1+0x1ac], R12 ;  /* 0x0001ac0c01007387 */ /* 0x0001e80000100800 */
[----:B------:R-:W2:Y:S01]  /*121810*/  LDL.LU R33, [R1+0x2f0] ;  /* 0x0002f00001217983 */ /* 0x000ea20000300800 */
[----:B0-----:R-:W-:-:S05]  /*121820*/  VIADD R12, R56, 0x3f ;  /* 0x0000003f380c7836 */ /* 0x001fca0000000000 */
[----:B------:R-:W-:Y:S01]  /*121830*/  ISETP.GE.AND P0, PT, R12, UR5, PT ;  /* 0x000000050c007c0c */ /* 0x000fe2000bf06270 */
[----:B------:R-:W0:Y:S01]  /*121840*/  LDCU UR5, c[0x0][0x398] ;  /* 0x00007300ff0577ac */ /* 0x000e220008000800 */
[----:B------:R-:W2:Y:S02]  /*121850*/  LDL.LU R12, [R1+0x2a0] ;  /* 0x0002a000010c7983 */ /* 0x000ea40000300800 */
        /* <DEDUP_REMOVED lines=13> */
[----:B--2---:R-:W-:Y:S02]  /*121930*/  PRMT R12, R12, 0x5410, R13 ;  /* 0x000054100c0c7816 */ /* 0x004fe4000000000d */
[----:B------:R-:W2:Y:S04]  /*121940*/  LDL.LU R13, [R1+0x5818] ;  /* 0x00581800010d7983 */ /* 0x000ea80000300800 */
[----:B------:R0:W-:Y:S01]  /*121950*/  STL [R1+0x1b0], R12 ;  /* 0x0001b00c01007387 */ /* 0x0001e20000100800 */
[----:B------:R-:W-:-:S02]  /*121960*/  @P1 LOP3.LUT R38, R38, 0x40000, RZ, 0xfc, !PT ;  /* 0x0004000026261812 */ /* 0x000fc400078efcff */
[----:B0-----:R-:W-:Y:S02]  /*121970*/  PRMT R12, R35, 0x5410, R34 ;  /* 0x00005410230c7816 */ /* 0x001fe40000000022 */
[----:B------:R-:W4:Y:S01]  /*121980*/  LDL.LU R34, [R1+0x2fc] ;  /* 0x0002fc0001227983 */ /* 0x000f220000300800 */
[----:B------:R-:W-:-:S03]  /*121990*/  LOP3.LUT R38, R38, 0xfffdffff, RZ, 0xc0, !PT ;  /* 0xfffdffff26267812 */ /* 0x000fc600078ec0ff */
[----:B------:R-:W4:Y:S04]  /*1219a0*/  LDL.LU R35, [R1+0x30c] ;  /* 0x00030c0001237983 */ /* 0x000f280000300800 */
[----:B------:R0:W-:Y:S01]  /*1219b0*/  STL [R1+0x1c4], R12 ;  /* 0x0001c40c01007387 */ /* 0x0001e20000100800 */
[----:B------:R-:W-:Y:S01]  /*1219c0*/  @P0 LOP3.LUT R38, R38, 0x20000, RZ, 0xfc, !PT ;  /* 0x0002000026260812 */ /* 0x000fe200078efcff */
[----:B0-----:R-:W-:-:S05]  /*1219d0*/  VIADD R12, R56, 0x3e ;  /* 0x0000003e380c7836 */ /* 0x001fca0000000000 */
[----:B------:R-:W-:Y:S01]  /*1219e0*/  ISETP.GE.AND P0, PT, R12, UR51, PT ;  /* 0x000000330c007c0c */ /* 0x000fe2000bf06270 */
[----:B------:R-:W0:Y:S01]  /*1219f0*/  LDCU.64 UR50, c[0x0][0x398] ;  /* 0x00007300ff3277ac */ /* 0x000e220008000a00 */
[----:B---3--:R-:W-:-:S05]  /*121a00*/  PRMT R12, R32, 0x5410, R28 ;  /* 0x00005410200c7816 */ /* 0x008fca000000001c */
[----:B------:R2:W-:Y:S04]  /*121a10*/  STL [R1+0x1c8], R12 ;  /* 0x0001c80c01007387 */ /* 0x0005e80000100800 */
[----:B------:R-:W3:Y:S01]  /*121a20*/  LDL.LU R32, [R1+0x318] ;  /* 0x0003180001207983 */ /* 0x000ee20000300800 */
[----:B------:R-:W-:Y:S02]  /*121a30*/  ISETP.LT.AND P3, PT, R4, UR54, !P0 ;  /* 0x0000003604007c0c */ /* 0x000fe4000c761270 */
[----:B------:R-:W-:Y:S01]  /*121a40*/  ISETP.LT.AND P2, PT, R5, UR46, !P0 ;  /* 0x0000002e05007c0c */ /* 0x000fe2000c741270 */
[----:B------:R-:W0:Y:S01]  /*121a50*/  LDCU UR46, c[0x0][0x398] ;  /* 0x00007300ff2e77ac */ /* 0x000e220008000800 */
[----:B------:R-:W-:Y:S02]  /*121a60*/  LOP3.LUT R38, R38, 0xfffeffff, RZ, 0xc0, !PT ;  /* 0xfffeffff26267812 */ /* 0x000fe400078ec0ff */
[----:B------:R-:W-:Y:S01]  /*121a70*/  ISETP.LT.AND P1, PT, R6, UR44, !P0 ;  /* 0x0000002c06007c0c */ /* 0x000fe2000c721270 */
[----:B------:R-:W0:Y:S06]  /*121a80*/  LDCU UR44, c[0x0][0x398] ;  /* 0x00007300ff2c77ac */ /* 0x000e2c0008000800 */
[----:B------:R-:W-:-:S04]  /*121a90*/  @P3 LOP3.LUT R38, R38, 0x10000, RZ, 0xfc, !PT ;  /* 0x0001000026263812 */ /* 0x000fc800078efcff */
[----:B------:R-:W-:Y:S02]  /*121aa0*/  LOP3.LUT R38, R38, 0xffff7fff, RZ, 0xc0, !PT ;  /* 0xffff7fff26267812 */ /* 0x000fe400078ec0ff */
[----:B--2---:R-:W-:Y:S02]  /*121ab0*/  PRMT R12, R33, 0x5410, R13 ;  /* 0x00005410210c7816 */ /* 0x004fe4000000000d */
[----:B------:R-:W2:Y:S01]  /*121ac0*/  LDL.LU R33, [R1+0x348] ;  /* 0x0003480001217983 */ /* 0x000ea20000300800 */
[----:B------:R-:W-:Y:S02]  /*121ad0*/  @P2 LOP3.LUT R38, R38, 0x8000, RZ, 0xfc, !PT ;  /* 0x0000800026262812 */ /* 0x000fe400078efcff */
[----:B------:R-:W-:Y:S01]  /*121ae0*/  ISETP.LT.AND P0, PT, R3, UR38, !P0 ;  /* 0x0000002603007c0c */ /* 0x000fe2000c701270 */
[----:B------:R0:W-:Y:S01]  /*121af0*/  STL [R1+0x1e4], R12 ;  /* 0x0001e40c01007387 */ /* 0x0001e20000100800 */
[----:B------:R-:W-:Y:S01]  /*121b00*/  LOP3.LUT R38, R38, 0xffffbfff, RZ, 0xc0, !PT ;  /* 0xffffbfff26267812 */ /* 0x000fe200078ec0ff */
[----:B------:R-:W1:Y:S03]  /*121b10*/  LDCU UR38, c[0x0][0x398] ;  /* 0x00007300ff2677ac */ /* 0x000e660008000800 */
[----:B------:R-:W-:-:S04]  /*121b20*/  @P1 LOP3.LUT R38, R38, 0x4000, RZ, 0xfc, !PT ;  /* 0x0000400026261812 */ /* 0x000fc800078efcff */
[----:B------:R-:W-:Y:S01]  /*121b30*/  LOP3.LUT R38, R38, 0xffffdfff, RZ, 0xc0, !PT ;  /* 0xffffdfff26267812 */ /* 0x000fe200078ec0ff */
[----:B0-----:R-:W-:-:S03]  /*121b40*/  VIADD R12, R56, 0x3d ;  /* 0x0000003d380c7836 */ /* 0x001fc60000000000 */
[----:B------:R-:W-:Y:S02]  /*121b50*/  @P0 LOP3.LUT R38, R38, 0x2000, RZ, 0xfc, !PT ;  /* 0x0000200026260812 */ /* 0x000fe400078efcff */
[----:B------:R-:W-:Y:S01]  /*121b60*/  ISETP.GE.AND P0, PT, R12, UR53, PT ;  /* 0x000000350c007c0c */ /* 0x000fe2000bf06270 */
[----:B------:R-:W0:Y:S03]  /*121b70*/  LDCU.64 UR52, c[0x0][0x398] ;  /* 0x00007300ff3477ac */ /* 0x000e260008000a00 */
[----:B------:R-:W-:Y:S02]  /*121b80*/  ISETP.LT.AND P3, PT, R4, UR50, !P0 ;  /* 0x0000003204007c0c */ /* 0x000fe4000c761270 */
[----:B------:R-:W-:Y:S01]  /*121b90*/  ISETP.LT.AND P2, PT, R5, UR60, !P0 ;  /* 0x0000003c05007c0c */ /* 0x000fe2000c741270 */
[----:B------:R-:W0:Y:S01]  /*121ba0*/  LDCU UR60, c[0x0][0x398] ;  /* 0x00007300ff3c77ac */ /* 0x000e220008000800 */
[----:B------:R-:W-:-:S02]  /*121bb0*/  LOP3.LUT R38, R38, 0xffffefff, RZ, 0xc0, !PT ;  /* 0xffffefff26267812 */ /* 0x000fc400078ec0ff */
[----:B------:R-:W-:Y:S01]  /*121bc0*/  ISETP.LT.AND P1, PT, R6, UR57, !P0 ;  /* 0x0000003906007c0c */ /* 0x000fe2000c721270 */
[----:B------:R-:W0:Y:S06]  /*121bd0*/  LDCU UR57, c[0x0][0x398] ;  /* 0x00007300ff3977ac */ /* 0x000e2c0008000800 */
[----:B------:R-:W-:-:S04]  /*121be0*/  @P3 LOP3.LUT R38, R38, 0x1000, RZ, 0xfc, !PT ;  /* 0x0000100026263812 */ /* 0x000fc800078efcff */
[----:B------:R-:W-:Y:S02]  /*121bf0*/  LOP3.LUT R38, R38, 0xfffff7ff, RZ, 0xc0, !PT ;  /* 0xfffff7ff26267812 */ /* 0x000fe400078ec0ff */
[----:B----4-:R-:W-:Y:S02]  /*121c00*/  PRMT R12, R34, 0x5410, R14 ;  /* 0x00005410220c7816 */ /* 0x010fe4000000000e */
[----:B------:R-:W-:Y:S02]  /*121c10*/  @P2 LOP3.LUT R38, R38, 0x800, RZ, 0xfc, !PT ;  /* 0x0000080026262812 */ /* 0x000fe400078efcff */
[----:B------:R-:W-:Y:S01]  /*121c20*/  ISETP.LT.AND P0, PT, R3, UR48, !P0 ;  /* 0x0000003003007c0c */ /* 0x000fe2000c701270 */
[----:B------:R4:W-:Y:S01]  /*121c30*/  STL [R1+0x1e8], R12 ;  /* 0x0001e80c01007387 */ /* 0x0009e20000100800 */
[----:B------:R-:W-:Y:S01]  /*121c40*/  LOP3.LUT R38, R38, 0xfffffbff, RZ, 0xc0, !PT ;  /* 0xfffffbff26267812 */ /* 0x000fe200078ec0ff */
[----:B------:R-:W0:Y:S02]  /*121c50*/  LDCU UR48, c[0x0][0x398] ;  /* 0x00007300ff3077ac */ /* 0x000e240008000800 */
[----:B------:R-:W2:Y:S01]  /*121c60*/  LDL.LU R34, [R1+0x364] ;  /* 0x0003640001227983 */ /* 0x000ea20000300800 */
[----:B------:R-:W-:-:S02]  /*121c70*/  @P1 LOP3.LUT R38, R38, 0x400, RZ, 0xfc, !PT ;  /* 0x0000040026261812 */ /* 0x000fc400078efcff */
[----:B----4-:R-:W-:Y:S02]  /*121c80*/  PRMT R12, R35, 0x5410, R15 ;  /* 0x00005410230c7816 */ /* 0x010fe4000000000f */
[----:B------:R-:W4:Y:S01]  /*121c90*/  LDL.LU R35, [R1+0x370] ;  /* 0x0003700001237983 */ /* 0x000f220000300800 */
[----:B------:R-:W-:-:S03]  /*121ca0*/  LOP3.LUT R38, R38, 0xfffffdff, RZ, 0xc0, !PT ;  /* 0xfffffdff26267812 */ /* 0x000fc600078ec0ff */
[----:B------:R0:W-:Y:S01]  /*121cb0*/  STL [R1+0x1f8], R12 ;  /* 0x0001f80c01007387 */ /* 0x0001e20000100800 */
[----:B------:R-:W-:Y:S01]  /*121cc0*/  @P0 LOP3.LUT R38, R38, 0x200, RZ, 0xfc, !PT ;  /* 0x0000020026260812 */ /* 0x000fe200078efcff */
[----:B0-----:R-:W-:-:S05]  /*121cd0*/  VIADD R12, R56, 0x3c ;  /* 0x0000003c380c7836 */ /* 0x001fca0000000000 */
[----:B------:R-:W-:Y:S01]  /*121ce0*/  ISETP.GE.AND P0, PT, R12, UR21, PT ;  /* 0x000000150c007c0c */ /* 0x000fe2000bf06270 */
[----:B------:R-:W0:Y:S01]  /*121cf0*/  LDCU UR21, c[0x0][0x398] ;  /* 0x00007300ff1577ac */ /* 0x000e220008000800 */
[----:B---3--:R-:W-:-:S05]  /*121d00*/  PRMT R12, R32, 0x5410, R21 ;  /* 0x00005410200c7816 */ /* 0x008fca0000000015 */
[----:B------:R2:W-:Y:S04]  /*121d10*/  STL [R1+0x390], R12 ;  /* 0x0003900c01007387 */ /* 0x0005e80000100800 */
[----:B------:R-:W3:Y:S01]  /*121d20*/  LDL.LU R32, [R1+0x374] ;  /* 0x0003740001207983 */ /* 0x000ee20000300800 */
[----:B--2---:R-:W-:-:S03]  /*121d30*/  PRMT R12, R33, 0x5410, R22 ;  /* 0x00005410210c7816 */ /* 0x004fc60000000016 */
[----:B------:R-:W2:Y:S01]  /*121d40*/  LDL.LU R33, [R1+0x378] ;  /* 0x0003780001217983 */ /* 0x000ea20000300800 */
[----:B------:R-:W-:Y:S02]  /*121d50*/  ISETP.LT.AND P3, PT, R4, UR52, !P0 ;  /* 0x0000003404007c0c */ /* 0x000fe4000c761270 */
[----:B------:R-:W-:Y:S02]  /*121d60*/  ISETP.LT.AND P2, PT, R5, UR68, !P0 ;  /* 0x0000004405007c0c */ /* 0x000fe4000c741270 */
[----:B------:R-:W-:Y:S02]  /*121d70*/  LOP3.LUT R38, R38, 0xfffffeff, RZ, 0xc0, !PT ;  /* 0xfffffeff26267812 */ /* 0x000fe400078ec0ff */
[----:B------:R-:W-:Y:S01]  /*121d80*/  ISETP.LT.AND P1, PT, R6, UR62, !P0 ;  /* 0x0000003e06007c0c */ /* 0x000fe2000c721270 */
[----:B------:R0:W-:Y:S01]  /*121d90*/  STL [R1+0x394], R12 ;  /* 0x0003940c01007387 */ /* 0x0001e20000100800 */
[----:B------:R-:W1:Y:S05]  /*121da0*/  LDCU UR68, c[0x0][0x398] ;  /* 0x00007300ff4477ac */ /* 0x000e6a0008000800 */
[----:B------:R-:W-:Y:S01]  /*121db0*/  @P3 LOP3.LUT R38, R38, 0x100, RZ, 0xfc, !PT ;  /* 0x0000010026263812 */ /* 0x000fe200078efcff */
[----:B------:R-:W1:Y:S03]  /*121dc0*/  LDCU UR62, c[0x0][0x398] ;  /* 0x00007300ff3e77ac */ /* 0x000e660008000800 */
[----:B------:R-:W-:-:S04]  /*121dd0*/  LOP3.LUT R38, R38, 0xffffff7f, RZ, 0xc0, !PT ;  /* 0xffffff7f26267812 */ /* 0x000fc800078ec0ff */
[----:B------:R-:W-:Y:S02]  /*121de0*/  @P2 LOP3.LUT R38, R38, 0x80, RZ, 0xfc, !PT ;  /* 0x0000008026262812 */ /* 0x000fe400078efcff */
[----:B------:R-:W-:Y:S01]  /*121df0*/  ISETP.LT.AND P0, PT, R3, UR61, !P0 ;  /* 0x0000003d03007c0c */ /* 0x000fe2000c701270 */
[----:B0-----:R-:W-:Y:S01]  /*121e00*/  VIADD R12, R56, 0x3b ;  /* 0x0000003b380c7836 */ /* 0x001fe20000000000 */
        /* <DEDUP_REMOVED lines=22> */
[----:B------:R-:W-:Y:S02]  /*121f70*/  LOP3.LUT R38, R38, 0xfffffffd, RZ, 0xc0, !PT ;  /* 0xfffffffd26267812 */ /* 0x000fe400078ec0ff */
[----:B----4-:R-:W-:Y:S02]  /*121f80*/  PRMT R13, R35, 0x5410, R24 ;  /* 0x00005410230d7816 */ /* 0x010fe40000000018 */
[----:B------:R-:W-:Y:S01]  /*121f90*/  @P0 LOP3.LUT R38, R38, 0x2, RZ, 0xfc, !PT ;  /* 0x0000000226260812 */ /* 0x000fe200078efcff */
[----:B0-----:R-:W-:-:S05]  /*121fa0*/  VIADD R12, R56, 0x3a ;  /* 0x0000003a380c7836 */ /* 0x001fca0000000000 */
[----:B------:R-:W-:Y:S01]  /*121fb0*/  ISETP.GE.AND P0, PT, R12, UR51, PT ;  /* 0x000000330c007c0c */ /* 0x000fe2000bf06270 */
[----:B------:R-:W-:Y:S01]  /*121fc0*/  STL [R1+0x39c], R13 ;  /* 0x00039c0d01007387 */ /* 0x000fe20000100800 */
[----:B---3--:R-:W-:Y:S01]  /*121fd0*/  PRMT R12, R32, 0x5410, R25 ;  /* 0x00005410200c7816 */ /* 0x008fe20000000019 */
[----:B------:R-:W0:Y:S04]  /*121fe0*/  LDCU.64 UR50, c[0x0][0x398] ;  /* 0x00007300ff3277ac */ /* 0x000e280008000a00 */
[----:B------:R2:W-:Y:S04]  /*121ff0*/  STL [R1+0x3a0], R12 ;  /* 0x0003a00c01007387 */ /* 0x0005e80000100800 */
[----:B------:R-:W3:Y:S01]  /*122000*/  LDL.LU R32, [R1+0x9a0] ;  /* 0x0009a00001207983 */ /* 0x000ee20000300800 */
[----:B--2---:R-:W-:-:S03]  /*122010*/  PRMT R12, R33, 0x5410, R26 ;  /* 0x00005410210c7816 */ /* 0x004fc6000000001a */
[----:B------:R-:W2:Y:S04]  /*122020*/  LDL.LU R33, [R1+0x99c] ;  /* 0x00099c0001217983 */ /* 0x000ea80000300800 */
[----:B------:R4:W-:Y:S04]  /*122030*/  STL [R1+0x3b0], R12 ;  /* 0x0003b00c01007387 */ /* 0x0009e80000100800 */
[----:B------:R-:W4:Y:S04]  /*122040*/  LDL.LU R14, [R1+0x93c] ;  /* 0x00093c00010e7983 */ /* 0x000f280000300800 */
[----:B------:R-:W4:Y:S04]  /*122050*/  LDL.LU R28, [R1+0x938] ;  /* 0x00093800011c7983 */ /* 0x000f280000300800 */
[----:B------:R-:W4:Y:S04]  /*122060*/  LDL.LU R34, [R1+0x7a8] ;  /* 0x0007a80001227983 */ /* 0x000f280000300800 */
[----:B------:R-:W4:Y:S01]  /*122070*/  LDL.LU R35, [R1+0x798] ;  /* 0x0007980001237983 */ /* 0x000f220000300800 */
[----:B---3--:R-:W-:-:S03]  /*122080*/  LOP3.LUT R25, R32, 0xffff, RZ, 0xc0, !PT ;  /* 0x0000ffff20197812 */ /* 0x008fc600078ec0ff */
[----:B------:R-:W3:Y:S01]  /*122090*/  LDL.LU R32, [R1+0x384] ;  /* 0x0003840001207983 */ /* 0x000ee20000300800 */
[----:B--2---:R-:W-:-:S03]  /*1220a0*/  LOP3.LUT R23, R33, 0xffff, RZ, 0xc0, !PT ;  /* 0x0000ffff21177812 */ /* 0x004fc600078ec0ff */
[----:B------:R-:W2:Y:S01]  /*1220b0*/  LDL.LU R33, [R1+0x380] ;  /* 0x0003800001217983 */ /* 0x000ea20000300800 */
[----:B------:R-:W-:Y:S02]  /*1220c0*/  ISETP.LT.AND P2, PT, R5, UR69, !P0 ;  /* 0x0000004505007c0c */ /* 0x000fe4000c741270 */
[----:B------:R-:W-:Y:S02]  /*1220d0*/  ISETP.LT.AND P1, PT, R6, UR42, !P0 ;  /* 0x0000002a06007c0c */ /* 0x000fe4000c721270 */
[----:B------:R-:W-:Y:S01]  /*1220e0*/  ISETP.LT.AND P3, PT, R4, UR54, !P0 ;  /* 0x0000003604007c0c */ /* 0x000fe2000c761270 */
[----:B----4-:R-:W-:Y:S01]  /*1220f0*/  VIADD R12, R56, 0x39 ;  /* 0x00000039380c7836 */ /* 0x010fe20000000000 */
[----:B------:R-:W-:Y:S01]  /*122100*/  ISETP.LT.AND P0, PT, R3, UR77, !P0 ;  /* 0x0000004d03007c0c */ /* 0x000fe2000c701270 */
[----:B------:R-:W4:Y:S01]  /*122110*/  LDCU UR69, c[0x0][0x398] ;  /* 0x00007300ff4577ac */ /* 0x000f220008000800 */
[----:B------:R-:W-:Y:S02]  /*122120*/  LOP3.LUT R22, R14, 0xffff, RZ, 0xc0, !PT ;  /* 0x0000ffff0e167812 */ /* 0x000fe400078ec0ff */
[----:B------:R-:W-:-:S02]  /*122130*/  LOP3.LUT R21, R28, 0xffff, RZ, 0xc0, !PT ;  /* 0x0000ffff1c157812 */ /* 0x000fc400078ec0ff */
[----:B------:R-:W-:Y:S01]  /*122140*/  LOP3.LUT R38, R38, 0xfffffffe, RZ, 0xc0, !PT ;  /* 0xfffffffe26267812 */ /* 0x000fe200078ec0ff */
[C---:B------:R-:W-:Y:S01]  /*122150*/  VIADD R13, R56.reuse, 0x36 ;  /* 0x00000036380d7836 */ /* 0x040fe20000000000 */
[----:B------:R-:W-:Y:S01]  /*122160*/  @P2 LOP3.LUT R61, R61, 0x80000000, RZ, 0xfc, !PT ;  /* 0x800000003d3d2812 */ /* 0x000fe200078efcff */
[----:B------:R-:W-:Y:S01]  /*122170*/  VIADD R24, R56, 0x35 ;  /* 0x0000003538187836 */ /* 0x000fe20000000000 */
[----:B------:R-:W-:Y:S01]  /*122180*/  LOP3.LUT R53, R53, 0x7fffffff, RZ, 0xc0, !PT ;  /* 0x7fffffff35357812 */ /* 0x000fe200078ec0ff */
[----:B------:R-:W0:Y:S01]  /*122190*/  LDCU UR42, c[0x0][0x398] ;  /* 0x00007300ff2a77ac */ /* 0x000e220008000800 */
[----:B------:R-:W-:Y:S02]  /*1221a0*/  LOP3.LUT R61, R61, 0xbfffffff, RZ, 0xc0, !PT ;  /* 0xbfffffff3d3d7812 */ /* 0x000fe400078ec0ff */
[----:B------:R-:W-:Y:S01]  /*1221b0*/  LOP3.LUT R51, R51, 0x7fffffff, RZ, 0xc0, !PT ;  /* 0x7fffffff33337812 */ /* 0x000fe200078ec0ff */
[----:B------:R-:W1:Y:S01]  /*1221c0*/  LDCU UR77, c[0x0][0x398] ;  /* 0x00007300ff4d77ac */ /* 0x000e620008000800 */
[----:B------:R-:W-:-:S04]  /*1221d0*/  @P1 LOP3.LUT R61, R61, 0x40000000, RZ, 0xfc, !PT ;  /* 0x400000003d3d1812 */ /* 0x000fc800078efcff */
[----:B------:R-:W-:-:S04]  /*1221e0*/  LOP3.LUT R61, R61, 0xdfffffff, RZ, 0xc0, !PT ;  /* 0xdfffffff3d3d7812 */ /* 0x000fc800078ec0ff */
[----:B------:R-:W-:Y:S02]  /*1221f0*/  @P0 LOP3.LUT R61, R61, 0x20000000, RZ, 0xfc, !PT ;  /* 0x200000003d3d0812 */ /* 0x000fe400078efcff */
[----:B------:R-:W-:Y:S01]  /*122200*/  ISETP.GE.AND P0, PT, R12, UR53, PT ;  /* 0x000000350c007c0c */ /* 0x000fe2000bf06270 */
[----:B------:R-:W1:Y:S01]  /*122210*/  LDCU.64 UR52, c[0x0][0x398] ;  /* 0x00007300ff3477ac */ /* 0x000e620008000a00 */
[----:B------:R-:W-:Y:S02]  /*122220*/  @P3 LOP3.LUT R38, R38, 0x1, RZ, 0xfc, !PT ;  /* 0x0000000126263812 */ /* 0x000fe400078efcff */
        /* <DEDUP_REMOVED lines=8> */
[----:B------:R-:W-:-:S04]  /*1222b0*/  LOP3.LUT R61, R61, 0xf7ffffff, RZ, 0xc0, !PT ;  /* 0xf7ffffff3d3d7812 */ /* 0x000fc800078ec0ff */
[----:B------:R-:W-:Y:S02]  /*1222c0*/  @P2 LOP3.LUT R61, R61, 0x8000000, RZ, 0xfc, !PT ;  /* 0x080000003d3d2812 */ /* 0x000fe400078efcff */
[----:B----4-:R-:W-:Y:S01]  /*1222d0*/  ISETP.LT.AND P0, PT, R3, UR69, !P0 ;  /* 0x0000004503007c0c */ /* 0x010fe2000c701270 */
[----:B------:R-:W4:Y:S01]  /*1222e0*/  LDCU UR69, c[0x0][0x398] ;  /* 0x00007300ff4577ac */ /* 0x000f220008000800 */
[----:B------:R-:W-:Y:S02]  /*1222f0*/  LOP3.LUT R61, R61, 0xfbffffff, RZ, 0xc0, !PT ;  /* 0xfbffffff3d3d7812 */ /* 0x000fe400078ec0ff */
[----:B---3--:R-:W-:Y:S02]  /*122300*/  PRMT R14, R32, 0x4210, R22 ;  /* 0x00004210200e7816 */ /* 0x008fe40000000016 */
[----:B------:R-:W3:Y:S01]  /*122310*/  LDL.LU R32, [R1+0x9b4] ;  /* 0x0009b40001207983 */ /* 0x000ee20000300800 */
        /* <DEDUP_REMOVED lines=11> */
[----:B------:R-:W1:Y:S05]  /*1223d0*/  LDCU UR62, c[0x0][0x398] ;  /* 0x00007300ff3e77ac */ /* 0x000e6a0008000800 */
        /* <DEDUP_REMOVED lines=16> */
[----:B------:R-:W1:Y:S06]  /*1224e0*/  LDCU UR68, c[0x0][0x398] ;  /* 0x00007300ff4477ac */ /* 0x000e6c0008000800 */
[----:B------:R-:W-:-:S04]  /*1224f0*/  @P3 LOP3.LUT R61, R61, 0x100000, RZ, 0xfc, !PT ;  /* 0x001000003d3d3812 */ /* 0x000fc800078efcff */
[----:B------:R-:W-:-:S04]  /*122500*/  LOP3.LUT R61, R61, 0xfff7ffff, RZ, 0xc0, !PT ;  /* 0xfff7ffff3d3d7812 */ /* 0x000fc800078ec0ff */
[----:B------:R-:W-:Y:S02]  /*122510*/  @P2 LOP3.LUT R61, R61, 0x80000, RZ, 0xfc, !PT ;  /* 0x000800003d3d2812 */ /* 0x000fe400078efcff */
[----:B0-----:R-:W-:Y:S01]  /*122520*/  ISETP.LT.AND P0, PT, R3, UR46, !P0 ;  /* 0x0000002e03007c0c */ /* 0x001fe2000c701270 */
[----:B------:R-:W0:Y:S01]  /*122530*/  LDCU UR46, c[0x0][0x398] ;  /* 0x00007300ff2e77ac */ /* 0x000e220008000800 */
[----:B------:R-:W-:Y:S02]  /*122540*/  LOP3.LUT R61, R61, 0xfffbffff, RZ, 0xc0, !PT ;  /* 0xfffbffff3d3d7812 */ /* 0x000fe400078ec0ff */
[----:B--2---:R-:W-:Y:S02]  /*122550*/  PRMT R15, R33, 0x4210, R21 ;  /* 0x00004210210f7816 */ /* 0x004fe40000000015 */
[----:B------:R-:W2:Y:S01]  /*122560*/  LDL.LU R33, [R1+0x9b0] ;  /* 0x0009b00001217983 */ /* 0x000ea20000300800 */
        /* <DEDUP_REMOVED lines=21> */
[----:B------:R-:W3:Y:S03]  /*1226c0*/  LDCU.64 UR52, c[0x0][0x398] ;  /* 0x00007300ff3477ac */ /* 0x000ee60008000a00 */
[----:B------:R-:W-:Y:S02]  /*1226d0*/  ISETP.LT.AND P3, PT, R4, UR50, !P0 ;  /* 0x0000003204007c0c */ /* 0x000fe4000c761270 */
[----:B-1----:R-:W-:Y:S01]  /*1226e0*/  ISETP.LT.AND P2, PT, R5, UR68, !P0 ;  /* 0x0000004405007c0c */ /* 0x002fe2000c741270 */
[----:B------:R-:W1:Y:S01]  /*1226f0*/  LDCU UR68, c[0x0][0x398] ;  /* 0x00007300ff4477ac */ /* 0x000e620008000800 */
[----:B------:R-:W-:-:S02]  /*122700*/  LOP3.LUT R61, R61, 0xffffefff, RZ, 0xc0, !PT ;  /* 0xffffefff3d3d7812 */ /* 0x000fc400078ec0ff */
[----:B0-----:R-:W-:Y:S01]  /*122710*/  ISETP.LT.AND P1, PT, R6, UR46, !P0 ;  /* 0x0000002e06007c0c */ /* 0x001fe2000c721270 */
        /* <DEDUP_REMOVED lines=8> */
[----:B------:R-:W-:Y:S02]  /*1227a0*/  PRMT R13, R35, 0x4210, R23 ;  /* 0x00004210230d7816 */ /* 0x000fe40000000017 */
[----:B------:R-:W-:-:S03]  /*1227b0*/  @P1 LOP3.LUT R61, R61, 0x400, RZ, 0xfc, !PT ;  /* 0x000004003d3d1812 */ /* 0x000fc600078efcff */
[----:B------:R0:W-:Y:S01]  /*1227c0*/  STSM.16.M88.4 [R11], R12 ;  /* 0x0000000c0b007844 */ /* 0x0001e20000000200 */
[----:B------:R-:W-:-:S04]  /*1227d0*/  LOP3.LUT R61, R61, 0xfffffdff, RZ, 0xc0, !PT ;  /* 0xfffffdff3d3d7812 */ /* 0x000fc800078ec0ff */
[----:B------:R-:W-:Y:S01]  /*1227e0*/  @P0 LOP3.LUT R61, R61, 0x200, RZ, 0xfc, !PT ;  /* 0x000002003d3d0812 */ /* 0x000fe200078efcff */
[----:B0-----:R-:W-:-:S05]  /*1227f0*/  VIADD R12, R56, 0x34 ;  /* 0x00000034380c7836 */ /* 0x001fca0000000000 */
[----:B------:R-:W-:Y:S01]  /*122800*/  ISETP.GE.AND P0, PT, R12, UR59, PT ;  /* 0x0000003b0c007c0c */ /* 0x000fe2000bf06270 */
[----:B------:R-:W-:Y:S01]  /*122810*/  VIADD R14, R56, 0x33 ;  /* 0x00000033380e7836 */ /* 0x000fe20000000000 */
[----:B------:R-:W-:Y:S01]  /*122820*/  LOP3.LUT R61, R61, 0xfffffeff, RZ, 0xc0, !PT ;  /* 0xfffffeff3d3d7812 */ /* 0x000fe200078ec0ff */
[----:B------:R-:W0:Y:S01]  /*122830*/  LDCU.64 UR58, c[0x0][0x398] ;  /* 0x00007300ff3a77ac */ /* 0x000e220008000a00 */
[----:B---3--:R-:W-:Y:S02]  /*122840*/  ISETP.LT.AND P3, PT, R4, UR52, !P0 ;  /* 0x0000003404007c0c */ /* 0x008fe4000c761270 */
[----:B-1----:R-:W-:Y:S01]  /*122850*/  ISETP.LT.AND P2, PT, R5, UR68, !P0 ;  /* 0x0000004405007c0c */ /* 0x002fe2000c741270 */
[----:B------:R-:W1:Y:S01]  /*122860*/  LDCU UR68, c[0x0][0x398] ;  /* 0x00007300ff4477ac */ /* 0x000e620008000800 */
[----:B------:R-:W-:-:S09]  /*122870*/  ISETP.LT.AND P1, PT, R6, UR46, !P0 ;  /* 0x0000002e06007c0c */ /* 0x000fd2000c721270 */
[----:B------:R-:W-:Y:S01]  /*122880*/  @P3 LOP3.LUT R61, R61, 0x100, RZ, 0xfc, !PT ;  /* 0x000001003d3d3812 */ /* 0x000fe200078efcff */
[----:B------:R-:W3:Y:S03]  /*122890*/  LDCU UR46, c[0x0][0x398] ;  /* 0x00007300ff2e77ac */ /* 0x000ee60008000800 */
[----:B------:R-:W-:-:S04]  /*1228a0*/  LOP3.LUT R61, R61, 0xffffff7f, RZ, 0xc0, !PT ;  /* 0xffffff7f3d3d7812 */ /* 0x000fc800078ec0ff */
[----:B------:R-:W-:Y:S02]  /*1228b0*/  @P2 LOP3.LUT R61, R61, 0x80, RZ, 0xfc, !PT ;  /* 0x000000803d3d2812 */ /* 0x000fe400078efcff */
[----:B------:R-:W-:Y:S01]  /*1228c0*/  ISETP.LT.AND P0, PT, R3, UR71, !P0 ;  /* 0x0000004703007c0c */ /* 0x000fe2000c701270 */
[----:B------:R-:W0:Y:S01]  /*1228d0*/  LDCU UR71, c[0x0][0x398] ;  /* 0x00007300ff4777ac */ /* 0x000e220008000800 */
[----:B------:R-:W-:-:S04]  /*1228e0*/  LOP3.LUT R61, R61, 0xffffffbf, RZ, 0xc0, !PT ;  /* 0xffffffbf3d3d7812 */ /* 0x000fc800078ec0ff */
[----:B------:R-:W-:-:S04]  /*1228f0*/  @P1 LOP3.LUT R61, R61, 0x40, RZ, 0xfc, !PT ;  /* 0x000000403d3d1812 */ /* 0x000fc800078efcff */
[----:B------:R-:W-:Y:S02]  /*122900*/  LOP3.LUT R61, R61, 0xffffffdf, RZ, 0xc0, !PT ;  /* 0xffffffdf3d3d7812 */ /* 0x000fe400078ec0ff */
[----:B------:R-:W-:Y:S02]  /*122910*/  PRMT R12, R20, 0x5210, R25 ;  /* 0x00005210140c7816 */ /* 0x000fe40000000019 */
[----:B------:R-:W-:Y:S02]  /*122920*/  @P0 LOP3.LUT R61, R61, 0x20, RZ, 0xfc, !PT ;  /* 0x000000203d3d0812 */ /* 0x000fe400078efcff */
[----:B------:R-:W-:Y:S01]  /*122930*/  ISETP.GE.AND P0, PT, R14, UR55, PT ;  /* 0x000000370e007c0c */ /* 0x000fe2000bf06270 */
[----:B------:R-:W1:Y:S01]  /*122940*/  LDCU.64 UR54, c[0x0][0x398] ;  /* 0x00007300ff3677ac */ /* 0x000e620008000a00 */
[----:B------:R-:W-:Y:S02]  /*122950*/  PRMT R13, R19, 0x5210, R23 ;  /* 0x00005210130d7816 */ /* 0x000fe40000000017 */
[----:B------:R-:W-:-:S02]  /*122960*/  PRMT R14, R18, 0x5210, R22 ;  /* 0x00005210120e7816 */ /* 0x000fc40000000016 */
[----:B------:R-:W-:Y:S01]  /*122970*/  PRMT R15, R17, 0x5210, R21 ;  /* 0x00005210110f7816 */ /* 0x000fe20000000015 */
[----:B------:R-:W-:Y:S01]  /*122980*/  NOP ;  /* 0x0000000000007918 */ /* 0x000fe20000000000 */
[----:B------:R-:W1:Y:S01]  /*122990*/  LDS.128 R20, [R11] ;  /* 0x000000000b147984 */ /* 0x000e620000000c00 */
[----:B------:R-:W-:Y:S02]  /*1229a0*/  LOP3.LUT R19, R32, 0xffff, RZ, 0xc0, !PT ;  /* 0x0000ffff20137812 */ /* 0x000fe400078ec0ff */
[----:B0-----:R-:W-:Y:S02]  /*1229b0*/  ISETP.LT.AND P3, PT, R4, UR58, !P0 ;  /* 0x0000003a04007c0c */ /* 0x001fe4000c761270 */
[----:B------:R-:W-:Y:S02]  /*1229c0*/  ISETP.LT.AND P2, PT, R5, UR74, !P0 ;  /* 0x0000004a05007c0c */ /* 0x000fe4000c741270 */
[----:B------:R-:W-:Y:S02]  /*1229d0*/  LOP3.LUT R61, R61, 0xffffffef, RZ, 0xc0, !PT ;  /* 0xffffffef3d3d7812 */ /* 0x000fe400078ec0ff */
[----:B------:R-:W-:Y:S01]  /*1229e0*/  ISETP.LT.AND P1, PT, R6, UR73, !P0 ;  /* 0x0000004906007c0c */ /* 0x000fe2000c721270 */
[----:B------:R-:W-:Y:S01]  /*1229f0*/  VIADD R17, R56, 0x32 ;  /* 0x0000003238117836 */ /* 0x000fe20000000000 */
[----:B------:R-:W-:Y:S01]  /*122a00*/  NOP ;  /* 0x0000000000007918 */ /* 0x000fe20000000000 */
[----:B-1----:R0:W-:Y:S04]  /*122a10*/  STL.64 [R1+0x40], R20 ;  /* 0x0000401401007387 */ /* 0x0021e80000100a00 */
[----:B------:R-:W-:Y:S01]  /*122a20*/  @P3 LOP3.LUT R61, R61, 0x10, RZ, 0xfc, !PT ;  /* 0x000000103d3d3812 */ /* 0x000fe200078efcff */
[----:B------:R-:W1:Y:S01]  /*122a30*/  LDCU UR74, c[0x0][0x398] ;  /* 0x00007300ff4a77ac */ /* 0x000e620008000800 */
[----:B------:R-:W-:Y:S01]  /*122a40*/  STL.64 [R1+0x48], R22 ;  /* 0x0000481601007387 */ /* 0x000fe20000100a00 */
[----:B------:R-:W-:Y:S01]  /*122a50*/  LOP3.LUT R48, R48, 0x7fffffff, RZ, 0xc0, !PT ;  /* 0x7fffffff30307812 */ /* 0x000fe200078ec0ff */
[----:B------:R-:W0:Y:S02]  /*122a60*/  LDCU UR73, c[0x0][0x398] ;  /* 0x00007300ff4977ac */ /* 0x000e240008000800 */
[----:B------:R-:W3:Y:S04]  /*122a70*/  LDL.LU R26, [R1+0x954] ;  /* 0x00095400011a7983 */ /* 0x000ee80000300800 */
[----:B------:R-:W3:Y:S04]  /*122a80*/  LDL.LU R28, [R1+0x950] ;  /* 0x00095000011c7983 */ /* 0x000ee80000300800 */
[----:B------:R-:W3:Y:S04]  /*122a90*/  LDL.LU R34, [R1+0x808] ;  /* 0x0008080001227983 */ /* 0x000ee80000300800 */
[----:B------:R-:W3:Y:S04]  /*122aa0*/  LDL.LU R35, [R1+0x804] ;  /* 0x0008040001237983 */ /* 0x000ee80000300800 */
[----:B------:R-:W3:Y:S01]  /*122ab0*/  LDL.LU R32, [R1+0x7e8] ;  /* 0x0007e80001207983 */ /* 0x000ee20000300800 */
[----:B------:R-:W-:-:S04]  /*122ac0*/  LOP3.LUT R61, R61, 0xfffffff7, RZ, 0xc0, !PT ;  /* 0xfffffff73d3d7812 */ /* 0x000fc800078ec0ff */
[----:B------:R-:W-:Y:S02]  /*122ad0*/  @P2 LOP3.LUT R61, R61, 0x8, RZ, 0xfc, !PT ;  /* 0x000000083d3d2812 */ /* 0x000fe400078efcff */
[----:B------:R-:W-:Y:S02]  /*122ae0*/  ISETP.LT.AND P0, PT, R3, UR65, !P0 ;  /* 0x0000004103007c0c */ /* 0x000fe4000c701270 */
[----:B--2---:R-:W-:Y:S01]  /*122af0*/  LOP3.LUT R18, R33, 0xffff, RZ, 0xc0, !PT ;  /* 0x0000ffff21127812 */ /* 0x004fe200078ec0ff */
[----:B------:R2:W-:Y:S01]  /*122b00*/  STSM.16.M88.4 [R11], R12 ;  /* 0x0000000c0b007844 */ /* 0x0005e20000000200 */
[----:B------:R-:W-:Y:S01]  /*122b10*/  LOP3.LUT R61, R61, 0xfffffffb, RZ, 0xc0, !PT ;  /* 0xfffffffb3d3d7812 */ /* 0x000fe200078ec0ff */
[----:B0-----:R-:W-:Y:S01]  /*122b20*/  VIADD R21, R56, 0x2d ;  /* 0x0000002d38157836 */ /* 0x001fe20000000000 */
[----:B------:R-:W0:Y:S01]  /*122b30*/  LDCU UR65, c[0x0][0x398] ;  /* 0x00007300ff4177ac */ /* 0x000e220008000800 */
[----:B------:R-:W4:Y:S01]  /*122b40*/  LDL.LU R33, [R1+0x38c] ;  /* 0x00038c0001217983 */ /* 0x000f220000300800 */
[----:B------:R-:W-:-:S04]  /*122b50*/  @P1 LOP3.LUT R61, R61, 0x4, RZ, 0xfc, !PT ;  /* 0x000000043d3d1812 */ /* 0x000fc800078efcff */
[----:B------:R-:W-:-:S04]  /*122b60*/  LOP3.LUT R61, R61, 0xfffffffd, RZ, 0xc0, !PT ;  /* 0xfffffffd3d3d7812 */ /* 0x000fc800078ec0ff */
[----:B------:R-:W-:Y:S02]  /*122b70*/  @P0 LOP3.LUT R61, R61, 0x2, RZ, 0xfc, !PT ;  /* 0x000000023d3d0812 */ /* 0x000fe400078efcff */
[----:B------:R-:W-:Y:S01]  /*122b80*/  ISETP.GE.AND P0, PT, R17, UR51, PT ;  /* 0x0000003311007c0c */ /* 0x000fe2000bf06270 */
[----:B------:R-:W0:Y:S03]  /*122b90*/  LDCU.64 UR50, c[0x0][0x398] ;  /* 0x00007300ff3277ac */ /* 0x000e260008000a00 */
[----:B------:R-:W-:Y:S01]  /*122ba0*/  ISETP.LT.AND P2, PT, R5, UR67, !P0 ;  /* 0x0000004305007c0c */ /* 0x000fe2000c741270 */
[----:B--2---:R-:W-:Y:S01]  /*122bb0*/  VIADD R12, R56, 0x31 ;  /* 0x00000031380c7836 */ /* 0x004fe20000000000 */
[----:B------:R-:W-:Y:S01]  /*122bc0*/  ISETP.LT.AND P1, PT, R6, UR66, !P0 ;  /* 0x0000004206007c0c */ /* 0x000fe2000c721270 */
[----:B------:R-:W-:Y:S01]  /*122bd0*/  VIADD R13, R56, 0x2e ;  /* 0x0000002e380d7836 */ /* 0x000fe20000000000 */
[----:B------:R-:W-:Y:S01]  /*122be0*/  ISETP.LT.AND P3, PT, R4, UR54, !P0 ;  /* 0x0000003604007c0c */ /* 0x000fe2000c761270 */
[----:B------:R-:W2:Y:S01]  /*122bf0*/  LDCU UR66, c[0x0][0x398] ;  /* 0x00007300ff4277ac */ /* 0x000ea20008000800 */
[----:B------:R-:W-:-:S02]  /*122c00*/  ISETP.LT.AND P0, PT, R3, UR4, !P0 ;  /* 0x0000000403007c0c */ /* 0x000fc4000c701270 */
        /* <DEDUP_REMOVED lines=33> */
[----:B------:R-:W1:Y:S06]  /*122e20*/  LDCU UR8, c[0x0][0x398] ;  /* 0x00007300ff0877ac */ /* 0x000e6c0008000800 */
        /* <DEDUP_REMOVED lines=31> */
[----:B------:R-:W1:Y:S01]  /*123020*/  LDCU.64 UR4, c[0x0][0x398] ;  /* 0x00007300ff0477ac */ /* 0x000e620008000a00 */
        /* <DEDUP_REMOVED lines=14> */
[----:B-1----:R-:W-:Y:S01]  /*123110*/  ISETP.LT.AND P3, PT, R4, UR4, !P0 ;  /* 0x0000000404007c0c */ /* 0x002fe2000c761270 */
[----:B------:R-:W1:Y:S01]  /*123120*/  LDCU UR4, c[0x0][0x398] ;  /* 0x00007300ff0477ac */ /* 0x000e620008000800 */
[----:B------:R-:W-:Y:S02]  /*123130*/  ISETP.LT.AND P2, PT, R5, UR26, !P0 ;  /* 0x0000001a05007c0c */ /* 0x000fe4000c741270 */
[----:B------:R-:W-:Y:S01]  /*123140*/  LOP3.LUT R53, R53, 0xffffefff, RZ, 0xc0, !PT ;  /* 0xffffefff35357812 */ /* 0x000fe200078ec0ff */
[----:B------:R-:W0:Y:S01]  /*123150*/  LDCU UR26, c[0x0][0x398] ;  /* 0x00007300ff1a77ac */ /* 0x000e220008000800 */
[----:B------:R-:W-:-:S07]  /*123160*/  ISETP.LT.AND P1, PT, R6, UR24, !P0 ;  /* 0x0000001806007c0c */ /* 0x000fce000c721270 */
[----:B------:R-:W-:Y:S01]  /*123170*/  @P3 LOP3.LUT R53, R53, 0x1000, RZ, 0xfc, !PT ;  /* 0x0000100035353812 */ /* 0x000fe200078efcff */
[----:B------:R-:W0:Y:S03]  /*123180*/  LDCU UR24, c[0x0][0x398] ;  /* 0x00007300ff1877ac */ /* 0x000e260008000800 */
[----:B------:R-:W-:Y:S02]  /*123190*/  LOP3.LUT R53, R53, 0xfffff7ff, RZ, 0xc0, !PT ;  /* 0xfffff7ff35357812 */ /* 0x000fe400078ec0ff */
[----:B---3--:R-:W-:Y:S02]  /*1231a0*/  LOP3.LUT R17, R26, 0xffff, RZ, 0xc0, !PT ;  /* 0x0000ffff1a117812 */ /* 0x008fe400078ec0ff */
[----:B------:R-:W-:Y:S02]  /*1231b0*/  @P2 LOP3.LUT R53, R53, 0x800, RZ, 0xfc, !PT ;  /* 0x0000080035352812 */ /* 0x000fe400078efcff */
[----:B------:R-:W-:-:S02]  /*1231c0*/  LOP3.LUT R20, R28, 0xffff, RZ, 0xc0, !PT ;  /* 0x0000ffff1c147812 */ /* 0x000fc400078ec0ff */
[----:B------:R-:W-:Y:S01]  /*1231d0*/  ISETP.LT.AND P0, PT, R3, UR30, !P0 ;  /* 0x0000001e03007c0c */ /* 0x000fe2000c701270 */
[----:B------:R-:W3:Y:S01]  /*1231e0*/  LDCU UR30, c[0x0][0x398] ;  /* 0x00007300ff1e77ac */ /* 0x000ee20008000800 */
[----:B------:R-:W-:Y:S02]  /*1231f0*/  LOP3.LUT R53, R53, 0xfffffbff, RZ, 0xc0, !PT ;  /* 0xfffffbff35357812 */ /* 0x000fe400078ec0ff */
[----:B------:R-:W-:Y:S02]  /*123200*/  PRMT R12, R34, 0x4210, R19 ;  /* 0x00004210220c7816 */ /* 0x000fe40000000013 */
[----:B------:R-:W-:Y:S02]  /*123210*/  PRMT R13, R35, 0x4210, R18 ;  /* 0x00004210230d7816 */ /* 0x000fe40000000012 */
[----:B------:R-:W-:Y:S02]  /*123220*/  PRMT R14, R32, 0x4210, R17 ;  /* 0x00004210200e7816 */ /* 0x000fe40000000011 */
[----:B------:R-:W-:-:S04]  /*123230*/  @P1 LOP3.LUT R53, R53, 0x400, RZ, 0xfc, !PT ;  /* 0x0000040035351812 */ /* 0x000fc800078efcff */
[----:B------:R-:W-:-:S04]  /*123240*/  LOP3.LUT R53, R53, 0xfffffdff, RZ, 0xc0, !PT ;  /* 0xfffffdff35357812 */ /* 0x000fc800078ec0ff */
[----:B------:R-:W-:-:S04]  /*123250*/  @P0 LOP3.LUT R53, R53, 0x200, RZ, 0xfc, !PT ;  /* 0x0000020035350812 */ /* 0x000fc800078efcff */
[----:B------:R-:W-:Y:S02]  /*123260*/  LOP3.LUT R53, R53, 0xfffffeff, RZ, 0xc0, !PT ;  /* 0xfffffeff35357812 */ /* 0x000fe400078ec0ff */
[----:B----4-:R-:W-:Y:S01]  /*123270*/  PRMT R15, R33, 0x4210, R20 ;  /* 0x00004210210f7816 */ /* 0x010fe20000000014 */
[----:B------:R-:W-:Y:S01]  /*123280*/  NOP ;  /* 0x0000000000007918 */ /* 0x000fe20000000000 */
[----:B------:R-:W4:Y:S01]  /*123290*/  LDS.128 R32, [R11] ;  /* 0x000000000b207984 */ /* 0x000f220000000c00 */
[----:B------:R-:W-:-:S03]  /*1232a0*/  NOP ;  /* 0x0000000000007918 */ /* 0x000fc60000000000 */
[----:B------:R0:W-:Y:S02]  /*1232b0*/  STSM.16.M88.4 [R11], R12 ;  /* 0x0000000c0b007844 */ /* 0x0001e40000000200 */
[----:B0-----:R-:W-:-:S05]  /*1232c0*/  VIADD R12, R56, 0x2c ;  /* 0x0000002c380c7836 */ /* 0x001fca0000000000 */
[----:B------:R-:W-:Y:S01]  /*1232d0*/  ISETP.GE.AND P0, PT, R12, UR59, PT ;  /* 0x0000003b0c007c0c */ /* 0x000fe2000bf06270 */
[----:B------:R-:W-:Y:S01]  /*1232e0*/  VIADD R14, R56, 0x2b ;  /* 0x0000002b380e7836 */ /* 0x000fe20000000000 */
[----:B------:R-:W-:Y:S01]  /*1232f0*/  PRMT R15, R10, 0x5210, R20 ;  /* 0x000052100a0f7816 */ /* 0x000fe20000000014 */
[----:B------:R-:W0:Y:S01]  /*123300*/  LDCU.64 UR58, c[0x0][0x398] ;  /* 0x00007300ff3a77ac */ /* 0x000e220008000a00 */
[----:B------:R-:W-:Y:S02]  /*123310*/  ISETP.LT.AND P3, PT, R4, UR50, !P0 ;  /* 0x0000003204007c0c */ /* 0x000fe4000c761270 */
[----:B------:R-:W-:Y:S01]  /*123320*/  ISETP.LT.AND P2, PT, R5, UR32, !P0 ;  /* 0x0000002005007c0c */ /* 0x000fe2000c741270 */
[----:B------:R-:W0:Y:S01]  /*123330*/  LDCU UR32, c[0x0][0x398] ;  /* 0x00007300ff2077ac */ /* 0x000e220008000800 */
[----:B------:R-:W-:-:S09]  /*123340*/  ISETP.LT.AND P1, PT, R6, UR28, !P0 ;  /* 0x0000001c06007c0c */ /* 0x000fd2000c721270 */
[----:B------:R-:W-:Y:S01]  /*123350*/  @P3 LOP3.LUT R53, R53, 0x100, RZ, 0xfc, !PT ;  /* 0x0000010035353812 */ /* 0x000fe200078efcff */
[----:B----4-:R4:W-:Y:S01]  /*123360*/  STL.64 [R1+0x30], R32 ;  /* 0x0000302001007387 */ /* 0x0109e20000100a00 */
[----:B------:R-:W-:Y:S01]  /*123370*/  PRMT R12, R16, 0x5210, R19 ;  /* 0x00005210100c7816 */ /* 0x000fe20000000013 */
[----:B------:R-:W0:Y:S01]  /*123380*/  LDCU UR28, c[0x0][0x398] ;  /* 0x00007300ff1c77ac */ /* 0x000e220008000800 */
[----:B------:R-:W-:-:S04]  /*123390*/  LOP3.LUT R53, R53, 0xffffff7f, RZ, 0xc0, !PT ;  /* 0xffffff7f35357812 */ /* 0x000fc800078ec0ff */
[----:B------:R-:W-:Y:S02]  /*1233a0*/  @P2 LOP3.LUT R53, R53, 0x80, RZ, 0xfc, !PT ;  /* 0x0000008035352812 */ /* 0x000fe400078efcff */
[----:B------:R-:W-:Y:S01]  /*1233b0*/  ISETP.LT.AND P0, PT, R3, UR36, !P0 ;  /* 0x0000002403007c0c */ /* 0x000fe2000c701270 */
[----:B------:R-:W-:Y:S01]  /*1233c0*/  STL.64 [R1+0x38], R34 ;  /* 0x0000382201007387 */ /* 0x000fe20000100a00 */
[----:B------:R-:W-:Y:S01]  /*1233d0*/  LOP3.LUT R53, R53, 0xffffffbf, RZ, 0xc0, !PT ;  /* 0xffffffbf35357812 */ /* 0x000fe200078ec0ff */
[----:B------:R-:W-:Y:S01]  /*1233e0*/  VIADD R16, R56, 0x2a ;  /* 0x0000002a38107836 */ /* 0x000fe20000000000 */
[----:B------:R-:W-:Y:S01]  /*1233f0*/  PRMT R13, R31, 0x5210, R18 ;  /* 0x000052101f0d7816 */ /* 0x000fe20000000012 */
[----:B------:R-:W0:Y:S01]  /*123400*/  LDCU UR36, c[0x0][0x398] ;  /* 0x00007300ff2477ac */ /* 0x000e220008000800 */
[----:B------:R-:W-:-:S04]  /*123410*/  @P1 LOP3.LUT R53, R53, 0x40, RZ, 0xfc, !PT ;  /* 0x0000004035351812 */ /* 0x000fc800078efcff */
[----:B------:R-:W-:-:S04]  /*123420*/  LOP3.LUT R53, R53, 0xffffffdf, RZ, 0xc0, !PT ;  /* 0xffffffdf35357812 */ /* 0x000fc800078ec0ff */
[----:B------:R-:W-:Y:S02]  /*123430*/  @P0 LOP3.LUT R53, R53, 0x20, RZ, 0xfc, !PT ;  /* 0x0000002035350812 */ /* 0x000fe400078efcff */
[----:B------:R-:W-:Y:S01]  /*123440*/  ISETP.GE.AND P0, PT, R14, UR55, PT ;  /* 0x000000370e007c0c */ /* 0x000fe2000bf06270 */
[----:B------:R-:W0:Y:S01]  /*123450*/  LDCU.64 UR54, c[0x0][0x398] ;  /* 0x00007300ff3677ac */ /* 0x000e220008000a00 */
[----:B------:R-:W-:Y:S01]  /*123460*/  PRMT R14, R45, 0x5210, R17 ;  /* 0x000052102d0e7816 */ /* 0x000fe20000000011 */
[----:B------:R-:W-:Y:S01]  /*123470*/  NOP ;  /* 0x0000000000007918 */ /* 0x000fe20000000000 */
[----:B------:R-:W2:Y:S04]  /*123480*/  LDL.LU R45, [R1+0x5814] ;  /* 0x00581400012d7983 */ /* 0x000ea80000300800 */
[----:B------:R-:W2:Y:S04]  /*123490*/  LDL.LU R10, [R1+0x5810] ;  /* 0x00581000010a7983 */ /* 0x000ea80000300800 */
[----:B----4-:R-:W4:Y:S04]  /*1234a0*/  LDL.LU R32, [R1+0x9d0] ;  /* 0x0009d00001207983 */ /* 0x010f280000300800 */
[----:B------:R-:W2:Y:S01]  /*1234b0*/  LDL.LU R33, [R1+0x9cc] ;  /* 0x0009cc0001217983 */ /* 0x000ea20000300800 */
[----:B------:R-:W-:-:S02]  /*1234c0*/  ISETP.LT.AND P3, PT, R4, UR52, !P0 ;  /* 0x0000003404007c0c */ /* 0x000fc4000c761270 */
        /* <DEDUP_REMOVED lines=16> */
[----:B------:R-:W0:Y:S01]  /*1235d0*/  LDS.128 R16, [R11] ;  /* 0x000000000b107984 */ /* 0x000e220000000c00 */
[----:B------:R-:W-:-:S03]  /*1235e0*/  NOP ;  /* 0x0000000000007918 */ /* 0x000fc60000000000 */
[----:B0-----:R4:W-:Y:S04]  /*1235f0*/  STL.64 [R1+0x20], R16 ;  /* 0x0000201001007387 */ /* 0x0019e80000100a00 */
[----:B------:R2:W-:Y:S04]  /*123600*/  STL.64 [R1+0x28], R18 ;  /* 0x0000281201007387 */ /* 0x0005e80000100a00 */
[----:B------:R-:W3:Y:S04]  /*123610*/  LDL.LU R26, [R1+0x968] ;  /* 0x00096800011a7983 */ /* 0x000ee80000300800 */
[----:B------:R-:W3:Y:S04]  /*123620*/  LDL.LU R28, [R1+0x964] ;  /* 0x00096400011c7983 */ /* 0x000ee80000300800 */
[----:B------:R-:W3:Y:S04]  /*123630*/  LDL.LU R34, [R1+0x860] ;  /* 0x0008600001227983 */ /* 0x000ee80000300800 */
[----:B------:R-:W3:Y:S01]  /*123640*/  LDL.LU R35, [R1+0x85c] ;  /* 0x00085c0001237983 */ /* 0x000ee20000300800 */
[----:B------:R-:W-:Y:S01]  /*123650*/  ISETP.LT.AND P2, PT, R5, UR48, !P0 ;  /* 0x0000003005007c0c */ /* 0x000fe2000c741270 */
[----:B------:R-:W0:Y:S01]  /*123660*/  LDCU UR48, c[0x0][0x398] ;  /* 0x00007300ff3077ac */ /* 0x000e220008000800 */
[----:B------:R-:W-:-:S02]  /*123670*/  ISETP.LT.AND P1, PT, R6, UR44, !P0 ;  /* 0x0000002c06007c0c */ /* 0x000fc4000c721270 */
[----:B------:R-:W-:Y:S01]  /*123680*/  ISETP.LT.AND P3, PT, R4, UR54, !P0 ;  /* 0x0000003604007c0c */ /* 0x000fe2000c761270 */
[----:B------:R0:W-:Y:S01]  /*123690*/  STSM.16.M88.4 [R11], R12 ;  /* 0x0000000c0b007844 */ /* 0x0001e20000000200 */
[----:B------:R-:W-:Y:S01]  /*1236a0*/  ISETP.LT.AND P0, PT, R3, UR42, !P0 ;  /* 0x0000002a03007c0c */ /* 0x000fe2000c701270 */
[----:B------:R-:W0:Y:S01]  /*1236b0*/  LDCU UR44, c[0x0][0x398] ;  /* 0x00007300ff2c77ac */ /* 0x000e220008000800 */
[----:B------:R-:W-:Y:S02]  /*1236c0*/  LOP3.LUT R53, R53, 0xfffffffe, RZ, 0xc0, !PT ;  /* 0xfffffffe35357812 */ /* 0x000fe400078ec0ff */
[----:B----4-:R-:W-:Y:S02]  /*1236d0*/  LOP3.LUT R16, R32, 0xffff, RZ, 0xc0, !PT ;  /* 0x0000ffff20107812 */ /* 0x010fe400078ec0ff */
[----:B--2---:R-:W-:Y:S01]  /*1236e0*/  LOP3.LUT R18, R33, 0xffff, RZ, 0xc0, !PT ;  /* 0x0000ffff21127812 */ /* 0x004fe200078ec0ff */
[----:B------:R-:W2:Y:S01]  /*1236f0*/  LDL.LU R32, [R1+0x840] ;  /* 0x0008400001207983 */ /* 0x000ea20000300800 */
[----:B------:R-:W-:Y:S01]  /*123700*/  @P2 LOP3.LUT R51, R51, 0x80000000, RZ, 0xfc, !PT ;  /* 0x8000000033332812 */ /* 0x000fe200078efcff */
[----:B0-----:R-:W-:Y:S01]  /*123710*/  VIADD R12, R56, 0x29 ;  /* 0x00000029380c7836 */ /* 0x001fe20000000000 */
[----:B------:R-:W-:Y:S01]  /*123720*/  LOP3.LUT R40, R40, 0x7fffffff, RZ, 0xc0, !PT ;  /* 0x7fffffff28287812 */ /* 0x000fe200078ec0ff */
[----:B------:R-:W4:Y:S01]  /*123730*/  LDL.LU R33, [R1+0x83c] ;  /* 0x00083c0001217983 */ /* 0x000f220000300800 */
[----:B------:R-:W-:Y:S01]  /*123740*/  LOP3.LUT R51, R51, 0xbfffffff, RZ, 0xc0, !PT ;  /* 0xbfffffff33337812 */ /* 0x000fe200078ec0ff */
[----:B------:R-:W-:Y:S01]  /*123750*/  VIADD R13, R56, 0x26 ;  /* 0x00000026380d7836 */ /* 0x000fe20000000000 */
[----:B------:R-:W0:Y:S02]  /*123760*/  LDCU UR42, c[0x0][0x398] ;  /* 0x00007300ff2a77ac */ /* 0x000e240008000800 */
[----:B------:R-:W-:-:S04]  /*123770*/  @P1 LOP3.LUT R51, R51, 0x40000000, RZ, 0xfc, !PT ;  /* 0x4000000033331812 */ /* 0x000fc800078efcff */
[----:B------:R-:W-:-:S04]  /*123780*/  LOP3.LUT R51, R51, 0xdfffffff, RZ, 0xc0, !PT ;  /* 0xdfffffff33337812 */ /* 0x000fc800078ec0ff */
[----:B------:R-:W-:Y:S02]  /*123790*/  @P0 LOP3.LUT R51, R51, 0x20000000, RZ, 0xfc, !PT ;  /* 0x2000000033330812 */ /* 0x000fe400078efcff */
[----:B------:R-:W-:Y:S01]  /*1237a0*/  ISETP.GE.AND P0, PT, R12, UR51, PT ;  /* 0x000000330c007c0c */ /* 0x000fe2000bf06270 */
[----:B------:R-:W0:Y:S01]  /*1237b0*/  LDCU.64 UR50, c[0x0][0x398] ;  /* 0x00007300ff3277ac */ /* 0x000e220008000a00 */
[----:B------:R-:W-:Y:S02]  /*1237c0*/  @P3 LOP3.LUT R53, R53, 0x1, RZ, 0xfc, !PT ;  /* 0x0000000135353812 */ /* 0x000fe400078efcff */
[----:B------:R-:W-:Y:S02]  /*1237d0*/  ISETP.LT.AND P3, PT, R4, UR58, !P0 ;  /* 0x0000003a04007c0c */ /* 0x000fe4000c761270 */
[----:B------:R-:W-:Y:S01]  /*1237e0*/  LOP3.LUT R51, R51, 0xefffffff, RZ, 0xc0, !PT ;  /* 0xefffffff33337812 */ /* 0x000fe200078ec0ff */
[----:B------:R-:W-:Y:S01]  /*1237f0*/  VIADD R12, R56, 0x28 ;  /* 0x00000028380c7836 */ /* 0x000fe20000000000 */
[----:B------:R-:W-:Y:S01]  /*123800*/  ISETP.LT.AND P2, PT, R5, UR61, !P0 ;  /* 0x0000003d05007c0c */ /* 0x000fe2000c741270 */
[----:B------:R-:W0:Y:S01]  /*123810*/  LDCU UR58, c[0x0][0x398] ;  /* 0x00007300ff3a77ac */ /* 0x000e220008000800 */
[----:B------:R-:W-:-:S07]  /*123820*/  ISETP.LT.AND P1, PT, R6, UR60, !P0 ;  /* 0x0000003c06007c0c */ /* 0x000fce000c721270 */
[----:B------:R-:W-:Y:S01]  /*123830*/  @P3 LOP3.LUT R51, R51, 0x10000000, RZ, 0xfc, !PT ;  /* 0x1000000033333812 */ /* 0x000fe200078efcff */
[----:B------:R-:W0:Y:S03]  /*123840*/  LDCU UR60, c[0x0][0x398] ;  /* 0x00007300ff3c77ac */ /* 0x000e260008000800 */
[----:B------:R-:W-:Y:S01]  /*123850*/  LOP3.LUT R51, R51, 0xf7ffffff, RZ, 0xc0, !PT ;  /* 0xf7ffffff33337812 */ /* 0x000fe200078ec0ff */
[----:B------:R-:W-:Y:S01]  /*123860*/  VIADD R17, R56, 0x25 ;  /* 0x0000002538117836 */ /* 0x000fe20000000000 */
[----:B------:R-:W0:Y:S02]  /*123870*/  LDCU UR61, c[0x0][0x398] ;  /* 0x00007300ff3d77ac */ /* 0x000e240008000800 */
        /* <DEDUP_REMOVED lines=43> */
[----:B0-----:R-:W-:Y:S02]  /*123b30*/  ISETP.LT.AND P3, PT, R4, UR54, !P0 ;  /* 0x0000003604007c0c */ /* 0x001fe4000c761270 */
[----:B------:R-:W-:Y:S01]  /*123b40*/  ISETP.LT.AND P2, PT, R5, UR58, !P0 ;  /* 0x0000003a05007c0c */ /* 0x000fe2000c741270 */
[----:B------:R-:W0:Y:S01]  /*123b50*/  LDCU.64 UR58, c[0x0][0x398] ;  /* 0x00007300ff3a77ac */ /* 0x000e220008000a00 */
        /* <DEDUP_REMOVED lines=21> */
[----:B------:R-:W-:Y:S02]  /*123cb0*/  LOP3.LUT R51, R51, 0xfffff7ff, RZ, 0xc0, !PT ;  /* 0xfffff7ff33337812 */ /* 0x000fe400078ec0ff */
[----:B---3--:R-:W-:Y:S02]  /*123cc0*/  LOP3.LUT R19, R26, 0xffff, RZ, 0xc0, !PT ;  /* 0x0000ffff1a137812 */ /* 0x008fe400078ec0ff */
[----:B------:R-:W-:Y:S02]  /*123cd0*/  @P2 LOP3.LUT R51, R51, 0x800, RZ, 0xfc, !PT ;  /* 0x0000080033332812 */ /* 0x000fe400078efcff */
[----:B------:R-:W-:Y:S02]  /*123ce0*/  LOP3.LUT R20, R28, 0xffff, RZ, 0xc0, !PT ;  /* 0x0000ffff1c147812 */ /* 0x000fe400078ec0ff */
[----:B------:R-:W-:Y:S01]  /*123cf0*/  ISETP.LT.AND P0, PT, R3, UR48, !P0 ;  /* 0x0000003003007c0c */ /* 0x000fe2000c701270 */
[----:B------:R-:W3:Y:S01]  /*123d00*/  LDCU UR48, c[0x0][0x398] ;  /* 0x00007300ff3077ac */ /* 0x000ee20008000800 */
[----:B------:R-:W-:-:S02]  /*123d10*/  LOP3.LUT R51, R51, 0xfffffbff, RZ, 0xc0, !PT ;  /* 0xfffffbff33337812 */ /* 0x000fc400078ec0ff */
[----:B------:R-:W-:Y:S02]  /*123d20*/  PRMT R12, R34, 0x4210, R16 ;  /* 0x00004210220c7816 */ /* 0x000fe40000000010 */
[----:B------:R-:W-:Y:S02]  /*123d30*/  PRMT R13, R35, 0x4210, R18 ;  /* 0x00004210230d7816 */ /* 0x000fe40000000012 */
[----:B------:R-:W-:-:S04]  /*123d40*/  @P1 LOP3.LUT R51, R51, 0x400, RZ, 0xfc, !PT ;  /* 0x0000040033331812 */ /* 0x000fc800078efcff */
[----:B------:R-:W-:-:S04]  /*123d50*/  LOP3.LUT R51, R51, 0xfffffdff, RZ, 0xc0, !PT ;  /* 0xfffffdff33337812 */ /* 0x000fc800078ec0ff */
[----:B------:R-:W-:-:S04]  /*123d60*/  @P0 LOP3.LUT R51, R51, 0x200, RZ, 0xfc, !PT ;  /* 0x0000020033330812 */ /* 0x000fc800078efcff */
[----:B------:R-:W-:Y:S02]  /*123d70*/  LOP3.LUT R51, R51, 0xfffffeff, RZ, 0xc0, !PT ;  /* 0xfffffeff33337812 */ /* 0x000fe400078ec0ff */
[----:B--2---:R-:W-:Y:S02]  /*123d80*/  PRMT R14, R32, 0x4210, R19 ;  /* 0x00004210200e7816 */ /* 0x004fe40000000013 */
[----:B----4-:R-:W-:Y:S01]  /*123d90*/  PRMT R15, R33, 0x4210, R20 ;  /* 0x00004210210f7816 */ /* 0x010fe20000000014 */
[----:B------:R-:W-:Y:S01]  /*123da0*/  NOP ;  /* 0x0000000000007918 */ /* 0x000fe20000000000 */
[----:B------:R-:W2:Y:S01]  /*123db0*/  LDS.128 R32, [R11] ;  /* 0x000000000b207984 */ /* 0x000ea20000000c00 */
[----:B------:R-:W-:-:S03]  /*123dc0*/  NOP ;  /* 0x0000000000007918 */ /* 0x000fc60000000000 */
[----:B------:R4:W-:Y:S02]  /*123dd0*/  STSM.16.M88.4 [R11], R12 ;  /* 0x0000000c0b007844 */ /* 0x0009e40000000200 */
[----:B----4-:R-:W-:-:S05]  /*123de0*/  VIADD R12, R56, 0x24 ;  /* 0x00000024380c7836 */ /* 0x010fca0000000000 */
[----:B------:R-:W-:Y:S01]  /*123df0*/  ISETP.GE.AND P0, PT, R12, UR53, PT ;  /* 0x000000350c007c0c */ /* 0x000fe2000bf06270 */
[----:B------:R-:W-:Y:S01]  /*123e00*/  VIADD R14, R56, 0x23 ;  /* 0x00000023380e7836 */ /* 0x000fe20000000000 */
[----:B------:R-:W-:Y:S01]  /*123e10*/  PRMT R12, R7, 0x5210, R16 ;  /* 0x00005210070c7816 */ /* 0x000fe20000000010 */
[----:B------:R-:W4:Y:S01]  /*123e20*/  LDCU.64 UR52, c[0x0][0x398] ;  /* 0x00007300ff3477ac */ /* 0x000f220008000a00 */
[----:B-1----:R-:W-:Y:S02]  /*123e30*/  ISETP.LT.AND P3, PT, R4, UR50, !P0 ;  /* 0x0000003204007c0c */ /* 0x002fe4000c761270 */
[----:B------:R-:W-:Y:S02]  /*123e40*/  ISETP.LT.AND P2, PT, R5, UR57, !P0 ;  /* 0x0000003905007c0c */ /* 0x000fe4000c741270 */
[----:B0-----:R-:W-:Y:S01]  /*123e50*/  ISETP.LT.AND P1, PT, R6, UR60, !P0 ;  /* 0x0000003c06007c0c */ /* 0x001fe2000c721270 */
[----:B------:R-:W0:Y:S08]  /*123e60*/  LDCU UR60, c[0x0][0x398] ;  /* 0x00007300ff3c77ac */ /* 0x000e300008000800 */
[----:B------:R-:W-:Y:S01]  /*123e70*/  @P3 LOP3.LUT R51, R51, 0x100, RZ, 0xfc, !PT ;  /* 0x0000010033333812 */ /* 0x000fe200078efcff */
[----:B--2---:R1:W-:Y:S01]  /*123e80*/  STL.64 [R1+0x10], R32 ;  /* 0x0000102001007387 */ /* 0x0043e20000100a00 */
[----:B------:R-:W-:-:S02]  /*123e90*/  PRMT R13, R2, 0x5210, R18 ;  /* 0x00005210020d7816 */ /* 0x000fc40000000012 */
[----:B------:R-:W-:Y:S01]  /*123ea0*/  PRMT R15, R36, 0x5210, R20 ;  /* 0x00005210240f7816 */ /* 0x000fe20000000014 */
[----:B------:R-:W-:Y:S01]  /*123eb0*/  VIADD R16, R56, 0x22 ;  /* 0x0000002238107836 */ /* 0x000fe20000000000 */
[----:B------:R-:W-:Y:S01]  /*123ec0*/  LOP3.LUT R51, R51, 0xffffff7f, RZ, 0xc0, !PT ;  /* 0xffffff7f33337812 */ /* 0x000fe200078ec0ff */
[----:B------:R-:W2:Y:S03]  /*123ed0*/  LDCU UR57, c[0x0][0x398] ;  /* 0x00007300ff3977ac */ /* 0x000ea60008000800 */
[----:B------:R-:W-:Y:S02]  /*123ee0*/  @P2 LOP3.LUT R51, R51, 0x80, RZ, 0xfc, !PT ;  /* 0x0000008033332812 */ /* 0x000fe400078efcff */
[----:B------:R-:W-:Y:S01]  /*123ef0*/  ISETP.LT.AND P0, PT, R3, UR61, !P0 ;  /* 0x0000003d03007c0c */ /* 0x000fe2000c701270 */
[----:B------:R-:W-:Y:S01]  /*123f00*/  STL.64 [R1+0x18], R34 ;  /* 0x0000182201007387 */ /* 0x000fe20000100a00 */
[----:B------:R-:W-:Y:S01]  /*123f10*/  LOP3.LUT R51, R51, 0xffffffbf, RZ, 0xc0, !PT ;  /* 0xffffffbf33337812 */ /* 0x000fe200078ec0ff */
[----:B------:R-:W0:Y:S02]  /*123f20*/  LDCU UR61, c[0x0][0x398] ;  /* 0x00007300ff3d77ac */ /* 0x000e240008000800 */
[----:B------:R-:W2:Y:S01]  /*123f30*/  LDL.LU R7, [R1+0x580c] ;  /* 0x00580c0001077983 */ /* 0x000ea20000300800 */
[----:B------:R-:W-:-:S03]  /*123f40*/  @P1 LOP3.LUT R51, R51, 0x40, RZ, 0xfc, !PT ;  /* 0x0000004033331812 */ /* 0x000fc600078efcff */
[----:B------:R-:W2:Y:S01]  /*123f50*/  LDL.LU R2, [R1+0x5808] ;  /* 0x0058080001027983 */ /* 0x000ea20000300800 */
        /* <DEDUP_REMOVED lines=8> */
[----:B-1----:R-:W2:Y:S04]  /*123fe0*/  LDL.LU R32, [R1+0x9ec] ;  /* 0x0009ec0001207983 */ /* 0x002ea80000300800 */
[----:B------:R-:W3:Y:S01]  /*123ff0*/  LDL.LU R33, [R1+0x9e8] ;  /* 0x0009e80001217983 */ /* 0x000ee20000300800 */
[----:B----4-:R-:W-:-:S02]  /*124000*/  ISETP.LT.AND P3, PT, R4, UR52, !P0 ;  /* 0x0000003404007c0c */ /* 0x010fc4000c761270 */
[----:B------:R-:W-:Y:S01]  /*124010*/  ISETP.LT.AND P2, PT, R5, UR70, !P0 ;  /* 0x0000004605007c0c */ /* 0x000fe2000c741270 */
[----:B------:R-:W1:Y:S01]  /*124020*/  LDCU UR70, c[0x0][0x398] ;  /* 0x00007300ff4677ac */ /* 0x000e620008000800 */
[----:B------:R-:W-:Y:S02]  /*124030*/  LOP3.LUT R51, R51, 0xffffffef, RZ, 0xc0, !PT ;  /* 0xffffffef33337812 */ /* 0x000fe400078ec0ff */
[----:B0-----:R-:W-:Y:S01]  /*124040*/  ISETP.LT.AND P1, PT, R6, UR60, !P0 ;  /* 0x0000003c06007c0c */ /* 0x001fe2000c721270 */
[----:B------:R-:W0:Y:S06]  /*124050*/  LDCU UR60, c[0x0][0x398] ;  /* 0x00007300ff3c77ac */ /* 0x000e2c0008000800 */
        /* <DEDUP_REMOVED lines=10> */
[----:B------:R-:W0:Y:S01]  /*124100*/  LDCU.64 UR58, c[0x0][0x398] ;  /* 0x00007300ff3a77ac */ /* 0x000e220008000a00 */
[----:B------:R-:W0:Y:S01]  /*124110*/  LDS.128 R16, [R11] ;  /* 0x000000000b107984 */ /* 0x000e220000000c00 */
[----:B------:R-:W-:-:S03]  /*124120*/  NOP ;  /* 0x0000000000007918 */ /* 0x000fc60000000000 */
[----:B0-----:R0:W-:Y:S04]  /*124130*/  STL.64 [R1+0x90], R16 ;  /* 0x0000901001007387 */ /* 0x0011e80000100a00 */
[----:B------:R-:W-:Y:S04]  /*124140*/  STL.64 [R1+0x98], R18 ;  /* 0x0000981201007387 */ /* 0x000fe80000100a00 */
[----:B------:R-:W3:Y:S04]  /*124150*/  LDL.LU R26, [R1+0x970] ;  /* 0x00097000011a7983 */ /* 0x000ee80000300800 */
[----:B------:R-:W3:Y:S04]  /*124160*/  LDL.LU R28, [R1+0x96c] ;  /* 0x00096c00011c7983 */ /* 0x000ee80000300800 */
[----:B------:R-:W3:Y:S04]  /*124170*/  LDL.LU R34, [R1+0x8cc] ;  /* 0x0008cc0001227983 */ /* 0x000ee80000300800 */
[----:B------:R-:W3:Y:S01]  /*124180*/  LDL.LU R35, [R1+0x8c8] ;  /* 0x0008c80001237983 */ /* 0x000ee20000300800 */
[----:B-1----:R-:W-:Y:S01]  /*124190*/  ISETP.LT.AND P2, PT, R5, UR70, !P0 ;  /* 0x0000004605007c0c */ /* 0x002fe2000c741270 */
[----:B------:R-:W1:Y:S01]  /*1241a0*/  LDCU UR70, c[0x0][0x398] ;  /* 0x00007300ff4677ac */ /* 0x000e620008000800 */
[----:B----4-:R-:W-:-:S02]  /*1241b0*/  ISETP.LT.AND P1, PT, R6, UR61, !P0 ;  /* 0x0000003d06007c0c */ /* 0x010fc4000c721270 */
[----:B------:R-:W-:Y:S01]  /*1241c0*/  ISETP.LT.AND P3, PT, R4, UR54, !P0 ;  /* 0x0000003604007c0c */ /* 0x000fe2000c761270 */
[----:B------:R4:W-:Y:S01]  /*1241d0*/  STSM.16.M88.4 [R11], R12 ;  /* 0x0000000c0b007844 */ /* 0x0009e20000000200 */
[----:B------:R-:W-:Y:S02]  /*1241e0*/  ISETP.LT.AND P0, PT, R3, UR75, !P0 ;  /* 0x0000004b03007c0c */ /* 0x000fe4000c701270 */
[----:B------:R-:W-:Y:S01]  /*1241f0*/  LOP3.LUT R51, R51, 0xfffffffe, RZ, 0xc0, !PT ;  /* 0xfffffffe33337812 */ /* 0x000fe200078ec0ff */
[----:B0-----:R-:W-:Y:S01]  /*124200*/  VIADD R16, R56, 0x1d ;  /* 0x0000001d38107836 */ /* 0x001fe20000000000 */
[----:B------:R-:W0:Y:S03]  /*124210*/  LDCU UR61, c[0x0][0x398] ;  /* 0x00007300ff3d77ac */ /* 0x000e260008000800 */
[----:B------:R-:W-:Y:S01]  /*124220*/  @P2 LOP3.LUT R48, R48, 0x80000000, RZ, 0xfc, !PT ;  /* 0x8000000030302812 */ /* 0x000fe200078efcff */
[----:B------:R-:W0:Y:S03]  /*124230*/  LDCU UR75, c[0x0][0x398] ;  /* 0x00007300ff4b77ac */ /* 0x000e260008000800 */
[----:B------:R-:W-:-:S04]  /*124240*/  LOP3.LUT R48, R48, 0xbfffffff, RZ, 0xc0, !PT ;  /* 0xbfffffff30307812 */ /* 0x000fc800078ec0ff */
[----:B------:R-:W-:Y:S01]  /*124250*/  @P1 LOP3.LUT R48, R48, 0x40000000, RZ, 0xfc, !PT ;  /* 0x4000000030301812 */ /* 0x000fe200078efcff */
[----:B----4-:R-:W-:-:S03]  /*124260*/  VIADD R12, R56, 0x21 ;  /* 0x00000021380c7836 */ /* 0x010fc60000000000 */
[----:B------:R-:W-:-:S04]  /*124270*/  LOP3.LUT R48, R48, 0xdfffffff, RZ, 0xc0, !PT ;  /* 0xdfffffff30307812 */ /* 0x000fc800078ec0ff */
[----:B------:R-:W-:Y:S02]  /*124280*/  @P0 LOP3.LUT R48, R48, 0x20000000, RZ, 0xfc, !PT ;  /* 0x2000000030300812 */ /* 0x000fe400078efcff */
[----:B------:R-:W-:Y:S01]  /*124290*/  ISETP.GE.AND P0, PT, R12, UR51, PT ;  /* 0x000000330c007c0c */ /* 0x000fe2000bf06270 */
[----:B------:R-:W4:Y:S01]  /*1242a0*/  LDCU.64 UR50, c[0x0][0x398] ;  /* 0x00007300ff3277ac */ /* 0x000f220008000a00 */
[----:B------:R-:W-:Y:S02]  /*1242b0*/  @P3 LOP3.LUT R51, R51, 0x1, RZ, 0xfc, !PT ;  /* 0x0000000133333812 */ /* 0x000fe400078efcff */
[----:B------:R-:W-:Y:S02]  /*1242c0*/  ISETP.LT.AND P3, PT, R4, UR58, !P0 ;  /* 0x0000003a04007c0c */ /* 0x000fe4000c761270 */
[----:B------:R-:W-:Y:S02]  /*1242d0*/  ISETP.LT.AND P2, PT, R5, UR69, !P0 ;  /* 0x0000004505007c0c */ /* 0x000fe4000c741270 */
[----:B------:R-:W-:Y:S01]  /*1242e0*/  LOP3.LUT R48, R48, 0xefffffff, RZ, 0xc0, !PT ;  /* 0xefffffff30307812 */ /* 0x000fe200078ec0ff */
[----:B------:R-:W-:Y:S01]  /*1242f0*/  VIADD R12, R56, 0x20 ;  /* 0x00000020380c7836 */ /* 0x000fe20000000000 */
[----:B-1----:R-:W-:-:S02]  /*124300*/  ISETP.LT.AND P1, PT, R6, UR70, !P0 ;  /* 0x0000004606007c0c */ /* 0x002fc4000c721270 */
[----:B--2---:R-:W-:Y:S02]  /*124310*/  LOP3.LUT R17, R32, 0xffff, RZ, 0xc0, !PT ;  /* 0x0000ffff20117812 */ /* 0x004fe400078ec0ff */
[----:B---3--:R-:W-:Y:S01]  /*124320*/  LOP3.LUT R18, R33, 0xffff, RZ, 0xc0, !PT ;  /* 0x0000ffff21127812 */ /* 0x008fe200078ec0ff */
[----:B------:R-:W2:Y:S02]  /*124330*/  LDL.LU R32, [R1+0x8c4] ;  /* 0x0008c40001207983 */ /* 0x000ea40000300800 */
[----:B------:R-:W-:Y:S01]  /*124340*/  @P3 LOP3.LUT R48, R48, 0x10000000, RZ, 0xfc, !PT ;  /* 0x1000000030303812 */ /* 0x000fe200078efcff */
[----:B------:R-:W-:Y:S01]  /*124350*/  VIADD R13, R56, 0x1e ;  /* 0x0000001e380d7836 */ /* 0x000fe20000000000 */
[----:B------:R-:W-:Y:S01]  /*124360*/  LOP3.LUT R39, R39, 0x7fffffff, RZ, 0xc0, !PT ;  /* 0x7fffffff27277812 */ /* 0x000fe200078ec0ff */
[----:B------:R-:W3:Y:S01]  /*124370*/  LDL.LU R33, [R1+0x8c0] ;  /* 0x0008c00001217983 */ /* 0x000ee20000300800 */
[----:B------:R-:W-:Y:S01]  /*124380*/  LOP3.LUT R48, R48, 0xf7ffffff, RZ, 0xc0, !PT ;  /* 0xf7ffffff30307812 */ /* 0x000fe200078ec0ff */
[----:B------:R-:W1:Y:S03]  /*124390*/  LDCU UR70, c[0x0][0x398] ;  /* 0x00007300ff4677ac */ /* 0x000e660008000800 */
[----:B------:R-:W-:Y:S01]  /*1243a0*/  @P2 LOP3.LUT R48, R48, 0x8000000, RZ, 0xfc, !PT ;  /* 0x0800000030302812 */ /* 0x000fe200078efcff */
[----:B------:R-:W0:Y:S01]  /*1243b0*/  LDCU UR69, c[0x0][0x398] ;  /* 0x00007300ff4577ac */ /* 0x000e220008000800 */
[----:B------:R-:W-:-:S02]  /*1243c0*/  ISETP.LT.AND P0, PT, R3, UR71, !P0 ;  /* 0x0000004703007c0c */ /* 0x000fc4000c701270 */
[----:B------:R-:W-:Y:S01]  /*1243d0*/  LOP3.LUT R48, R48, 0xfbffffff, RZ, 0xc0, !PT ;  /* 0xfbffffff30307812 */ /* 0x000fe200078ec0ff */
[----:B------:R-:W0:Y:S03]  /*1243e0*/  LDCU UR71, c[0x0][0x398] ;  /* 0x00007300ff4777ac */ /* 0x000e260008000800 */
[----:B------:R-:W-:-:S04]  /*1243f0*/  @P1 LOP3.LUT R48, R48, 0x4000000, RZ, 0xfc, !PT ;  /* 0x0400000030301812 */ /* 0x000fc800078efcff */
[----:B------:R-:W-:-:S04]  /*124400*/  LOP3.LUT R48, R48, 0xfdffffff, RZ, 0xc0, !PT ;  /* 0xfdffffff30307812 */ /* 0x000fc800078ec0ff */
[----:B------:R-:W-:Y:S02]  /*124410*/  @P0 LOP3.LUT R48, R48, 0x2000000, RZ, 0xfc, !PT ;  /* 0x0200000030300812 */ /* 0x000fe400078efcff */
[----:B------:R-:W-:Y:S01]  /*124420*/  ISETP.GE.AND P0, PT, R12, UR53, PT ;  /* 0x000000350c007c0c */ /* 0x000fe2000bf06270 */
[----:B------:R-:W0:Y:S03]  /*124430*/  LDCU.64 UR52, c[0x0][0x398] ;  /* 0x00007300ff3477ac */ /* 0x000e260008000a00 */
[----:B----4-:R-:W-:Y:S02]  /*124440*/  ISETP.LT.AND P3, PT, R4, UR50, !P0 ;  /* 0x0000003204007c0c */ /* 0x010fe4000c761270 */
[----:B------:R-:W-:Y:S02]  /*124450*/  ISETP.LT.AND P2, PT, R5, UR77, !P0 ;  /* 0x0000004d05007c0c */ /* 0x000fe4000c741270 */
[----:B------:R-:W-:Y:S01]  /*124460*/  LOP3.LUT R48, R48, 0xfeffffff, RZ, 0xc0, !PT ;  /* 0xfeffffff30307812 */ /* 0x000fe200078ec0ff */
[----:B------:R-:W-:Y:S01]  /*124470*/  VIADD R12, R56, 0x1f ;  /* 0x0000001f380c7836 */ /* 0x000fe20000000000 */
[----:B------:R-:W-:Y:S01]  /*124480*/  ISETP.LT.AND P1, PT, R6, UR76, !P0 ;  /* 0x0000004c06007c0c */ /* 0x000fe2000c721270 */
[----:B------:R-:W4:Y:S06]  /*124490*/  LDCU UR77, c[0x0][0x398] ;  /* 0x00007300ff4d77ac */ /* 0x000f2c0008000800 */
        /* <DEDUP_REMOVED lines=48> */
[----:B------:R-:W-:-:S02]  /*1247a0*/  LOP3.LUT R48, R48, 0xffffefff, RZ, 0xc0, !PT ;  /* 0xffffefff30307812 */ /* 0x000fc400078ec0ff */
[----:B------:R-:W-:Y:S02]  /*1247b0*/  LOP3.LUT R19, R26, 0xffff, RZ, 0xc0, !PT ;  /* 0x0000ffff1a137812 */ /* 0x000fe400078ec0ff */
[----:B------:R-:W-:Y:S02]  /*1247c0*/  LOP3.LUT R20, R28, 0xffff, RZ, 0xc0, !PT ;  /* 0x0000ffff1c147812 */ /* 0x000fe400078ec0ff */
[----:B------:R-:W-:Y:S02]  /*1247d0*/  PRMT R12, R34, 0x4210, R17 ;  /* 0x00004210220c7816 */ /* 0x000fe40000000011 */
[----:B------:R-:W-:Y:S01]  /*1247e0*/  PRMT R13, R35, 0x4210, R18 ;  /* 0x00004210230d7816 */ /* 0x000fe20000000012 */
[----:B------:R-:W-:Y:S01]  /*1247f0*/  NOP ;  /* 0x0000000000007918 */ /* 0x000fe20000000000 */
[----:B------:R-:W-:Y:S01]  /*124800*/  @P3 LOP3.LUT R48, R48, 0x1000, RZ, 0xfc, !PT ;  /* 0x0000100030303812 */ /* 0x000fe200078efcff */
[----:B------:R-:W-:Y:S01]  /*124810*/  VIADD R16, R56, 0x1a ;  /* 0x0000001a38107836 */ /* 0x000fe20000000000 */
[----:B------:R-:W-:Y:S01]  /*124820*/  ISETP.LT.AND P1, PT, R6, UR63, !P0 ;  /* 0x0000003f06007c0c */ /* 0x000fe2000c721270 */
[----:B------:R-:W0:Y:S01]  /*124830*/  LDCU UR63, c[0x0][0x398] ;  /* 0x00007300ff3f77ac */ /* 0x000e220008000800 */
        /* <DEDUP_REMOVED lines=8> */
[----:B------:R-:W-:-:S04]  /*1248c0*/  @P0 LOP3.LUT R48, R48, 0x200, RZ, 0xfc, !PT ;  /* 0x0000020030300812 */ /* 0x000fc800078efcff */
[----:B------:R-:W-:Y:S02]  /*1248d0*/  LOP3.LUT R48, R48, 0xfffffeff, RZ, 0xc0, !PT ;  /* 0xfffffeff30307812 */ /* 0x000fe400078ec0ff */
[----:B--2---:R-:W-:Y:S02]  /*1248e0*/  PRMT R14, R32, 0x4210, R19 ;  /* 0x00004210200e7816 */ /* 0x004fe40000000013 */
[----:B---3--:R-:W-:Y:S02]  /*1248f0*/  PRMT R15, R33, 0x4210, R20 ;  /* 0x00004210210f7816 */ /* 0x008fe40000000014 */
[----:B------:R-:W2:Y:S01]  /*124900*/  LDS.128 R32, [R11] ;  /* 0x000000000b207984 */ /* 0x000ea20000000c00 */
[----:B------:R-:W-:-:S03]  /*124910*/  NOP ;  /* 0x0000000000007918 */ /* 0x000fc60000000000 */
[----:B------:R3:W-:Y:S02]  /*124920*/  STSM.16.M88.4 [R11], R12 ;  /* 0x0000000c0b007844 */ /* 0x0007e40000000200 */
[----:B---3--:R-:W-:-:S05]  /*124930*/  VIADD R12, R56, 0x1c ;  /* 0x0000001c380c7836 */ /* 0x008fca0000000000 */
[----:B------:R-:W-:Y:S01]  /*124940*/  ISETP.GE.AND P0, PT, R12, UR53, PT ;  /* 0x000000350c007c0c */ /* 0x000fe2000bf06270 */
[----:B------:R-:W-:Y:S01]  /*124950*/  VIADD R14, R56, 0x1b ;  /* 0x0000001b380e7836 */ /* 0x000fe20000000000 */
[----:B------:R-:W-:Y:S01]  /*124960*/  PRMT R12, R8, 0x5210, R17 ;  /* 0x00005210080c7816 */ /* 0x000fe20000000011 */
[----:B------:R-:W3:Y:S01]  /*124970*/  LDCU.64 UR52, c[0x0][0x398] ;  /* 0x00007300ff3477ac */ /* 0x000ee20008000a00 */
[----:B-1----:R-:W-:Y:S02]  /*124980*/  ISETP.LT.AND P3, PT, R4, UR50, !P0 ;  /* 0x0000003204007c0c */ /* 0x002fe4000c761270 */
[----:B------:R-:W-:Y:S02]  /*124990*/  ISETP.LT.AND P2, PT, R5, UR4, !P0 ;  /* 0x0000000405007c0c */ /* 0x000fe4000c741270 */
[----:B------:R-:W-:Y:S01]  /*1249a0*/  ISETP.LT.AND P1, PT, R6, UR6, !P0 ;  /* 0x0000000606007c0c */ /* 0x000fe2000c721270 */
[----:B------:R-:W1:Y:S08]  /*1249b0*/  LDCU UR6, c[0x0][0x398] ;  /* 0x00007300ff0677ac */ /* 0x000e700008000800 */
[----:B------:R-:W-:-:S04]  /*1249c0*/  @P3 LOP3.LUT R48, R48, 0x100, RZ, 0xfc, !PT ;  /* 0x0000010030303812 */ /* 0x000fc800078efcff */
[----:B------:R-:W-:-:S04]  /*1249d0*/  LOP3.LUT R48, R48, 0xffffff7f, RZ, 0xc0, !PT ;  /* 0xffffff7f30307812 */ /* 0x000fc800078ec0ff */
[----:B------:R-:W-:Y:S02]  /*1249e0*/  @P2 LOP3.LUT R48, R48, 0x80, RZ, 0xfc, !PT ;  /* 0x0000008030302812 */ /* 0x000fe400078efcff */
[----:B------:R-:W-:Y:S01]  /*1249f0*/  ISETP.LT.AND P0, PT, R3, UR15, !P0 ;  /* 0x0000000f03007c0c */ /* 0x000fe2000c701270 */
[----:B--2---:R2:W-:Y:S01]  /*124a00*/  STL.64 [R1+0x80], R32 ;  /* 0x0000802001007387 */ /* 0x0045e20000100a00 */
[----:B------:R-:W-:Y:S01]  /*124a10*/  LOP3.LUT R48, R48, 0xffffffbf, RZ, 0xc0, !PT ;  /* 0xffffffbf30307812 */ /* 0x000fe200078ec0ff */
[----:B------:R-:W0:Y:S03]  /*124a20*/  LDCU UR15, c[0x0][0x398] ;  /* 0x00007300ff0f77ac */ /* 0x000e260008000800 */
[----:B------:R-:W-:-:S04]  /*124a30*/  @P1 LOP3.LUT R48, R48, 0x40, RZ, 0xfc, !PT ;  /* 0x0000004030301812 */ /* 0x000fc800078efcff */
[----:B------:R-:W-:Y:S01]  /*124a40*/  LOP3.LUT R48, R48, 0xffffffdf, RZ, 0xc0, !PT ;  /* 0xffffffdf30307812 */ /* 0x000fe200078ec0ff */
[----:B------:R-:W-:Y:S01]  /*124a50*/  STL.64 [R1+0x88], R34 ;  /* 0x0000882201007387 */ /* 0x000fe20000100a00 */
[----:B------:R-:W-:Y:S02]  /*124a60*/  PRMT R13, R54, 0x5210, R18 ;  /* 0x00005210360d7816 */ /* 0x000fe40000000012 */
[----:B------:R-:W-:Y:S01]  /*124a70*/  @P0 LOP3.LUT R48, R48, 0x20, RZ, 0xfc, !PT ;  /* 0x0000002030300812 */ /* 0x000fe200078efcff */
[----:B------:R-:W4:Y:S01]  /*124a80*/  LDL.LU R8, [R1+0x57fc] ;  /* 0x0057fc0001087983 */ /* 0x000f220000300800 */
[----:B------:R-:W-:Y:S01]  /*124a90*/  ISETP.GE.AND P0, PT, R14, UR55, PT ;  /* 0x000000370e007c0c */ /* 0x000fe2000bf06270 */
[----:B------:R-:W0:Y:S01]  /*124aa0*/  LDCU.64 UR54, c[0x0][0x398] ;  /* 0x00007300ff3677ac */ /* 0x000e220008000a00 */
[----:B------:R-:W-:Y:S01]  /*124ab0*/  PRMT R14, R57, 0x5210, R19 ;  /* 0x00005210390e7816 */ /* 0x000fe20000000013 */
[----:B------:R-:W4:Y:S01]  /*124ac0*/  LDL.LU R54, [R1+0x57f8] ;  /* 0x0057f80001367983 */ /* 0x000f220000300800 */
[----:B------:R-:W-:Y:S01]  /*124ad0*/  PRMT R15, R52, 0x5210, R20 ;  /* 0x00005210340f7816 */ /* 0x000fe20000000014 */
[----:B------:R-:W-:-:S02]  /*124ae0*/  NOP ;  /* 0x0000000000007918 */ /* 0x000fc40000000000 */
[----:B------:R-:W4:Y:S04]  /*124af0*/  LDL.LU R57, [R1+0x57f4] ;  /* 0x0057f40001397983 */ /* 0x000f280000300800 */
[----:B------:R-:W4:Y:S04]  /*124b00*/  LDL.LU R52, [R1+0x57f0] ;  /* 0x0057f00001347983 */ /* 0x000f280000300800 */
[----:B--2---:R-:W2:Y:S04]  /*124b10*/  LDL.LU R32, [R1+0xa00] ;  /* 0x000a000001207983 */ /* 0x004ea80000300800 */
[----:B------:R-:W4:Y:S01]  /*124b20*/  LDL.LU R33, [R1+0x9fc] ;  /* 0x0009fc0001217983 */ /* 0x000f220000300800 */
[----:B---3--:R-:W-:-:S02]  /*124b30*/  ISETP.LT.AND P3, PT, R4, UR52, !P0 ;  /* 0x0000003404007c0c */ /* 0x008fc4000c761270 */
[----:B------:R-:W-:Y:S01]  /*124b40*/  ISETP.LT.AND P2, PT, R5, UR12, !P0 ;  /* 0x0000000c05007c0c */ /* 0x000fe2000c741270 */
[----:B------:R-:W3:Y:S01]  /*124b50*/  LDCU UR12, c[0x0][0x398] ;  /* 0x00007300ff0c77ac */ /* 0x000ee20008000800 */
        /* <DEDUP_REMOVED lines=22> */
[----:B------:R-:W-:-:S02]  /*124cc0*/  ISETP.LT.AND P2, PT, R5, UR20, !P0 ;  /* 0x0000001405007c0c */ /* 0x000fc4000c741270 */
[----:B------:R-:W-:Y:S02]  /*124cd0*/  ISETP.LT.AND P1, PT, R6, UR19, !P0 ;  /* 0x0000001306007c0c */ /* 0x000fe4000c721270 */
        /* <DEDUP_REMOVED lines=10> */
[----:B-1----:R-:W-:-:S03]  /*124d80*/  VIADD R12, R56, 0x19 ;  /* 0x00000019380c7836 */ /* 0x002fc60000000000 */
[----:B------:R-:W-:-:S04]  /*124d90*/  LOP3.LUT R40, R40, 0xdfffffff, RZ, 0xc0, !PT ;  /* 0xdfffffff28287812 */ /* 0x000fc800078ec0ff */
[----:B------:R-:W-:Y:S02]  /*124da0*/  @P0 LOP3.LUT R40, R40, 0x20000000, RZ, 0xfc, !PT ;  /* 0x2000000028280812 */ /* 0x000fe400078efcff */
[----:B------:R-:W-:Y:S02]  /*124db0*/  ISETP.GE.AND P0, PT, R12, UR51, PT ;  /* 0x000000330c007c0c */ /* 0x000fe4000bf06270 */
[----:B------:R-:W-:Y:S02]  /*124dc0*/  @P3 LOP3.LUT R48, R48, 0x1, RZ, 0xfc, !PT ;  /* 0x0000000130303812 */ /* 0x000fe400078efcff */
[----:B------:R-:W-:Y:S01]  /*124dd0*/  LOP3.LUT R40, R40, 0xefffffff, RZ, 0xc0, !PT ;  /* 0xefffffff28287812 */ /* 0x000fe200078ec0ff */
[----:B------:R-:W-:Y:S01]  /*124de0*/  VIADD R12, R56, 0x18 ;  /* 0x00000018380c7836 */ /* 0x000fe20000000000 */
[----:B------:R-:W-:Y:S01]  /*124df0*/  ISETP.LT.AND P3, PT, R4, UR58, !P0 ;  /* 0x0000003a04007c0c */ /* 0x000fe2000c761270 */
[----:B------:R-:W1:Y:S01]  /*124e00*/  LDCU.64 UR50, c[0x0][0x398] ;  /* 0x00007300ff3277ac */ /* 0x000e620008000a00 */
[----:B------:R-:W-:-:S02]  /*124e10*/  ISETP.LT.AND P2, PT, R5, UR21, !P0 ;  /* 0x0000001505007c0c */ /* 0x000fc4000c741270 */
[----:B------:R-:W-:Y:S01]  /*124e20*/  ISETP.LT.AND P1, PT, R6, UR5, !P0 ;  /* 0x0000000506007c0c */ /* 0x000fe2000c721270 */
[----:B------:R-:W0:Y:S01]  /*124e30*/  LDCU.64 UR4, c[0x0][0x398] ;  /* 0x00007300ff0477ac */ /* 0x000e220008000a00 */
[----:B--2---:R-:W-:Y:S01]  /*124e40*/  LOP3.LUT R17, R32, 0xffff, RZ, 0xc0, !PT ;  /* 0x0000ffff20117812 */ /* 0x004fe200078ec0ff */
[----:B------:R-:W2:Y:S01]  /*124e50*/  LDCU.64 UR20, c[0x0][0x398] ;  /* 0x00007300ff1477ac */ /* 0x000ea20008000a00 */
[----:B------:R-:W3:Y:S01]  /*124e60*/  LDL.LU R32, [R1+0x8e4] ;  /* 0x0008e40001207983 */ /* 0x000ee20000300800 */
[----:B----4-:R-:W-:Y:S01]  /*124e70*/  LOP3.LUT R18, R33, 0xffff, RZ, 0xc0, !PT ;  /* 0x0000ffff21127812 */ /* 0x010fe200078ec0ff */
[----:B------:R-:W-:Y:S02]  /*124e80*/  VIADD R13, R56, 0x16 ;  /* 0x00000016380d7836 */ /* 0x000fe40000000000 */
[----:B------:R-:W4:Y:S01]  /*124e90*/  LDL.LU R33, [R1+0x838] ;  /* 0x0008380001217983 */ /* 0x000f220000300800 */
        /* <DEDUP_REMOVED lines=31> */
[----:B--2---:R-:W-:Y:S02]  /*125090*/  ISETP.LT.AND P3, PT, R4, UR20, !P0 ;  /* 0x0000001404007c0c */ /* 0x004fe4000c761270 */
[----:B------:R-:W-:Y:S01]  /*1250a0*/  ISETP.LT.AND P2, PT, R5, UR32, !P0 ;  /* 0x0000002005007c0c */ /* 0x000fe2000c741270 */
[----:B------:R-:W2:Y:S01]  /*1250b0*/  LDCU UR32, c[0x0][0x39c] ;  /* 0x00007380ff2077ac */ /* 0x000ea20008000800 */
        /* <DEDUP_REMOVED lines=13> */
[----:B-1----:R-:W-:Y:S02]  /*125190*/  ISETP.LT.AND P3, PT, R4, UR50, !P0 ;  /* 0x0000003204007c0c */ /* 0x002fe4000c761270 */
[----:B------:R-:W-:Y:S01]  /*1251a0*/  ISETP.LT.AND P2, PT, R5, UR38, !P0 ;  /* 0x0000002605007c0c */ /* 0x000fe2000c741270 */
[----:B------:R-:W1:Y:S01]  /*1251b0*/  LDCU UR38, c[0x0][0x39c] ;  /* 0x00007380ff2677ac */ /* 0x000e620008000800 */
        /* <DEDUP_REMOVED lines=14> */
[----:B---3--:R-:W-:Y:S02]  /*1252a0*/  LOP3.LUT R19, R26, 0xffff, RZ, 0xc0, !PT ;  /* 0x0000ffff1a137812 */ /* 0x008fe400078ec0ff */
[----:B------:R-:W-:Y:S02]  /*1252b0*/  LOP3.LUT R20, R28, 0xffff, RZ, 0xc0, !PT ;  /* 0x0000ffff1c147812 */ /* 0x000fe400078ec0ff */
[----:B------:R-:W-:-:S02]  /*1252c0*/  PRMT R12, R34, 0x4210, R17 ;  /* 0x00004210220c7816 */ /* 0x000fc40000000011 */
[----:B------:R-:W-:Y:S01]  /*1252d0*/  PRMT R13, R35, 0x4210, R18 ;  /* 0x00004210230d7816 */ /* 0x000fe20000000012 */
[----:B------:R-:W-:Y:S01]  /*1252e0*/  NOP ;  /* 0x0000000000007918 */ /* 0x000fe20000000000 */
[----:B0-----:R-:W-:Y:S01]  /*1252f0*/  ISETP.LT.AND P3, PT, R4, UR52, !P0 ;  /* 0x0000003404007c0c */ /* 0x001fe2000c761270 */
[----:B------:R-:W-:Y:S01]  /*125300*/  VIADD R16, R56, 0x12 ;  /* 0x0000001238107836 */ /* 0x000fe20000000000 */
[----:B------:R-:W-:Y:S01]  /*125310*/  ISETP.LT.AND P2, PT, R5, UR8, !P0 ;  /* 0x0000000805007c0c */ /* 0x000fe2000c741270 */
[----:B------:R-:W0:Y:S01]  /*125320*/  LDCU UR8, c[0x0][0x398] ;  /* 0x00007300ff0877ac */ /* 0x000e220008000800 */
[----:B------:R-:W-:Y:S02]  /*125330*/  ISETP.LT.AND P1, PT, R6, UR77, !P0 ;  /* 0x0000004d06007c0c */ /* 0x000fe4000c721270 */
[----:B------:R-:W-:Y:S01]  /*125340*/  LOP3.LUT R50, R50, 0x7fffffff, RZ, 0xc0, !PT ;  /* 0x7fffffff32327812 */ /* 0x000fe200078ec0ff */
[----:B------:R-:W3:Y:S06]  /*125350*/  LDCU UR5, c[0x0][0x398] ;  /* 0x00007300ff0577ac */ /* 0x000eec0008000800 */
        /* <DEDUP_REMOVED lines=9> */
[----:B------:R-:W-:-:S04]  /*1253f0*/  @P0 LOP3.LUT R40, R40, 0x200, RZ, 0xfc, !PT ;  /* 0x0000020028280812 */ /* 0x000fc800078efcff */
[----:B------:R-:W-:Y:S02]  /*125400*/  LOP3.LUT R40, R40, 0xfffffeff, RZ, 0xc0, !PT ;  /* 0xfffffeff28287812 */ /* 0x000fe400078ec0ff */
[----:B------:R-:W-:Y:S02]  /*125410*/  PRMT R14, R32, 0x4210, R19 ;  /* 0x00004210200e7816 */ /* 0x000fe40000000013 */
[----:B----4-:R-:W-:Y:S02]  /*125420*/  PRMT R15, R33, 0x4210, R20 ;  /* 0x00004210210f7816 */ /* 0x010fe40000000014 */
        /* <DEDUP_REMOVED lines=21> */
[----:B------:R-:W0:Y:S02]  /*125580*/  LDCU UR57, c[0x0][0x398] ;  /* 0x00007300ff3977ac */ /* 0x000e240008000800 */
[----:B------:R-:W2:Y:S01]  /*125590*/  LDL.LU R58, [R1+0x57ec] ;  /* 0x0057ec00013a7983 */ /* 0x000ea20000300800 */
[----:B------:R-:W-:Y:S02]  /*1255a0*/  @P1 LOP3.LUT R40, R40, 0x40, RZ, 0xfc, !PT ;  /* 0x0000004028281812 */ /* 0x000fe400078efcff */
[----:B------:R-:W-:Y:S01]  /*1255b0*/  PRMT R15, R44, 0x5210, R20 ;  /* 0x000052102c0f7816 */ /* 0x000fe20000000014 */
[----:B------:R-:W2:Y:S01]  /*1255c0*/  LDL.LU R37, [R1+0x57e8] ;  /* 0x0057e80001257983 */ /* 0x000ea20000300800 */
[----:B------:R-:W-:-:S04]  /*1255d0*/  LOP3.LUT R40, R40, 0xffffffdf, RZ, 0xc0, !PT ;  /* 0xffffffdf28287812 */ /* 0x000fc800078ec0ff */
[----:B------:R-:W-:Y:S02]  /*1255e0*/  @P0 LOP3.LUT R40, R40, 0x20, RZ, 0xfc, !PT ;  /* 0x0000002028280812 */ /* 0x000fe400078efcff */
[----:B------:R-:W-:Y:S01]  /*1255f0*/  ISETP.GE.AND P0, PT, R14, UR51, PT ;  /* 0x000000330e007c0c */ /* 0x000fe2000bf06270 */
[----:B------:R-:W1:Y:S01]  /*125600*/  LDCU.64 UR50, c[0x0][0x398] ;  /* 0x00007300ff3277ac */ /* 0x000e620008000a00 */
[----:B------:R-:W-:Y:S01]  /*125610*/  PRMT R14, R59, 0x5210, R19 ;  /* 0x000052103b0e7816 */ /* 0x000fe20000000013 */
[----:B------:R-:W-:Y:S01]  /*125620*/  NOP ;  /* 0x0000000000007918 */ /* 0x000fe20000000000 */
[----:B------:R-:W2:Y:S04]  /*125630*/  LDL.LU R59, [R1+0x57e4] ;  /* 0x0057e400013b7983 */ /* 0x000ea80000300800 */
[----:B------:R-:W2:Y:S04]  /*125640*/  LDL.LU R44, [R1+0x57e0] ;  /* 0x0057e000012c7983 */ /* 0x000ea80000300800 */
[----:B----4-:R-:W4:Y:S04]  /*125650*/  LDL.LU R32, [R1+0xa20] ;  /* 0x000a200001207983 */ /* 0x010f280000300800 */
[----:B------:R-:W2:Y:S01]  /*125660*/  LDL.LU R33, [R1+0xa1c] ;  /* 0x000a1c0001217983 */ /* 0x000ea20000300800 */
[----:B0-----:R-:W-:Y:S01]  /*125670*/  ISETP.LT.AND P3, PT, R4, UR20, !P0 ;  /* 0x0000001404007c0c */ /* 0x001fe2000c761270 */
[----:B------:R-:W0:Y:S01]  /*125680*/  LDCU UR20, c[0x0][0x39c] ;  /* 0x00007380ff1477ac */ /* 0x000e220008000800 */
[----:B------:R-:W-:-:S02]  /*125690*/  ISETP.LT.AND P2, PT, R5, UR12, !P0 ;  /* 0x0000000c05007c0c */ /* 0x000fc4000c741270 */
        /* <DEDUP_REMOVED lines=25> */
[----:B-1----:R-:W-:Y:S01]  /*125830*/  ISETP.LT.AND P3, PT, R4, UR50, !P0 ;  /* 0x0000003204007c0c */ /* 0x002fe2000c761270 */
[----:B------:R1:W-:Y:S01]  /*125840*/  STSM.16.M88.4 [R11], R12 ;  /* 0x0000000c0b007844 */ /* 0x0003e20000000200 */
[----:B------:R-:W-:Y:S02]  /*125850*/  ISETP.LT.AND P0, PT, R3, UR61, !P0 ;  /* 0x0000003d03007c0c */ /* 0x000fe4000c701270 */
[----:B------:R-:W-:Y:S01]  /*125860*/  LOP3.LUT R40, R40, 0xfffffffe, RZ, 0xc0, !PT ;  /* 0xfffffffe28287812 */ /* 0x000fe200078ec0ff */
[C---:B0-----:R-:W-:Y:S01]  /*125870*/  VIADD R16, R56.reuse, 0xd ;  /* 0x0000000d38107836 */ /* 0x041fe20000000000 */
[----:B------:R-:W0:Y:S03]  /*125880*/  LDCU UR61, c[0x0][0x398] ;  /* 0x00007300ff3d77ac */ /* 0x000e260008000800 */
[----:B------:R-:W-:Y:S01]  /*125890*/  @P2 LOP3.LUT R39, R39, 0x80000000, RZ, 0xfc, !PT ;  /* 0x8000000027272812 */ /* 0x000fe200078efcff */
[----:B------:R-:W0:Y:S03]  /*1258a0*/  LDCU UR19, c[0x0][0x39c] ;  /* 0x00007380ff1377ac */ /* 0x000e260008000800 */
[----:B------:R-:W-:Y:S01]  /*1258b0*/  LOP3.LUT R39, R39, 0xbfffffff, RZ, 0xc0, !PT ;  /* 0xbfffffff27277812 */ /* 0x000fe200078ec0ff */
[----:B------:R-:W0:Y:S03]  /*1258c0*/  LDCU UR22, c[0x0][0x39c] ;  /* 0x00007380ff1677ac */ /* 0x000e260008000800 */
[----:B------:R-:W-:Y:S01]  /*1258d0*/  @P1 LOP3.LUT R39, R39, 0x40000000, RZ, 0xfc, !PT ;  /* 0x4000000027271812 */ /* 0x000fe200078efcff */
[----:B-1----:R-:W-:-:S03]  /*1258e0*/  VIADD R12, R56, 0x11 ;  /* 0x00000011380c7836 */ /* 0x002fc60000000000 */
[----:B------:R-:W-:-:S04]  /*1258f0*/  LOP3.LUT R39, R39, 0xdfffffff, RZ, 0xc0, !PT ;  /* 0xdfffffff27277812 */ /* 0x000fc800078ec0ff */
[----:B------:R-:W-:Y:S02]  /*125900*/  @P0 LOP3.LUT R39, R39, 0x20000000, RZ, 0xfc, !PT ;  /* 0x2000000027270812 */ /* 0x000fe400078efcff */
[----:B------:R-:W-:Y:S01]  /*125910*/  ISETP.GE.AND P0, PT, R12, UR55, PT ;  /* 0x000000370c007c0c */ /* 0x000fe2000bf06270 */
[----:B------:R-:W1:Y:S01]  /*125920*/  LDCU.64 UR54, c[0x0][0x398] ;  /* 0x00007300ff3677ac */ /* 0x000e620008000a00 */
[----:B------:R-:W-:Y:S02]  /*125930*/  @P3 LOP3.LUT R40, R40, 0x1, RZ, 0xfc, !PT ;  /* 0x0000000128283812 */ /* 0x000fe400078efcff */
[----:B------:R-:W-:Y:S02]  /*125940*/  ISETP.LT.AND P3, PT, R4, UR52, !P0 ;  /* 0x0000003404007c0c */ /* 0x000fe4000c761270 */
[----:B------:R-:W-:Y:S02]  /*125950*/  ISETP.LT.AND P2, PT, R5, UR26, !P0 ;  /* 0x0000001a05007c0c */ /* 0x000fe4000c741270 */
[----:B------:R-:W-:Y:S01]  /*125960*/  LOP3.LUT R39, R39, 0xefffffff, RZ, 0xc0, !PT ;  /* 0xefffffff27277812 */ /* 0x000fe200078ec0ff */
[----:B------:R-:W-:Y:S01]  /*125970*/  VIADD R12, R56, 0x10 ;  /* 0x00000010380c7836 */ /* 0x000fe20000000000 */
[----:B------:R-:W-:Y:S01]  /*125980*/  ISETP.LT.AND P1, PT, R6, UR58, !P0 ;  /* 0x0000003a06007c0c */ /* 0x000fe2000c721270 */
[----:B------:R-:W0:Y:S01]  /*125990*/  LDCU UR58, c[0x0][0x398] ;  /* 0x00007300ff3a77ac */ /* 0x000e220008000800 */
[----:B----4-:R-:W-:-:S02]  /*1259a0*/  LOP3.LUT R17, R32, 0xffff, RZ, 0xc0, !PT ;  /* 0x0000ffff20117812 */ /* 0x010fc400078ec0ff */
[----:B--2---:R-:W-:Y:S01]  /*1259b0*/  LOP3.LUT R18, R33, 0xffff, RZ, 0xc0, !PT ;  /* 0x0000ffff21127812 */ /* 0x004fe200078ec0ff */
[----:B------:R-:W2:Y:S01]  /*1259c0*/  LDL.LU R32, [R1+0x958] ;  /* 0x0009580001207983 */ /* 0x000ea20000300800 */
[----:B------:R-:W-:Y:S01]  /*1259d0*/  VIADD R13, R56, 0xe ;  /* 0x0000000e380d7836 */ /* 0x000fe20000000000 */
[----:B------:R-:W-:Y:S01]  /*1259e0*/  LOP3.LUT R49, R49, 0x7fffffff, RZ, 0xc0, !PT ;  /* 0x7fffffff31317812 */ /* 0x000fe200078ec0ff */
[----:B------:R-:W4:Y:S01]  /*1259f0*/  LDCU UR26, c[0x0][0x39c] ;  /* 0x00007380ff1a77ac */ /* 0x000f220008000800 */
[----:B------:R-:W4:Y:S01]  /*125a00*/  LDL.LU R33, [R1+0x87c] ;  /* 0x00087c0001217983 */ /* 0x000f220000300800 */
        /* <DEDUP_REMOVED lines=13> */
[----:B------:R-:W1:Y:S01]  /*125ae0*/  LDCU UR21, c[0x0][0x39c] ;  /* 0x00007380ff1577ac */ /* 0x000e620008000800 */
[----:B------:R-:W-:Y:S02]  /*125af0*/  ISETP.LT.AND P2, PT, R5, UR34, !P0 ;  /* 0x0000002205007c0c */ /* 0x000fe4000c741270 */
[----:B0-----:R-:W-:Y:S01]  /*125b00*/  ISETP.LT.AND P1, PT, R6, UR58, !P0 ;  /* 0x0000003a06007c0c */ /* 0x001fe2000c721270 */
[----:B------:R-:W0:Y:S08]  /*125b10*/  LDCU.64 UR58, c[0x0][0x398] ;  /* 0x00007300ff3a77ac */ /* 0x000e300008000a00 */
        /* <DEDUP_REMOVED lines=28> */
[----:B------:R-:W3:Y:S03]  /*125ce0*/  LDCU.64 UR52, c[0x0][0x398] ;  /* 0x00007300ff3477ac */ /* 0x000ee60008000a00 */
[----:B-1----:R-:W-:Y:S02]  /*125cf0*/  ISETP.LT.AND P3, PT, R4, UR50, !P0 ;  /* 0x0000003204007c0c */ /* 0x002fe4000c761270 */
[----:B------:R-:W-:Y:S01]  /*125d00*/  ISETP.LT.AND P2, PT, R5, UR44, !P0 ;  /* 0x0000002c05007c0c */ /* 0x000fe2000c741270 */
        /* <DEDUP_REMOVED lines=15> */
[----:B---3--:R-:W-:Y:S02]  /*125e00*/  ISETP.LT.AND P3, PT, R4, UR52, !P0 ;  /* 0x0000003404007c0c */ /* 0x008fe4000c761270 */
        /* <DEDUP_REMOVED lines=10> */
[----:B------:R-:W3:Y:S01]  /*125eb0*/  LDCU UR57, c[0x0][0x39c] ;  /* 0x00007380ff3977ac */ /* 0x000ee20008000800 */
[----:B------:R-:W-:-:S02]  /*125ec0*/  LOP3.LUT R39, R39, 0xfffff7ff, RZ, 0xc0, !PT ;  /* 0xfffff7ff27277812 */ /* 0x000fc400078ec0ff */
        /* <DEDUP_REMOVED lines=11> */
[----:B----4-:R-:W-:Y:S02]  /*125f80*/  PRMT R15, R33, 0x4210, R20 ;  /* 0x00004210210f7816 */ /* 0x010fe40000000014 */
        /* <DEDUP_REMOVED lines=8> */
[----:B0-----:R-:W-:Y:S02]  /*126010*/  ISETP.LT.AND P3, PT, R4, UR54, !P0 ;  /* 0x0000003604007c0c */ /* 0x001fe4000c761270 */
[----:B------:R-:W-:Y:S01]  /*126020*/  ISETP.LT.AND P2, PT, R5, UR62, !P0 ;  /* 0x0000003e05007c0c */ /* 0x000fe2000c741270 */
[----:B------:R-:W0:Y:S01]  /*126030*/  LDCU UR54, c[0x0][0x398] ;  /* 0x00007300ff3677ac */ /* 0x000e220008000800 */
[----:B------:R-:W-:-:S09]  /*126040*/  ISETP.LT.AND P1, PT, R6, UR61, !P0 ;  /* 0x0000003d06007c0c */ /* 0x000fd2000c721270 */
[----:B------:R-:W-:Y:S01]  /*126050*/  @P3 LOP3.LUT R39, R39, 0x100, RZ, 0xfc, !PT ;  /* 0x0000010027273812 */ /* 0x000fe200078efcff */
[----:B--2---:R2:W-:Y:S01]  /*126060*/  STL.64 [R1+0xd0], R32 ;  /* 0x0000d02001007387 */ /* 0x0045e20000100a00 */
[----:B------:R-:W-:Y:S01]  /*126070*/  PRMT R13, R10, 0x5210, R18 ;  /* 0x000052100a0d7816 */ /* 0x000fe20000000012 */
[----:B------:R-:W0:Y:S01]  /*126080*/  LDCU UR62, c[0x0][0x39c] ;  /* 0x00007380ff3e77ac */ /* 0x000e220008000800 */
[----:B------:R-:W-:Y:S02]  /*126090*/  LOP3.LUT R39, R39, 0xffffff7f, RZ, 0xc0, !PT ;  /* 0xffffff7f27277812 */ /* 0x000fe400078ec0ff */
[----:B------:R-:W-:Y:S01]  /*1260a0*/  PRMT R15, R0, 0x5210, R20 ;  /* 0x00005210000f7816 */ /* 0x000fe20000000014 */
[----:B------:R-:W0:Y:S01]  /*1260b0*/  LDCU UR61, c[0x0][0x39c] ;  /* 0x00007380ff3d77ac */ /* 0x000e220008000800 */
[----:B------:R-:W-:Y:S02]  /*1260c0*/  @P2 LOP3.LUT R39, R39, 0x80, RZ, 0xfc, !PT ;  /* 0x0000008027272812 */ /* 0x000fe400078efcff */
[----:B------:R-:W-:Y:S01]  /*1260d0*/  ISETP.LT.AND P0, PT, R3, UR63, !P0 ;  /* 0x0000003f03007c0c */ /* 0x000fe2000c701270 */
[----:B------:R-:W-:Y:S01]  /*1260e0*/  STL.64 [R1+0xd8], R34 ;  /* 0x0000d82201007387 */ /* 0x000fe20000100a00 */
[----:B------:R-:W-:Y:S01]  /*1260f0*/  LOP3.LUT R39, R39, 0xffffffbf, RZ, 0xc0, !PT ;  /* 0xffffffbf27277812 */ /* 0x000fe200078ec0ff */
[----:B------:R-:W0:Y:S02]  /*126100*/  LDCU UR63, c[0x0][0x39c] ;  /* 0x00007380ff3f77ac */ /* 0x000e240008000800 */
[----:B------:R-:W3:Y:S01]  /*126110*/  LDL.LU R45, [R1+0x57dc] ;  /* 0x0057dc00012d7983 */ /* 0x000ee20000300800 */
[----:B------:R-:W-:-:S03]  /*126120*/  @P1 LOP3.LUT R39, R39, 0x40, RZ, 0xfc, !PT ;  /* 0x0000004027271812 */ /* 0x000fc600078efcff */
[----:B------:R-:W3:Y:S01]  /*126130*/  LDL.LU R10, [R1+0x57d8] ;  /* 0x0057d800010a7983 */ /* 0x000ee20000300800 */
[----:B------:R-:W-:-:S04]  /*126140*/  LOP3.LUT R39, R39, 0xffffffdf, RZ, 0xc0, !PT ;  /* 0xffffffdf27277812 */ /* 0x000fc800078ec0ff */
[----:B------:R-:W-:Y:S02]  /*126150*/  @P0 LOP3.LUT R39, R39, 0x20, RZ, 0xfc, !PT ;  /* 0x0000002027270812 */ /* 0x000fe400078efcff */
[----:B------:R-:W-:Y:S01]  /*126160*/  ISETP.GE.AND P0, PT, R14, UR51, PT ;  /* 0x000000330e007c0c */ /* 0x000fe2000bf06270 */
[----:B------:R-:W0:Y:S01]  /*126170*/  LDCU.64 UR50, c[0x0][0x398] ;  /* 0x00007300ff3277ac */ /* 0x000e220008000a00 */
[----:B------:R-:W-:Y:S01]  /*126180*/  PRMT R14, R9, 0x5210, R19 ;  /* 0x00005210090e7816 */ /* 0x000fe20000000013 */
[----:B------:R-:W-:Y:S01]  /*126190*/  NOP ;  /* 0x0000000000007918 */ /* 0x000fe20000000000 */
[----:B------:R-:W3:Y:S04]  /*1261a0*/  LDL.LU R9, [R1+0x57d4] ;  /* 0x0057d40001097983 */ /* 0x000ee80000300800 */
[----:B------:R-:W3:Y:S04]  /*1261b0*/  LDL.LU R0, [R1+0x57d0] ;  /* 0x0057d00001007983 */ /* 0x000ee80000300800 */
[----:B--2---:R-:W2:Y:S04]  /*1261c0*/  LDL.LU R32, [R1+0xa34] ;  /* 0x000a340001207983 */ /* 0x004ea80000300800 */
[----:B------:R-:W3:Y:S01]  /*1261d0*/  LDL.LU R33, [R1+0xa30] ;  /* 0x000a300001217983 */ /* 0x000ee20000300800 */
[----:B----4-:R-:W-:Y:S01]  /*1261e0*/  ISETP.LT.AND P3, PT, R4, UR58, !P0 ;  /* 0x0000003a04007c0c */ /* 0x010fe2000c761270 */
[----:B------:R-:W4:Y:S01]  /*1261f0*/  LDCU UR58, c[0x0][0x398] ;  /* 0x00007300ff3a77ac */ /* 0x000f220008000800 */
        /* <DEDUP_REMOVED lines=20> */
[----:B------:R-:W4:Y:S04]  /*126340*/  LDL.LU R26, [R1+0x9ac] ;  /* 0x0009ac00011a7983 */ /* 0x000f280000300800 */
[----:B------:R-:W4:Y:S04]  /*126350*/  LDL.LU R28, [R1+0x9a8] ;  /* 0x0009a800011c7983 */ /* 0x000f280000300800 */
[----:B------:R-:W4:Y:S04]  /*126360*/  LDL.LU R34, [R1+0x990] ;  /* 0x0009900001227983 */ /* 0x000f280000300800 */
[----:B------:R-:W4:Y:S01]  /*126370*/  LDL.LU R35, [R1+0x98c] ;  /* 0x00098c0001237983 */ /* 0x000f220000300800 */
[----:B------:R-:W-:Y:S01]  /*126380*/  ISETP.LT.AND P2, PT, R5, UR70, !P0 ;  /* 0x0000004605007c0c */ /* 0x000fe2000c741270 */
[----:B------:R-:W1:Y:S01]  /*126390*/  LDCU UR70, c[0x0][0x398] ;  /* 0x00007300ff4677ac */ /* 0x000e620008000800 */
[----:B------:R-:W-:-:S02]  /*1263a0*/  ISETP.LT.AND P1, PT, R6, UR68, !P0 ;  /* 0x0000004406007c0c */ /* 0x000fc4000c721270 */
[----:B------:R-:W-:Y:S01]  /*1263b0*/  ISETP.LT.AND P3, PT, R4, UR50, !P0 ;  /* 0x0000003204007c0c */ /* 0x000fe2000c761270 */
[----:B------:R1:W-:Y:S01]  /*1263c0*/  STSM.16.M88.4 [R11], R12 ;  /* 0x0000000c0b007844 */ /* 0x0003e20000000200 */
[----:B------:R-:W-:Y:S02]  /*1263d0*/  ISETP.LT.AND P0, PT, R3, UR67, !P0 ;  /* 0x0000004303007c0c */ /* 0x000fe4000c701270 */
[----:B------:R-:W-:Y:S01]  /*1263e0*/  LOP3.LUT R39, R39, 0xfffffffe, RZ, 0xc0, !PT ;  /* 0xfffffffe27277812 */ /* 0x000fe200078ec0ff */
[----:B0-----:R-:W-:Y:S01]  /*1263f0*/  VIADD R16, R56, 0x5 ;  /* 0x0000000538107836 */ /* 0x001fe20000000000 */
[----:B------:R-:W-:Y:S01]  /*126400*/  LOP3.LUT R43, R43, 0x7fffffff, RZ, 0xc0, !PT ;  /* 0x7fffffff2b2b7812 */ /* 0x000fe200078ec0ff */
[----:B------:R-:W0:Y:S02]  /*126410*/  LDCU UR68, c[0x0][0x39c] ;  /* 0x00007380ff4477ac */ /* 0x000e240008000800 */
[----:B------:R-:W-:Y:S02]  /*126420*/  @P2 LOP3.LUT R50, R50, 0x80000000, RZ, 0xfc, !PT ;  /* 0x8000000032322812 */ /* 0x000fe400078efcff */
[----:B------:R-:W-:Y:S01]  /*126430*/  LOP3.LUT R42, R42, 0x7fffffff, RZ, 0xc0, !PT ;  /* 0x7fffffff2a2a7812 */ /* 0x000fe200078ec0ff */
[----:B------:R-:W0:Y:S01]  /*126440*/  LDCU UR67, c[0x0][0x39c] ;  /* 0x00007380ff4377ac */ /* 0x000e220008000800 */
[----:B------:R-:W-:-:S02]  /*126450*/  LOP3.LUT R50, R50, 0xbfffffff, RZ, 0xc0, !PT ;  /* 0xbfffffff32327812 */ /* 0x000fc400078ec0ff */
[----:B------:R-:W-:Y:S01]  /*126460*/  LOP3.LUT R41, R41, 0x7fffffff, RZ, 0xc0, !PT ;  /* 0x7fffffff29297812 */ /* 0x000fe200078ec0ff */
[----:B------:R-:W0:Y:S01]  /*126470*/  LDCU UR50, c[0x0][0x39c] ;  /* 0x00007380ff3277ac */ /* 0x000e220008000800 */
[----:B------:R-:W-:Y:S01]  /*126480*/  @P1 LOP3.LUT R50, R50, 0x40000000, RZ, 0xfc, !PT ;  /* 0x4000000032321812 */ /* 0x000fe200078efcff */
[----:B-1----:R-:W-:Y:S01]  /*126490*/  VIADD R12, R56, 0x9 ;  /* 0x00000009380c7836 */ /* 0x002fe20000000000 */
[----:B--2---:R-:W-:Y:S02]  /*1264a0*/  LOP3.LUT R17, R32, 0xffff, RZ, 0xc0, !PT ;  /* 0x0000ffff20117812 */ /* 0x004fe400078ec0ff */
[----:B------:R-:W2:Y:S01]  /*1264b0*/  LDL.LU R32, [R1+0x988] ;  /* 0x0009880001207983 */ /* 0x000ea20000300800 */
[----:B---3--:R-:W-:-:S03]  /*1264c0*/  LOP3.LUT R18, R33, 0xffff, RZ, 0xc0, !PT ;  /* 0x0000ffff21127812 */ /* 0x008fc600078ec0ff */
[----:B------:R-:W3:Y:S01]  /*1264d0*/  LDL.LU R33, [R1+0x984] ;  /* 0x0009840001217983 */ /* 0x000ee20000300800 */
[----:B------:R-:W-:-:S04]  /*1264e0*/  LOP3.LUT R50, R50, 0xdfffffff, RZ, 0xc0, !PT ;  /* 0xdfffffff32327812 */ /* 0x000fc800078ec0ff */
[----:B------:R-:W-:Y:S02]  /*1264f0*/  @P0 LOP3.LUT R50, R50, 0x20000000, RZ, 0xfc, !PT ;  /* 0x2000000032320812 */ /* 0x000fe400078efcff */
[----:B------:R-:W-:Y:S02]  /*126500*/  ISETP.GE.AND P0, PT, R12, UR55, PT ;  /* 0x000000370c007c0c */ /* 0x000fe4000bf06270 */
[----:B------:R-:W-:Y:S02]  /*126510*/  @P3 LOP3.LUT R39, R39, 0x1, RZ, 0xfc, !PT ;  /* 0x0000000127273812 */ /* 0x000fe400078efcff */
[----:B------:R-:W-:Y:S02]  /*126520*/  ISETP.LT.AND P3, PT, R4, UR52, !P0 ;  /* 0x0000003404007c0c */ /* 0x000fe4000c761270 */
[----:B------:R-:W-:Y:S01]  /*126530*/  LOP3.LUT R50, R50, 0xefffffff, RZ, 0xc0, !PT ;  /* 0xefffffff32327812 */ /* 0x000fe200078ec0ff */
[----:B------:R-:W-:Y:S01]  /*126540*/  VIADD R12, R56, 0x8 ;  /* 0x00000008380c7836 */ /* 0x000fe20000000000 */
[----:B------:R-:W-:Y:S01]  /*126550*/  ISETP.LT.AND P2, PT, R5, UR54, !P0 ;  /* 0x0000003605007c0c */ /* 0x000fe2000c741270 */
[----:B------:R-:W1:Y:S01]  /*126560*/  LDCU.64 UR54, c[0x0][0x398] ;  /* 0x00007300ff3677ac */ /* 0x000e620008000a00 */
[----:B------:R-:W-:Y:S01]  /*126570*/  ISETP.LT.AND P1, PT, R6, UR70, !P0 ;  /* 0x0000004606007c0c */ /* 0x000fe2000c721270 */
[----:B------:R-:W-:Y:S01]  /*126580*/  VIADD R13, R56, 0x6 ;  /* 0x00000006380d7836 */ /* 0x000fe20000000000 */
[----:B------:R-:W0:Y:S05]  /*126590*/  LDCU UR52, c[0x0][0x39c] ;  /* 0x00007380ff3477ac */ /* 0x000e2a0008000800 */
        /* <DEDUP_REMOVED lines=12> */
[----:B------:R-:W-:Y:S01]  /*126660*/  LOP3.LUT R50, R50, 0xfeffffff, RZ, 0xc0, !PT ;  /* 0xfeffffff32327812 */ /* 0x000fe200078ec0ff */
[----:B------:R-:W-:Y:S01]  /*126670*/  VIADD R12, R56, 0x7 ;  /* 0x00000007380c7836 */ /* 0x000fe20000000000 */
[----:B----4-:R-:W-:Y:S01]  /*126680*/  ISETP.LT.AND P2, PT, R5, UR58, !P0 ;  /* 0x0000003a05007c0c */ /* 0x010fe2000c741270 */
[----:B------:R-:W1:Y:S01]  /*126690*/  LDCU.64 UR58, c[0x0][0x398] ;  /* 0x00007300ff3a77ac */ /* 0x000e620008000a00 */
[----:B------:R-:W-:Y:S02]  /*1266a0*/  ISETP.LT.AND P1, PT, R6, UR72, !P0 ;  /* 0x0000004806007c0c */ /* 0x000fe4000c721270 */
        /* <DEDUP_REMOVED lines=27> */
[----:B------:R-:W-:Y:S02]  /*126860*/  @P1 LOP3.LUT R50, R50, 0x40000, RZ, 0xfc, !PT ;  /* 0x0004000032321812 */ /* 0x000fe400078efcff */
        /* <DEDUP_REMOVED lines=8> */
[----:B--2---:R-:W-:Y:S02]  /*1268f0*/  PRMT R14, R32, 0x4210, R19 ;  /* 0x00004210200e7816 */ /* 0x004fe40000000013 */
[----:B---3--:R-:W-:Y:S01]  /*126900*/  PRMT R15, R33, 0x4210, R20 ;  /* 0x00004210210f7816 */ /* 0x008fe20000000014 */
[----:B------:R-:W-:Y:S01]  /*126910*/  NOP ;  /* 0x0000000000007918 */ /* 0x000fe20000000000 */
[----:B------:R-:W2:Y:S01]  /*126920*/  LDS.128 R32, [R11] ;  /* 0x000000000b207984 */ /* 0x000ea20000000c00 */
[----:B------:R-:W-:Y:S01]  /*126930*/  ISETP.LT.AND P1, PT, R4, UR18, !P0 ;  /* 0x0000001204007c0c */ /* 0x000fe2000c721270 */
[----:B------:R-:W3:Y:S01]  /*126940*/  LDCU UR18, c[0x0][0x398] ;  /* 0x00007300ff1277ac */ /* 0x000ee20008000800 */
[----:B------:R-:W-:Y:S01]  /*126950*/  LOP3.LUT R50, R50, 0xfffeffff, RZ, 0xc0, !PT ;  /* 0xfffeffff32327812 */ /* 0x000fe200078ec0ff */
[----:B------:R-:W-:Y:S01]  /*126960*/  NOP ;  /* 0x0000000000007918 */ /* 0x000fe20000000000 */
[----:B--2---:R-:W-:Y:S04]  /*126970*/  STL.64 [R1+0xb0], R32 ;  /* 0x0000b02001007387 */ /* 0x004fe80000100a00 */
[----:B------:R2:W-:Y:S04]  /*126980*/  STL.64 [R1+0xb8], R34 ;  /* 0x0000b82201007387 */ /* 0x0005e80000100a00 */
[----:B--2---:R-:W2:Y:S01]  /*126990*/  LDL.LU.64 R34, [R1+0x57c8] ;  /* 0x0057c80001227983 */ /* 0x004ea20000300a00 */
[----:B---3--:R-:W-:Y:S01]  /*1269a0*/  ISETP.LT.AND P2, PT, R5, UR18, !P0 ;  /* 0x0000001205007c0c */ /* 0x008fe2000c741270 */
[----:B------:R-:W3:Y:S01]  /*1269b0*/  LDCU UR18, c[0x0][0x39c] ;  /* 0x00007380ff1277ac */ /* 0x000ee20008000800 */
[----:B------:R-:W-:-:S02]  /*1269c0*/  @P1 LOP3.LUT R50, R50, 0x10000, RZ, 0xfc, !PT ;  /* 0x0001000032321812 */ /* 0x000fc400078efcff */
[----:B0-----:R-:W-:Y:S01]  /*1269d0*/  ISETP.LT.AND P1, PT, R6, UR53, !P0 ;  /* 0x0000003506007c0c */ /* 0x001fe2000c721270 */
[----:B------:R0:W-:Y:S01]  /*1269e0*/  STSM.16.M88.4 [R11], R12 ;  /* 0x0000000c0b007844 */ /* 0x0001e20000000200 */
[----:B------:R-:W-:Y:S01]  /*1269f0*/  LOP3.LUT R50, R50, 0xffff7fff, RZ, 0xc0, !PT ;  /* 0xffff7fff32327812 */ /* 0x000fe200078ec0ff */
[----:B------:R-:W0:Y:S01]  /*126a00*/  LDCU UR53, c[0x0][0x39c] ;  /* 0x00007380ff3577ac */ /* 0x000e220008000800 */
[----:B------:R-:W-:Y:S01]  /*126a10*/  ISETP.LT.AND P0, PT, R3, UR76, !P0 ;  /* 0x0000004c03007c0c */ /* 0x000fe2000c701270 */
[----:B------:R-:W0:Y:S04]  /*126a20*/  LDCU UR76, c[0x0][0x398] ;  /* 0x00007300ff4c77ac */ /* 0x000e280008000800 */
[----:B------:R-:W-:-:S04]  /*126a30*/  @P2 LOP3.LUT R50, R50, 0x8000, RZ, 0xfc, !PT ;  /* 0x0000800032322812 */ /* 0x000fc800078efcff */
[----:B------:R-:W-:-:S04]  /*126a40*/  LOP3.LUT R50, R50, 0xffffbfff, RZ, 0xc0, !PT ;  /* 0xffffbfff32327812 */ /* 0x000fc800078ec0ff */
[----:B------:R-:W-:-:S04]  /*126a50*/  @P1 LOP3.LUT R50, R50, 0x4000, RZ, 0xfc, !PT ;  /* 0x0000400032321812 */ /* 0x000fc800078efcff */
[----:B------:R-:W-:-:S04]  /*126a60*/  LOP3.LUT R50, R50, 0xffffdfff, RZ, 0xc0, !PT ;  /* 0xffffdfff32327812 */ /* 0x000fc800078ec0ff */
[----:B------:R-:W-:Y:S02]  /*126a70*/  @P0 LOP3.LUT R50, R50, 0x2000, RZ, 0xfc, !PT ;  /* 0x0000200032320812 */ /* 0x000fe400078efcff */
[----:B------:R-:W-:Y:S01]  /*126a80*/  ISETP.GE.AND P0, PT, R16, UR55, PT ;  /* 0x0000003710007c0c */ /* 0x000fe2000bf06270 */
[----:B------:R-:W1:Y:S03]  /*126a90*/  LDCU UR55, c[0x0][0x398] ;  /* 0x00007300ff3777ac */ /* 0x000e660008000800 */
[----:B------:R-:W-:Y:S01]  /*126aa0*/  ISETP.LT.AND P3, PT, R4, UR16, !P0 ;  /* 0x0000001004007c0c */ /* 0x000fe2000c761270 */
[----:B0-----:R-:W-:Y:S01]  /*126ab0*/  VIADD R12, R56, 0x4 ;  /* 0x00000004380c7836 */ /* 0x001fe20000000000 */
[----:B------:R-:W-:Y:S01]  /*126ac0*/  LOP3.LUT R50, R50, 0xffffefff, RZ, 0xc0, !PT ;  /* 0xffffefff32327812 */ /* 0x000fe200078ec0ff */
[----:B------:R-:W-:Y:S01]  /*126ad0*/  VIADD R14, R56, 0xaf ;  /* 0x000000af380e7836 */ /* 0x000fe20000000000 */
[----:B------:R-:W-:Y:S01]  /*126ae0*/  ISETP.LT.AND P1, PT, R6, UR76, !P0 ;  /* 0x0000004c06007c0c */ /* 0x000fe2000c721270 */
[----:B------:R-:W0:Y:S01]  /*126af0*/  LDCU UR16, c[0x0][0x398] ;  /* 0x00007300ff1077ac */ /* 0x000e220008000800 */
[----:B------:R-:W-:Y:S01]  /*126b00*/  PRMT R13, R7, 0x5210, R18 ;  /* 0x00005210070d7816 */ /* 0x000fe20000000012 */
[----:B------:R-:W-:Y:S01]  /*126b10*/  VIADD R16, R56, 0xb0 ;  /* 0x000000b038107836 */ /* 0x000fe20000000000 */
[----:B------:R-:W0:Y:S01]  /*126b20*/  LDCU UR76, c[0x0][0x398] ;  /* 0x00007300ff4c77ac */ /* 0x000e220008000800 */
[----:B-1----:R-:W-:Y:S01]  /*126b30*/  ISETP.LT.AND P2, PT, R5, UR55, !P0 ;  /* 0x0000003705007c0c */ /* 0x002fe2000c741270 */
[----:B------:R-:W1:Y:S03]  /*126b40*/  LDCU UR55, c[0x0][0x398] ;  /* 0x00007300ff3777ac */ /* 0x000e660008000800 */
[----:B------:R-:W-:-:S04]  /*126b50*/  @P3 LOP3.LUT R50, R50, 0x1000, RZ, 0xfc, !PT ;  /* 0x0000100032323812 */ /* 0x000fc800078efcff */
[----:B------:R-:W-:Y:S02]  /*126b60*/  LOP3.LUT R50, R50, 0xfffff7ff, RZ, 0xc0, !PT ;  /* 0xfffff7ff32327812 */ /* 0x000fe400078ec0ff */
[----:B------:R-:W-:-:S03]  /*126b70*/  ISETP.LT.AND P0, PT, R3, UR5, !P0 ;  /* 0x0000000503007c0c */ /* 0x000fc6000c701270 */
[----:B------:R-:W-:-:S04]  /*126b80*/  @P2 LOP3.LUT R50, R50, 0x800, RZ, 0xfc, !PT ;  /* 0x0000080032322812 */ /* 0x000fc800078efcff */
        /* <DEDUP_REMOVED lines=13> */
[----:B------:R-:W0:Y:S03]  /*126c60*/  LDCU.64 UR4, c[0x0][0x398] ;  /* 0x00007300ff0477ac */ /* 0x000e260008000a00 */
        /* <DEDUP_REMOVED lines=8> */
[----:B------:R-:W-:Y:S01]  /*126cf0*/  @P0 LOP3.LUT R50, R50, 0x20, RZ, 0xfc, !PT ;  /* 0x0000002032320812 */ /* 0x000fe200078efcff */
[----:B------:R-:W3:Y:S01]  /*126d00*/  LDL.LU R2, [R1+0x57c4] ;  /* 0x0057c40001027983 */ /* 0x000ee20000300800 */
[----:B------:R-:W-:Y:S01]  /*126d10*/  ISETP.GE.AND P0, PT, R14, UR7, PT ;  /* 0x000000070e007c0c */ /* 0x000fe2000bf06270 */
[----:B------:R-:W0:Y:S02]  /*126d20*/  LDCU UR7, c[0x0][0x398] ;  /* 0x00007300ff0777ac */ /* 0x000e240008000800 */
[----:B------:R-:W3:Y:S01]  /*126d30*/  LDL.LU R7, [R1+0x57c0] ;  /* 0x0057c00001077983 */ /* 0x000ee20000300800 */
[----:B--2---:R-:W-:-:S02]  /*126d40*/  PRMT R14, R35, 0x5210, R19 ;  /* 0x00005210230e7816 */ /* 0x004fc40000000013 */
[----:B------:R-:W-:Y:S01]  /*126d50*/  PRMT R15, R34, 0x5210, R20 ;  /* 0x00005210220f7816 */ /* 0x000fe20000000014 */
[----:B------:R-:W2:Y:S01]  /*126d60*/  LDL.LU R35, [R1+0xa44] ;  /* 0x000a440001237983 */ /* 0x000ea20000300800 */
[----:B------:R-:W-:-:S03]  /*126d70*/  NOP ;  /* 0x0000000000007918 */ /* 0x000fc60000000000 */
[----:B------:R-:W3:Y:S01]  /*126d80*/  LDL.LU R34, [R1+0xa40] ;  /* 0x000a400001227983 */ /* 0x000ee20000300800 */
[----:B------:R-:W-:Y:S01]  /*126d90*/  ISETP.LT.AND P3, PT, R6, UR56, !P0 ;  /* 0x0000003806007c0c */ /* 0x000fe2000c761270 */
[----:B------:R-:W1:Y:S01]  /*126da0*/  LDCU UR56, c[0x0][0x398] ;  /* 0x00007300ff3877ac */ /* 0x000e620008000800 */
[----:B0-----:R-:W-:Y:S02]  /*126db0*/  ISETP.LT.AND P2, PT, R3, UR4, !P0 ;  /* 0x0000000403007c0c */ /* 0x001fe4000c741270 */
[----:B------:R-:W-:Y:S01]  /*126dc0*/  LOP3.LUT R50, R50, 0xfffffff7, RZ, 0xc0, !PT ;  /* 0xfffffff732327812 */ /* 0x000fe200078ec0ff */
[----:B------:R-:W0:Y:S01]  /*126dd0*/  LDCU UR4, c[0x0][0x398] ;  /* 0x00007300ff0477ac */ /* 0x000e220008000800 */
[----:B------:R-:W-:-:S07]  /*126de0*/  ISETP.LT.AND P1, PT, R5, UR16, !P0 ;  /* 0x0000001005007c0c */ /* 0x000fce000c721270 */
[----:B------:R-:W-:Y:S01]  /*126df0*/  @P3 LOP3.LUT R50, R50, 0x8, RZ, 0xfc, !PT ;  /* 0x0000000832323812 */ /* 0x000fe200078efcff */
[----:B------:R-:W0:Y:S03]  /*126e00*/  LDCU UR16, c[0x0][0x398] ;  /* 0x00007300ff1077ac */ /* 0x000e260008000800 */
        /* <DEDUP_REMOVED lines=18> */
[----:B------:R-:W-:-:S02]  /*126f30*/  ISETP.LT.AND P2, PT, R6, UR59, !P0 ;  /* 0x0000003b06007c0c */ /* 0x000fc4000c741270 */
[----:B------:R-:W-:Y:S02]  /*126f40*/  ISETP.LT.AND P1, PT, R5, UR14, !P0 ;  /* 0x0000000e05007c0c */ /* 0x000fe4000c721270 */
[----:B------:R-:W-:Y:S01]  /*126f50*/  ISETP.LT.AND P3, PT, R3, UR76, !P0 ;  /* 0x0000004c03007c0c */ /* 0x000fe2000c761270 */
[----:B------:R1:W-:Y:S01]  /*126f60*/  STSM.16.M88.4 [R11], R12 ;  /* 0x0000000c0b007844 */ /* 0x0003e20000000200 */
[----:B------:R-:W-:Y:S01]  /*126f70*/  ISETP.LT.AND P0, PT, R4, UR6, !P0 ;  /* 0x0000000604007c0c */ /* 0x000fe2000c701270 */
[----:B------:R-:W2:Y:S01]  /*126f80*/  LDCU UR6, c[0x0][0x398] ;  /* 0x00007300ff0677ac */ /* 0x000ea20008000800 */
[----:B------:R-:W-:Y:S01]  /*126f90*/  LOP3.LUT R50, R50, 0xfffffffe, RZ, 0xc0, !PT ;  /* 0xfffffffe32327812 */ /* 0x000fe200078ec0ff */
[----:B------:R-:W2:Y:S04]  /*126fa0*/  LDCU UR14, c[0x0][0x398] ;  /* 0x00007300ff0e77ac */ /* 0x000ea80008000800 */
[----:B------:R-:W-:Y:S01]  /*126fb0*/  @P2 LOP3.LUT R49, R49, 0x80000000, RZ, 0xfc, !PT ;  /* 0x8000000031312812 */ /* 0x000fe200078efcff */
[C---:B0-----:R-:W-:Y:S01]  /*126fc0*/  VIADD R16, R56.reuse, 0xb5 ;  /* 0x000000b538107836 */ /* 0x041fe20000000000 */
[----:B------:R-:W0:Y:S02]  /*126fd0*/  LDCU UR59, c[0x0][0x398] ;  /* 0x00007300ff3b77ac */ /* 0x000e240008000800 */
[----:B------:R-:W-:Y:S01]  /*126fe0*/  LOP3.LUT R49, R49, 0xbfffffff, RZ, 0xc0, !PT ;  /* 0xbfffffff31317812 */ /* 0x000fe200078ec0ff */
[----:B------:R-:W0:Y:S03]  /*126ff0*/  LDCU UR76, c[0x0][0x398] ;  /* 0x00007300ff4c77ac */ /* 0x000e260008000800 */
[----:B------:R-:W-:Y:S01]  /*127000*/  @P1 LOP3.LUT R49, R49, 0x40000000, RZ, 0xfc, !PT ;  /* 0x4000000031311812 */ /* 0x000fe200078efcff */
[----:B-1----:R-:W-:-:S03]  /*127010*/  VIADD R12, R56, 0xb1 ;  /* 0x000000b1380c7836 */ /* 0x002fc60000000000 */
[----:B------:R-:W-:Y:S02]  /*127020*/  LOP3.LUT R49, R49, 0xdfffffff, RZ, 0xc0, !PT ;  /* 0xdfffffff31317812 */ /* 0x000fe400078ec0ff */
[----:B--2---:R-:W-:Y:S02]  /*127030*/  LOP3.LUT R17, R35, 0xffff, RZ, 0xc0, !PT ;  /* 0x0000ffff23117812 */ /* 0x004fe400078ec0ff */
[----:B------:R-:W2:Y:S01]  /*127040*/  LDL.LU R35, [R1+0x9c0] ;  /* 0x0009c00001237983 */ /* 0x000ea20000300800 */
[----:B---3--:R-:W-:-:S03]  /*127050*/  LOP3.LUT R18, R34, 0xffff, RZ, 0xc0, !PT ;  /* 0x0000ffff22127812 */ /* 0x008fc600078ec0ff */
[----:B------:R-:W3:Y:S01]  /*127060*/  LDL.LU R34, [R1+0x9bc] ;  /* 0x0009bc0001227983 */ /* 0x000ee20000300800 */
[----:B------:R-:W-:Y:S02]  /*127070*/  @P0 LOP3.LUT R49, R49, 0x20000000, RZ, 0xfc, !PT ;  /* 0x2000000031310812 */ /* 0x000fe400078efcff */
[----:B------:R-:W-:Y:S01]  /*127080*/  ISETP.GE.AND P0, PT, R12, UR13, PT ;  /* 0x0000000d0c007c0c */ /* 0x000fe2000bf06270 */
[----:B------:R-:W-:Y:S01]  /*127090*/  VIADD R13, R56, 0xb2 ;  /* 0x000000b2380d7836 */ /* 0x000fe20000000000 */
[----:B------:R-:W-:Y:S01]  /*1270a0*/  @P3 LOP3.LUT R50, R50, 0x1, RZ, 0xfc, !PT ;  /* 0x0000000132323812 */ /* 0x000fe200078efcff */
[----:B------:R-:W1:Y:S01]  /*1270b0*/  LDCU UR13, c[0x0][0x398] ;  /* 0x00007300ff0d77ac */ /* 0x000e620008000800 */
[----:B------:R-:W-:Y:S02]  /*1270c0*/  ISETP.LT.AND P3, PT, R3, UR16, !P0 ;  /* 0x0000001003007c0c */ /* 0x000fe4000c761270 */
[----:B------:R-:W-:Y:S01]  /*1270d0*/  ISETP.LT.AND P2, PT, R6, UR7, !P0 ;  /* 0x0000000706007c0c */ /* 0x000fe2000c741270 */
[----:B------:R-:W0:Y:S01]  /*1270e0*/  LDCU UR16, c[0x0][0x398] ;  /* 0x00007300ff1077ac */ /* 0x000e220008000800 */
[----:B------:R-:W-:-:S02]  /*1270f0*/  LOP3.LUT R49, R49, 0xefffffff, RZ, 0xc0, !PT ;  /* 0xefffffff31317812 */ /* 0x000fc400078ec0ff */
        /* <DEDUP_REMOVED lines=8> */
[----:B------:R-:W-:Y:S01]  /*127180*/  VIADD R14, R56, 0xb4 ;  /* 0x000000b4380e7836 */ /* 0x000fe20000000000 */
[----:B------:R-:W-:Y:S01]  /*127190*/  LOP3.LUT R49, R49, 0xfbffffff, RZ, 0xc0, !PT ;  /* 0xfbffffff31317812 */ /* 0x000fe200078ec0ff */
[----:B------:R-:W0:Y:S03]  /*1271a0*/  LDCU UR56, c[0x0][0x398] ;  /* 0x00007300ff3877ac */ /* 0x000e260008000800 */
        /* <DEDUP_REMOVED lines=22> */
[----:B------:R-:W2:Y:S03]  /*127310*/  LDCU UR49, c[0x0][0x398] ;  /* 0x00007300ff3177ac */ /* 0x000ea60008000800 */
[----:B0-----:R-:W-:Y:S01]  /*127320*/  ISETP.LT.AND P3, PT, R3, UR16, !P0 ;  /* 0x0000001003007c0c */ /* 0x001fe2000c761270 */
[----:B------:R-:W0:Y:S01]  /*127330*/  LDCU UR16, c[0x0][0x398] ;  /* 0x00007300ff1077ac */ /* 0x000e220008000800 */
[----:B-1----:R-:W-:Y:S02]  /*127340*/  ISETP.LT.AND P2, PT, R6, UR13, !P0 ;  /* 0x0000000d06007c0c */ /* 0x002fe4000c741270 */
[----:B------:R-:W-:Y:S01]  /*127350*/  LOP3.LUT R49, R49, 0xffefffff, RZ, 0xc0, !PT ;  /* 0xffefffff31317812 */ /* 0x000fe200078ec0ff */
[----:B------:R-:W1:Y:S01]  /*127360*/  LDCU UR13, c[0x0][0x398] ;  /* 0x00007300ff0d77ac */ /* 0x000e620008000800 */
[----:B------:R-:W-:-:S07]  /*127370*/  ISETP.LT.AND P1, PT, R5, UR7, !P0 ;  /* 0x0000000705007c0c */ /* 0x000fce000c721270 */
[----:B------:R-:W-:Y:S01]  /*127380*/  @P3 LOP3.LUT R49, R49, 0x100000, RZ, 0xfc, !PT ;  /* 0x0010000031313812 */ /* 0x000fe200078efcff */
[----:B------:R-:W-:Y:S01]  /*127390*/  VIADD R25, R56, 0xf6 ;  /* 0x000000f638197836 */ /* 0x000fe20000000000 */
[----:B----4-:R-:W-:Y:S01]  /*1273a0*/  LOP3.LUT R19, R26, 0xffff, RZ, 0xc0, !PT ;  /* 0x0000ffff1a137812 */ /* 0x010fe200078ec0ff */
[C---:B------:R-:W-:Y:S01]  /*1273b0*/  VIADD R24, R56.reuse, 0xf7 ;  /* 0x000000f738187836 */ /* 0x040fe20000000000 */
[----:B------:R-:W-:Y:S01]  /*1273c0*/  LOP3.LUT R49, R49, 0xfff7ffff, RZ, 0xc0, !PT ;  /* 0xfff7ffff31317812 */ /* 0x000fe200078ec0ff */
[----:B------:R-:W-:Y:S01]  /*1273d0*/  VIADD R23, R56, 0xf8 ;  /* 0x000000f838177836 */ /* 0x000fe20000000000 */
[----:B------:R-:W-:Y:S01]  /*1273e0*/  LOP3.LUT R20, R28, 0xffff, RZ, 0xc0, !PT ;  /* 0x0000ffff1c147812 */ /* 0x000fe200078ec0ff */
[C---:B------:R-:W-:Y:S01]  /*1273f0*/  VIADD R22, R56.reuse, 0xf9 ;  /* 0x000000f938167836 */ /* 0x040fe20000000000 */
[----:B------:R-:W-:Y:S01]  /*127400*/  @P2 LOP3.LUT R49, R49, 0x80000, RZ, 0xfc, !PT ;  /* 0x0008000031312812 */ /* 0x000fe200078efcff */
[----:B------:R-:W-:Y:S01]  /*127410*/  VIADD R21, R56, 0xfa ;  /* 0x000000fa38157836 */ /* 0x000fe20000000000 */
[----:B------:R-:W-:Y:S01]  /*127420*/  ISETP.LT.AND P0, PT, R4, UR4, !P0 ;  /* 0x0000000404007c0c */ /* 0x000fe2000c701270 */
[----:B------:R-:W4:Y:S01]  /*127430*/  LDCU UR4, c[0x0][0x39c] ;  /* 0x00007380ff0477ac */ /* 0x000f220008000800 */
[----:B------:R-:W-:-:S02]  /*127440*/  LOP3.LUT R49, R49, 0xfffbffff, RZ, 0xc0, !PT ;  /* 0xfffbffff31317812 */ /* 0x000fc400078ec0ff */
[----:B------:R-:W-:Y:S01]  /*127450*/  PRMT R12, R32, 0x4210, R17 ;  /* 0x00004210200c7816 */ /* 0x000fe20000000011 */
[----:B------:R-:W0:Y:S01]  /*127460*/  LDCU UR7, c[0x0][0x39c] ;  /* 0x00007380ff0777ac */ /* 0x000e220008000800 */
[----:B------:R-:W-:-:S04]  /*127470*/  @P1 LOP3.LUT R49, R49, 0x40000, RZ, 0xfc, !PT ;  /* 0x0004000031311812 */ /* 0x000fc800078efcff */
[----:B------:R-:W-:-:S04]  /*127480*/  LOP3.LUT R49, R49, 0xfffdffff, RZ, 0xc0, !PT ;  /* 0xfffdffff31317812 */ /* 0x000fc800078ec0ff */
[----:B------:R-:W-:Y:S02]  /*127490*/  @P0 LOP3.LUT R49, R49, 0x20000, RZ, 0xfc, !PT ;  /* 0x0002000031310812 */ /* 0x000fe400078efcff */
[----:B------:R-:W-:Y:S01]  /*1274a0*/  ISETP.GE.AND P0, PT, R14, UR47, PT ;  /* 0x0000002f0e007c0c */ /* 0x000fe2000bf06270 */
[----:B------:R-:W0:Y:S03]  /*1274b0*/  LDCU UR47, c[0x0][0x398] ;  /* 0x00007300ff2f77ac */ /* 0x000e260008000800 */
[----:B------:R-:W-:Y:S02]  /*1274c0*/  ISETP.LT.AND P3, PT, R3, UR6, !P0 ;  /* 0x0000000603007c0c */ /* 0x000fe4000c761270 */
[----:B------:R-:W-:Y:S01]  /*1274d0*/  PRMT R13, R33, 0x4210, R18 ;  /* 0x00004210210d7816 */ /* 0x000fe20000000012 */
[----:B------:R-:W-:Y:S01]  /*1274e0*/  NOP ;  /* 0x0000000000007918 */ /* 0x000fe20000000000 */
[----:B------:R-:W-:Y:S01]  /*1274f0*/  ISETP.LT.AND P2, PT, R6, UR9, !P0 ;  /* 0x0000000906007c0c */ /* 0x000fe2000c741270 */
[----:B------:R-:W0:Y:S01]  /*127500*/  LDCU UR9, c[0x0][0x398] ;  /* 0x00007300ff0977ac */ /* 0x000e220008000800 */
[----:B------:R-:W-:-:S02]  /*127510*/  LOP3.LUT R49, R49, 0xfffeffff, RZ, 0xc0, !PT ;  /* 0xfffeffff31317812 */ /* 0x000fc400078ec0ff */
[----:B------:R-:W-:Y:S01]  /*127520*/  ISETP.LT.AND P1, PT, R5, UR14, !P0 ;  /* 0x0000000e05007c0c */ /* 0x000fe2000c721270 */
[----:B------:R-:W0:Y:S04]  /*127530*/  LDCU UR14, c[0x0][0x398] ;  /* 0x00007300ff0e77ac */ /* 0x000e280008000800 */
[----:B------:R-:W-:Y:S02]  /*127540*/  @P3 LOP3.LUT R49, R49, 0x10000, RZ, 0xfc, !PT ;  /* 0x0001000031313812 */ /* 0x000fe400078efcff */
[----:B------:R-:W-:Y:S01]  /*127550*/  LOP3.LUT R36, R36, 0x7fffffff, RZ, 0xc0, !PT ;  /* 0x7fffffff24247812 */ /* 0x000fe200078ec0ff */
[----:B------:R-:W-:Y:S01]  /*127560*/  VIADD R26, R56, 0xf5 ;  /* 0x000000f5381a7836 */ /* 0x000fe20000000000 */
        /* <DEDUP_REMOVED lines=12> */
[----:B------:R-:W-:Y:S02]  /*127630*/  LOP3.LUT R49, R49, 0xffffefff, RZ, 0xc0, !PT ;  /* 0xffffefff31317812 */ /* 0x000fe400078ec0ff */
[----:B--2---:R-:W-:-:S02]  /*127640*/  PRMT R14, R35, 0x4210, R19 ;  /* 0x00004210230e7816 */ /* 0x004fc40000000013 */
[----:B---3--:R-:W-:Y:S01]  /*127650*/  PRMT R15, R34, 0x4210, R20 ;  /* 0x00004210220f7816 */ /* 0x008fe20000000014 */
[----:B------:R-:W-:Y:S01]  /*127660*/  VIADD R16, R56, 0xb8 ;  /* 0x000000b838107836 */ /* 0x000fe20000000000 */
[----:B------:R-:W2:Y:S01]  /*127670*/  LDS.128 R32, [R11] ;  /* 0x000000000b207984 */ /* 0x000ea20000000c00 */
[----:B------:R-:W-:Y:S01]  /*127680*/  ISETP.LT.AND P2, PT, R6, UR49, !P0 ;  /* 0x0000003106007c0c */ /* 0x000fe2000c741270 */
[----:B------:R-:W-:-:S03]  /*127690*/  NOP ;  /* 0x0000000000007918 */ /* 0x000fc60000000000 */
[----:B------:R-:W-:Y:S01]  /*1276a0*/  @P3 LOP3.LUT R49, R49, 0x1000, RZ, 0xfc, !PT ;  /* 0x0000100031313812 */ /* 0x000fe200078efcff */
[----:B------:R-:W3:Y:S01]  /*1276b0*/  LDCU UR49, c[0x0][0x398] ;  /* 0x00007300ff3177ac */ /* 0x000ee20008000800 */
[----:B0-----:R-:W-:Y:S02]  /*1276c0*/  ISETP.LT.AND P1, PT, R5, UR16, !P0 ;  /* 0x0000001005007c0c */ /* 0x001fe4000c721270 */
[----:B------:R-:W-:Y:S01]  /*1276d0*/  LOP3.LUT R49, R49, 0xfffff7ff, RZ, 0xc0, !PT ;  /* 0xfffff7ff31317812 */ /* 0x000fe200078ec0ff */
[----:B------:R-:W0:Y:S04]  /*1276e0*/  LDCU UR55, c[0x0][0x398] ;  /* 0x00007300ff3777ac */ /* 0x000e280008000800 */
[----:B------:R-:W-:Y:S01]  /*1276f0*/  @P2 LOP3.LUT R49, R49, 0x800, RZ, 0xfc, !PT ;  /* 0x0000080031312812 */ /* 0x000fe200078efcff */
[----:B--2---:R2:W-:Y:S01]  /*127700*/  STL.64 [R1+0x140], R32 ;  /* 0x0001402001007387 */ /* 0x0045e20000100a00 */
[----:B------:R-:W0:Y:S03]  /*127710*/  LDCU UR16, c[0x0][0x398] ;  /* 0x00007300ff1077ac */ /* 0x000e260008000800 */
[----:B------:R-:W-:Y:S04]  /*127720*/  STL.64 [R1+0x148], R34 ;  /* 0x0001482201007387 */ /* 0x000fe80000100a00 */
[----:B--2---:R-:W2:Y:S01]  /*127730*/  LDL.LU.64 R32, [R1+0x57b8] ;  /* 0x0057b80001207983 */ /* 0x004ea20000300a00 */
[----:B-1----:R-:W-:Y:S01]  /*127740*/  ISETP.LT.AND P0, PT, R4, UR13, !P0 ;  /* 0x0000000d04007c0c */ /* 0x002fe2000c701270 */
[----:B------:R-:W1:Y:S01]  /*127750*/  LDCU UR13, c[0x0][0x398] ;  /* 0x00007300ff0d77ac */ /* 0x000e620008000800 */
[----:B------:R-:W-:Y:S01]  /*127760*/  LOP3.LUT R49, R49, 0xfffffbff, RZ, 0xc0, !PT ;  /* 0xfffffbff31317812 */ /* 0x000fe200078ec0ff */
[----:B------:R0:W-:Y:S03]  /*127770*/  STSM.16.M88.4 [R11], R12 ;  /* 0x0000000c0b007844 */ /* 0x0001e60000000200 */
[----:B------:R-:W-:-:S04]  /*127780*/  @P1 LOP3.LUT R49, R49, 0x400, RZ, 0xfc, !PT ;  /* 0x0000040031311812 */ /* 0x000fc800078efcff */
[----:B------:R-:W-:-:S04]  /*127790*/  LOP3.LUT R49, R49, 0xfffffdff, RZ, 0xc0, !PT ;  /* 0xfffffdff31317812 */ /* 0x000fc800078ec0ff */
[----:B------:R-:W-:Y:S01]  /*1277a0*/  @P0 LOP3.LUT R49, R49, 0x200, RZ, 0xfc, !PT ;  /* 0x0000020031310812 */ /* 0x000fe200078efcff */
[----:B0-----:R-:W-:-:S05]  /*1277b0*/  VIADD R12, R56, 0xb6 ;  /* 0x000000b6380c7836 */ /* 0x001fca0000000000 */
[----:B------:R-:W-:Y:S01]  /*1277c0*/  ISETP.GE.AND P0, PT, R12, UR10, PT ;  /* 0x0000000a0c007c0c */ /* 0x000fe2000bf06270 */
[----:B------:R-:W-:Y:S01]  /*1277d0*/  VIADD R14, R56, 0xb7 ;  /* 0x000000b7380e7836 */ /* 0x000fe20000000000 */
[----:B------:R-:W-:Y:S01]  /*1277e0*/  PRMT R12, R8, 0x5210, R17 ;  /* 0x00005210080c7816 */ /* 0x000fe20000000011 */
[----:B------:R-:W0:Y:S01]  /*1277f0*/  LDCU UR10, c[0x0][0x39c] ;  /* 0x00007380ff0a77ac */ /* 0x000e220008000800 */
[----:B------:R-:W-:Y:S01]  /*127800*/  ISETP.LT.AND P3, PT, R3, UR9, !P0 ;  /* 0x0000000903007c0c */ /* 0x000fe2000c761270 */
[----:B------:R-:W4:Y:S01]  /*127810*/  LDL.LU R8, [R1+0x57b0] ;  /* 0x0057b00001087983 */ /* 0x000f220000300800 */
[----:B------:R-:W-:Y:S01]  /*127820*/  ISETP.LT.AND P2, PT, R6, UR11, !P0 ;  /* 0x0000000b06007c0c */ /* 0x000fe2000c741270 */
[----:B------:R-:W0:Y:S01]  /*127830*/  LDCU UR11, c[0x0][0x398] ;  /* 0x00007300ff0b77ac */ /* 0x000e220008000800 */
[----:B------:R-:W-:Y:S01]  /*127840*/  LOP3.LUT R49, R49, 0xfffffeff, RZ, 0xc0, !PT ;  /* 0xfffffeff31317812 */ /* 0x000fe200078ec0ff */
[----:B------:R-:W4:Y:S01]  /*127850*/  LDL.LU R34, [R1+0xa58] ;  /* 0x000a580001227983 */ /* 0x000f220000300800 */
[----:B------:R-:W-:Y:S01]  /*127860*/  ISETP.LT.AND P1, PT, R5, UR14, !P0 ;  /* 0x0000000e05007c0c */ /* 0x000fe2000c721270 */
[----:B------:R-:W0:Y:S01]  /*127870*/  LDCU UR14, c[0x0][0x398] ;  /* 0x00007300ff0e77ac */ /* 0x000e220008000800 */
[----:B------:R-:W0:Y:S05]  /*127880*/  LDCU UR9, c[0x0][0x39c] ;  /* 0x00007380ff0977ac */ /* 0x000e2a0008000800 */
[----:B------:R-:W-:-:S04]  /*127890*/  @P3 LOP3.LUT R49, R49, 0x100, RZ, 0xfc, !PT ;  /* 0x0000010031313812 */ /* 0x000fc800078efcff */
[----:B------:R-:W-:-:S04]  /*1278a0*/  LOP3.LUT R49, R49, 0xffffff7f, RZ, 0xc0, !PT ;  /* 0xffffff7f31317812 */ /* 0x000fc800078ec0ff */
[----:B------:R-:W-:Y:S02]  /*1278b0*/  @P2 LOP3.LUT R49, R49, 0x80, RZ, 0xfc, !PT ;  /* 0x0000008031312812 */ /* 0x000fe400078efcff */
[----:B---3--:R-:W-:Y:S01]  /*1278c0*/  ISETP.LT.AND P0, PT, R4, UR49, !P0 ;  /* 0x0000003104007c0c */ /* 0x008fe2000c701270 */
[----:B------:R-:W3:Y:S01]  /*1278d0*/  LDCU UR49, c[0x0][0x398] ;  /* 0x00007300ff3177ac */ /* 0x000ee20008000800 */
[----:B------:R-:W-:-:S04]  /*1278e0*/  LOP3.LUT R49, R49, 0xffffffbf, RZ, 0xc0, !PT ;  /* 0xffffffbf31317812 */ /* 0x000fc800078ec0ff */
[----:B------:R-:W-:-:S04]  /*1278f0*/  @P1 LOP3.LUT R49, R49, 0x40, RZ, 0xfc, !PT ;  /* 0x0000004031311812 */ /* 0x000fc800078efcff */
[----:B------:R-:W-:-:S04]  /*127900*/  LOP3.LUT R49, R49, 0xffffffdf, RZ, 0xc0, !PT ;  /* 0xffffffdf31317812 */ /* 0x000fc800078ec0ff */
[----:B------:R-:W-:Y:S02]  /*127910*/  @P0 LOP3.LUT R49, R49, 0x20, RZ, 0xfc, !PT ;  /* 0x0000002031310812 */ /* 0x000fe400078efcff */
[----:B------:R-:W-:Y:S01]  /*127920*/  ISETP.GE.AND P0, PT, R14, UR8, PT ;  /* 0x000000080e007c0c */ /* 0x000fe2000bf06270 */
[----:B------:R-:W0:Y:S01]  /*127930*/  LDCU UR8, c[0x0][0x39c] ;  /* 0x00007380ff0877ac */ /* 0x000e220008000800 */
[----:B------:R-:W-:Y:S02]  /*127940*/  PRMT R14, R60, 0x5210, R19 ;  /* 0x000052103c0e7816 */ /* 0x000fe40000000013 */
[----:B------:R-:W4:Y:S01]  /*127950*/  LDL.LU R60, [R1+0xa54] ;  /* 0x000a5400013c7983 */ /* 0x000f220000300800 */
        /* <DEDUP_REMOVED lines=17> */
[----:B------:R-:W1:Y:S03]  /*127a70*/  LDCU UR17, c[0x0][0x398] ;  /* 0x00007300ff1177ac */ /* 0x000e660008000800 */
[----:B---3--:R-:W-:Y:S01]  /*127a80*/  ISETP.LT.AND P2, PT, R6, UR49, !P0 ;  /* 0x0000003106007c0c */ /* 0x008fe2000c741270 */
[----:B------:R-:W3:Y:S01]  /*127a90*/  LDCU UR49, c[0x0][0x398] ;  /* 0x00007300ff3177ac */ /* 0x000ee20008000800 */
[----:B0-----:R-:W-:Y:S02]  /*127aa0*/  ISETP.LT.AND P1, PT, R5, UR14, !P0 ;  /* 0x0000000e05007c0c */ /* 0x001fe4000c721270 */
[----:B------:R-:W-:Y:S01]  /*127ab0*/  ISETP.LT.AND P3, PT, R3, UR55, !P0 ;  /* 0x0000003703007c0c */ /* 0x000fe2000c761270 */
[----:B------:R-:W0:Y:S01]  /*127ac0*/  LDCU UR14, c[0x0][0x398] ;  /* 0x00007300ff0e77ac */ /* 0x000e220008000800 */
[----:B------:R-:W-:-:S02]  /*127ad0*/  ISETP.LT.AND P0, PT, R4, UR11, !P0 ;  /* 0x0000000b04007c0c */ /* 0x000fc4000c701270 */
[----:B--2---:R-:W-:Y:S01]  /*127ae0*/  PRMT R13, R33, 0x5210, R18 ;  /* 0x00005210210d7816 */ /* 0x004fe20000000012 */
[----:B------:R-:W-:Y:S01]  /*127af0*/  NOP ;  /* 0x0000000000007918 */ /* 0x000fe20000000000 */
[----:B------:R-:W2:Y:S01]  /*127b00*/  LDS.128 R16, [R11] ;  /* 0x000000000b107984 */ /* 0x000ea20000000c00 */
[----:B------:R-:W-:Y:S01]  /*127b10*/  PRMT R15, R32, 0x5210, R20 ;  /* 0x00005210200f7816 */ /* 0x000fe20000000014 */
[----:B------:R-:W-:Y:S01]  /*127b20*/  NOP ;  /* 0x0000000000007918 */ /* 0x000fe20000000000 */
[----:B------:R-:W-:Y:S01]  /*127b30*/  @P2 LOP3.LUT R47, R47, 0x80000000, RZ, 0xfc, !PT ;  /* 0x800000002f2f2812 */ /* 0x000fe200078efcff */
[----:B------:R-:W0:Y:S01]  /*127b40*/  LDCU UR11, c[0x0][0x398] ;  /* 0x00007300ff0b77ac */ /* 0x000e220008000800 */
[----:B------:R-:W-:Y:S01]  /*127b50*/  LOP3.LUT R49, R49, 0xfffffffe, RZ, 0xc0, !PT ;  /* 0xfffffffe31317812 */ /* 0x000fe200078ec0ff */
[----:B------:R-:W0:Y:S01]  /*127b60*/  LDCU UR55, c[0x0][0x398] ;  /* 0x00007300ff3777ac */ /* 0x000e220008000800 */
[----:B--2---:R4:W-:Y:S04]  /*127b70*/  STL.64 [R1+0x130], R16 ;  /* 0x0001301001007387 */ /* 0x0049e80000100a00 */
[----:B------:R2:W-:Y:S04]  /*127b80*/  STL.64 [R1+0x138], R18 ;  /* 0x0001381201007387 */ /* 0x0005e80000100a00 */
[----:B------:R-:W3:Y:S04]  /*127b90*/  LDL.LU R28, [R1+0x9e4] ;  /* 0x0009e400011c7983 */ /* 0x000ee80000300800 */
[----:B------:R-:W3:Y:S01]  /*127ba0*/  LDL.LU R35, [R1+0x9e0] ;  /* 0x0009e00001237983 */ /* 0x000ee20000300800 */
[----:B----4-:R-:W-:-:S03]  /*127bb0*/  LOP3.LUT R17, R34, 0xffff, RZ, 0xc0, !PT ;  /* 0x0000ffff22117812 */ /* 0x010fc600078ec0ff */
[----:B------:R-:W4:Y:S04]  /*127bc0*/  LDL.LU R32, [R1+0xa10] ;  /* 0x000a100001207983 */ /* 0x000f280000300800 */
[----:B------:R-:W4:Y:S04]  /*127bd0*/  LDL.LU R33, [R1+0xa0c] ;  /* 0x000a0c0001217983 */ /* 0x000f280000300800 */
[----:B------:R-:W4:Y:S01]  /*127be0*/  LDL.LU R34, [R1+0xa04] ;  /* 0x000a040001227983 */ /* 0x000f220000300800 */
[----:B--2---:R-:W-:-:S03]  /*127bf0*/  LOP3.LUT R18, R60, 0xffff, RZ, 0xc0, !PT ;  /* 0x0000ffff3c127812 */ /* 0x004fc600078ec0ff */
[----:B------:R-:W2:Y:S01]  /*127c00*/  LDL.LU R60, [R1+0x8e0] ;  /* 0x0008e000013c7983 */ /* 0x000ea20000300800 */
[----:B------:R-:W-:-:S04]  /*127c10*/  LOP3.LUT R47, R47, 0xbfffffff, RZ, 0xc0, !PT ;  /* 0xbfffffff2f2f7812 */ /* 0x000fc800078ec0ff */
[----:B------:R-:W-:Y:S01]  /*127c20*/  @P1 LOP3.LUT R47, R47, 0x40000000, RZ, 0xfc, !PT ;  /* 0x400000002f2f1812 */ /* 0x000fe200078efcff */
[----:B------:R0:W-:Y:S03]  /*127c30*/  STSM.16.M88.4 [R11], R12 ;  /* 0x0000000c0b007844 */ /* 0x0001e60000000200 */
[----:B------:R-:W-:-:S04]  /*127c40*/  LOP3.LUT R47, R47, 0xdfffffff, RZ, 0xc0, !PT ;  /* 0xdfffffff2f2f7812 */ /* 0x000fc800078ec0ff */
[----:B------:R-:W-:Y:S01]  /*127c50*/  @P0 LOP3.LUT R47, R47, 0x20000000, RZ, 0xfc, !PT ;  /* 0x200000002f2f0812 */ /* 0x000fe200078efcff */
[----:B0-----:R-:W-:Y:S01]  /*127c60*/  VIADD R12, R56, 0xb9 ;  /* 0x000000b9380c7836 */ /* 0x001fe20000000000 */
[----:B------:R-:W-:-:S04]  /*127c70*/  @P3 LOP3.LUT R49, R49, 0x1, RZ, 0xfc, !PT ;  /* 0x0000000131313812 */ /* 0x000fc800078efcff */
[----:B------:R-:W-:Y:S01]  /*127c80*/  ISETP.GE.AND P0, PT, R12, UR15, PT ;  /* 0x0000000f0c007c0c */ /* 0x000fe2000bf06270 */
[----:B------:R-:W-:Y:S01]  /*127c90*/  VIADD R13, R56, 0xba ;  /* 0x000000ba380d7836 */ /* 0x000fe20000000000 */
[----:B------:R-:W-:Y:S01]  /*127ca0*/  LOP3.LUT R47, R47, 0xefffffff, RZ, 0xc0, !PT ;  /* 0xefffffff2f2f7812 */ /* 0x000fe200078ec0ff */
[----:B------:R-:W0:Y:S01]  /*127cb0*/  LDCU UR15, c[0x0][0x398] ;  /* 0x00007300ff0f77ac */ /* 0x000e220008000800 */
[----:B-1----:R-:W-:Y:S02]  /*127cc0*/  ISETP.LT.AND P3, PT, R3, UR13, !P0 ;  /* 0x0000000d03007c0c */ /* 0x002fe4000c761270 */
[----:B------:R-:W-:Y:S01]  /*127cd0*/  ISETP.LT.AND P2, PT, R6, UR16, !P0 ;  /* 0x0000001006007c0c */ /* 0x000fe2000c741270 */
[----:B------:R-:W1:Y:S01]  /*127ce0*/  LDCU UR13, c[0x0][0x398] ;  /* 0x00007300ff0d77ac */ /* 0x000e620008000800 */
[----:B------:R-:W-:-:S09]  /*127cf0*/  ISETP.LT.AND P1, PT, R5, UR45, !P0 ;  /* 0x0000002d05007c0c */ /* 0x000fd2000c721270 */
[----:B------:R-:W-:Y:S01]  /*127d00*/  @P3 LOP3.LUT R47, R47, 0x10000000, RZ, 0xfc, !PT ;  /* 0x100000002f2f3812 */ /* 0x000fe200078efcff */
[C---:B------:R-:W-:Y:S01]  /*127d10*/  VIADD R12, R56.reuse, 0xbb ;  /* 0x000000bb380c7836 */ /* 0x040fe20000000000 */
[----:B------:R-:W0:Y:S02]  /*127d20*/  LDCU UR16, c[0x0][0x398] ;  /* 0x00007300ff1077ac */ /* 0x000e240008000800 */
[----:B------:R-:W-:Y:S01]  /*127d30*/  LOP3.LUT R47, R47, 0xf7ffffff, RZ, 0xc0, !PT ;  /* 0xf7ffffff2f2f7812 */ /* 0x000fe200078ec0ff */
[----:B------:R-:W-:Y:S01]  /*127d40*/  VIADD R14, R56, 0xbc ;  /* 0x000000bc380e7836 */ /* 0x000fe20000000000 */
[----:B------:R-:W0:Y:S02]  /*127d50*/  LDCU UR45, c[0x0][0x398] ;  /* 0x00007300ff2d77ac */ /* 0x000e240008000800 */
        /* <DEDUP_REMOVED lines=15> */
[----:B---3--:R-:W-:-:S07]  /*127e50*/  ISETP.LT.AND P1, PT, R5, UR49, !P0 ;  /* 0x0000003105007c0c */ /* 0x008fce000c721270 */
        /* <DEDUP_REMOVED lines=12> */
[----:B-1----:R-:W-:Y:S01]  /*127f20*/  ISETP.LT.AND P3, PT, R3, UR13, !P0 ;  /* 0x0000000d03007c0c */ /* 0x002fe2000c761270 */
        /* <DEDUP_REMOVED lines=33> */
[----:B------:R-:W-:Y:S02]  /*128140*/  ISETP.GE.AND P0, PT, R16, UR20, PT ;  /* 0x0000001410007c0c */ /* 0x000fe4000bf06270 */
[----:B------:R-:W-:Y:S02]  /*128150*/  LOP3.LUT R47, R47, 0xffffefff, RZ, 0xc0, !PT ;  /* 0xffffefff2f2f7812 */ /* 0x000fe400078ec0ff */
[----:B------:R-:W-:Y:S02]  /*128160*/  LOP3.LUT R19, R28, 0xffff, RZ, 0xc0, !PT ;  /* 0x0000ffff1c137812 */ /* 0x000fe400078ec0ff */
[----:B------:R-:W-:Y:S02]  /*128170*/  LOP3.LUT R20, R35, 0xffff, RZ, 0xc0, !PT ;  /* 0x0000ffff23147812 */ /* 0x000fe400078ec0ff */
[----:B----4-:R-:W-:-:S02]  /*128180*/  PRMT R12, R32, 0x4210, R17 ;  /* 0x00004210200c7816 */ /* 0x010fc40000000011 */
[----:B------:R-:W-:Y:S01]  /*128190*/  PRMT R13, R33, 0x4210, R18 ;  /* 0x00004210210d7816 */ /* 0x000fe20000000012 */
[----:B------:R-:W-:Y:S01]  /*1281a0*/  NOP ;  /* 0x0000000000007918 */ /* 0x000fe20000000000 */
[----:B------:R-:W-:Y:S01]  /*1281b0*/  PRMT R14, R34, 0x4210, R19 ;  /* 0x00004210220e7816 */ /* 0x000fe20000000013 */
[----:B------:R-:W-:Y:S01]  /*1281c0*/  VIADD R16, R56, 0xc0 ;  /* 0x000000c038107836 */ /* 0x000fe20000000000 */
[----:B------:R-:W4:Y:S01]  /*1281d0*/  LDS.128 R32, [R11] ;  /* 0x000000000b207984 */ /* 0x000f220000000c00 */
[----:B0-----:R-:W-:Y:S01]  /*1281e0*/  ISETP.LT.AND P3, PT, R3, UR15, !P0 ;  /* 0x0000000f03007c0c */ /* 0x001fe2000c761270 */
[----:B------:R-:W0:Y:S01]  /*1281f0*/  LDCU UR15, c[0x0][0x398] ;  /* 0x00007300ff0f77ac */ /* 0x000e220008000800 */
[----:B------:R-:W-:Y:S02]  /*128200*/  ISETP.LT.AND P2, PT, R6, UR16, !P0 ;  /* 0x0000001006007c0c */ /* 0x000fe4000c741270 */
[----:B------:R-:W-:Y:S01]  /*128210*/  ISETP.LT.AND P1, PT, R5, UR17, !P0 ;  /* 0x0000001105007c0c */ /* 0x000fe2000c721270 */
[----:B------:R-:W0:Y:S01]  /*128220*/  LDCU UR16, c[0x0][0x398] ;  /* 0x00007300ff1077ac */ /* 0x000e220008000800 */
[----:B------:R-:W0:Y:S07]  /*128230*/  LDCU UR20, c[0x0][0x398] ;  /* 0x00007300ff1477ac */ /* 0x000e2e0008000800 */
[----:B------:R-:W-:Y:S01]  /*128240*/  @P3 LOP3.LUT R47, R47, 0x1000, RZ, 0xfc, !PT ;  /* 0x000010002f2f3812 */ /* 0x000fe200078efcff */
[----:B------:R-:W0:Y:S03]  /*128250*/  LDCU UR17, c[0x0][0x398] ;  /* 0x00007300ff1177ac */ /* 0x000e260008000800 */
[----:B------:R-:W-:-:S04]  /*128260*/  LOP3.LUT R47, R47, 0xfffff7ff, RZ, 0xc0, !PT ;  /* 0xfffff7ff2f2f7812 */ /* 0x000fc800078ec0ff */
[----:B------:R-:W-:Y:S02]  /*128270*/  @P2 LOP3.LUT R47, R47, 0x800, RZ, 0xfc, !PT ;  /* 0x000008002f2f2812 */ /* 0x000fe400078efcff */
[----:B--2---:R-:W-:Y:S01]  /*128280*/  ISETP.LT.AND P0, PT, R4, UR19, !P0 ;  /* 0x0000001304007c0c */ /* 0x004fe2000c701270 */
[----:B------:R-:W2:Y:S01]  /*128290*/  LDCU UR19, c[0x0][0x398] ;  /* 0x00007300ff1377ac */ /* 0x000ea20008000800 */
[----:B------:R-:W-:Y:S02]  /*1282a0*/  LOP3.LUT R47, R47, 0xfffffbff, RZ, 0xc0, !PT ;  /* 0xfffffbff2f2f7812 */ /* 0x000fe400078ec0ff */
[----:B------:R-:W-:Y:S01]  /*1282b0*/  PRMT R15, R60, 0x4210, R20 ;  /* 0x000042103c0f7816 */ /* 0x000fe20000000014 */
[----:B------:R-:W-:Y:S01]  /*1282c0*/  NOP ;  /* 0x0000000000007918 */ /* 0x000fe20000000000 */
[----:B------:R-:W-:-:S03]  /*1282d0*/  @P1 LOP3.LUT R47, R47, 0x400, RZ, 0xfc, !PT ;  /* 0x000004002f2f1812 */ /* 0x000fc600078efcff */
[----:B------:R0:W-:Y:S01]  /*1282e0*/  STSM.16.M88.4 [R11], R12 ;  /* 0x0000000c0b007844 */ /* 0x0001e20000000200 */
[----:B------:R-:W-:-:S03]  /*1282f0*/  LOP3.LUT R47, R47, 0xfffffdff, RZ, 0xc0, !PT ;  /* 0xfffffdff2f2f7812 */ /* 0x000fc600078ec0ff */
[----:B----4-:R-:W-:Y:S01]  /*128300*/  STL.64 [R1+0x120], R32 ;  /* 0x0001202001007387 */ /* 0x010fe20000100a00 */
[----:B------:R-:W-:-:S03]  /*128310*/  @P0 LOP3.LUT R47, R47, 0x200, RZ, 0xfc, !PT ;  /* 0x000002002f2f0812 */ /* 0x000fc600078efcff */
[----:B------:R-:W-:Y:S01]  /*128320*/  STL.64 [R1+0x128], R34 ;  /* 0x0001282201007387 */ /* 0x000fe20000100a00 */
[----:B0-----:R-:W-:-:S05]  /*128330*/  VIADD R12, R56, 0xbe ;  /* 0x000000be380c7836 */ /* 0x001fca0000000000 */
[----:B------:R-:W-:Y:S01]  /*128340*/  ISETP.GE.AND P0, PT, R12, UR24, PT ;  /* 0x000000180c007c0c */ /* 0x000fe2000bf06270 */
[----:B------:R-:W-:Y:S01]  /*128350*/  VIADD R14, R56, 0xbf ;  /* 0x000000bf380e7836 */ /* 0x000fe20000000000 */
[----:B------:R-:W-:Y:S01]  /*128360*/  PRMT R12, R59, 0x5210, R17 ;  /* 0x000052103b0c7816 */ /* 0x000fe20000000011 */
[----:B------:R-:W0:Y:S01]  /*128370*/  LDCU UR24, c[0x0][0x398] ;  /* 0x00007300ff1877ac */ /* 0x000e220008000800 */
[----:B------:R-:W4:Y:S04]  /*128380*/  LDL.LU R59, [R1+0xa70] ;  /* 0x000a7000013b7983 */ /* 0x000f280000300800 */
[----:B------:R-:W2:Y:S01]  /*128390*/  LDL.LU R60, [R1+0xa68] ;  /* 0x000a6800013c7983 */ /* 0x000ea20000300800 */
[----:B------:R-:W-:Y:S01]  /*1283a0*/  ISETP.LT.AND P3, PT, R3, UR22, !P0 ;  /* 0x0000001603007c0c */ /* 0x000fe2000c761270 */
        /* <DEDUP_REMOVED lines=31> */
[----:B------:R-:W-:Y:S02]  /*1285a0*/  LOP3.LUT R47, R47, 0xfffffffd, RZ, 0xc0, !PT ;  /* 0xfffffffd2f2f7812 */ /* 0x000fe400078ec0ff */
[----:B------:R-:W-:Y:S02]  /*1285b0*/  PRMT R13, R58, 0x5210, R18 ;  /* 0x000052103a0d7816 */ /* 0x000fe40000000012 */
[----:B------:R-:W-:Y:S02]  /*1285c0*/  @P0 LOP3.LUT R47, R47, 0x2, RZ, 0xfc, !PT ;  /* 0x000000022f2f0812 */ /* 0x000fe400078efcff */
[----:B------:R-:W-:Y:S02]  /*1285d0*/  PRMT R14, R57, 0x5210, R19 ;  /* 0x00005210390e7816 */ /* 0x000fe40000000013 */
[----:B------:R-:W-:Y:S01]  /*1285e0*/  ISETP.GE.AND P0, PT, R16, UR26, PT ;  /* 0x0000001a10007c0c */ /* 0x000fe2000bf06270 */
[----:B------:R-:W-:Y:S01]  /*1285f0*/  NOP ;  /* 0x0000000000007918 */ /* 0x000fe20000000000 */
[----:B------:R-:W0:Y:S01]  /*128600*/  LDS.128 R16, [R11] ;  /* 0x000000000b107984 */ /* 0x000e220000000c00 */
[----:B------:R-:W-:Y:S01]  /*128610*/  PRMT R15, R52, 0x5210, R20 ;  /* 0x00005210340f7816 */ /* 0x000fe20000000014 */
[----:B------:R-:W-:Y:S01]  /*128620*/  NOP ;  /* 0x0000000000007918 */ /* 0x000fe20000000000 */
[----:B------:R-:W-:Y:S01]  /*128630*/  LOP3.LUT R47, R47, 0xfffffffe, RZ, 0xc0, !PT ;  /* 0xfffffffe2f2f7812 */ /* 0x000fe200078ec0ff */
[----:B------:R-:W0:Y:S02]  /*128640*/  LDCU UR26, c[0x0][0x398] ;  /* 0x00007300ff1a77ac */ /* 0x000e240008000800 */
[----:B0-----:R4:W-:Y:S04]  /*128650*/  STL.64 [R1+0x110], R16 ;  /* 0x0001101001007387 */ /* 0x0019e80000100a00 */
[----:B------:R2:W-:Y:S04]  /*128660*/  STL.64 [R1+0x118], R18 ;  /* 0x0001181201007387 */ /* 0x0005e80000100a00 */
[----:B------:R-:W3:Y:S04]  /*128670*/  LDL.LU R34, [R1+0x9f4] ;  /* 0x0009f40001227983 */ /* 0x000ee80000300800 */
[----:B------:R-:W3:Y:S04]  /*128680*/  LDL.LU R52, [R1+0x9f0] ;  /* 0x0009f00001347983 */ /* 0x000ee80000300800 */
[----:B------:R-:W3:Y:S04]  /*128690*/  LDL.LU R57, [R1+0xa4c] ;  /* 0x000a4c0001397983 */ /* 0x000ee80000300800 */
[----:B------:R-:W3:Y:S01]  /*1286a0*/  LDL.LU R58, [R1+0xa48] ;  /* 0x000a4800013a7983 */ /* 0x000ee20000300800 */
[----:B----4-:R-:W-:-:S03]  /*1286b0*/  LOP3.LUT R17, R59, 0xffff, RZ, 0xc0, !PT ;  /* 0x0000ffff3b117812 */ /* 0x010fc600078ec0ff */
[----:B------:R-:W4:Y:S01]  /*1286c0*/  LDL.LU R59, [R1+0xa3c] ;  /* 0x000a3c00013b7983 */ /* 0x000f220000300800 */
[----:B--2---:R-:W-:-:S03]  /*1286d0*/  LOP3.LUT R18, R60, 0xffff, RZ, 0xc0, !PT ;  /* 0x0000ffff3c127812 */ /* 0x004fc600078ec0ff */
[----:B------:R-:W2:Y:S01]  /*1286e0*/  LDL.LU R60, [R1+0x940] ;  /* 0x00094000013c7983 */ /* 0x000ea20000300800 */
[----:B------:R-:W-:Y:S01]  /*1286f0*/  ISETP.LT.AND P2, PT, R6, UR19, !P0 ;  /* 0x0000001306007c0c */ /* 0x000fe2000c741270 */
[----:B------:R-:W0:Y:S01]  /*128700*/  LDCU UR19, c[0x0][0x398] ;  /* 0x00007300ff1377ac */ /* 0x000e220008000800 */
[----:B------:R-:W-:Y:S02]  /*128710*/  ISETP.LT.AND P1, PT, R5, UR20, !P0 ;  /* 0x0000001405007c0c */ /* 0x000fe4000c721270 */
[----:B------:R-:W-:Y:S01]  /*128720*/  ISETP.LT.AND P3, PT, R3, UR17, !P0 ;  /* 0x0000001103007c0c */ /* 0x000fe2000c761270 */
[----:B------:R0:W-:Y:S01]  /*128730*/  STSM.16.M88.4 [R11], R12 ;  /* 0x0000000c0b007844 */ /* 0x0001e20000000200 */
[----:B------:R-:W-:Y:S01]  /*128740*/  ISETP.LT.AND P0, PT, R4, UR22, !P0 ;  /* 0x0000001604007c0c */ /* 0x000fe2000c701270 */
[----:B------:R-:W1:Y:S01]  /*128750*/  LDCU UR17, c[0x0][0x398] ;  /* 0x00007300ff1177ac */ /* 0x000e620008000800 */
[----:B------:R-:W1:Y:S05]  /*128760*/  LDCU UR20, c[0x0][0x398] ;  /* 0x00007300ff1477ac */ /* 0x000e6a0008000800 */
[----:B------:R-:W-:Y:S01]  /*128770*/  @P2 LOP3.LUT R43, R43, 0x80000000, RZ, 0xfc, !PT ;  /* 0x800000002b2b2812 */ /* 0x000fe200078efcff */
[----:B------:R-:W1:Y:S03]  /*128780*/  LDCU UR22, c[0x0][0x398] ;  /* 0x00007300ff1677ac */ /* 0x000e660008000800 */
[----:B------:R-:W-:-:S04]  /*128790*/  LOP3.LUT R43, R43, 0xbfffffff, RZ, 0xc0, !PT ;  /* 0xbfffffff2b2b7812 */ /* 0x000fc800078ec0ff */
[----:B------:R-:W-:Y:S01]  /*1287a0*/  @P1 LOP3.LUT R43, R43, 0x40000000, RZ, 0xfc, !PT ;  /* 0x400000002b2b1812 */ /* 0x000fe200078efcff */
[----:B0-----:R-:W-:-:S03]  /*1287b0*/  VIADD R12, R56, 0xc1 ;  /* 0x000000c1380c7836 */ /* 0x001fc60000000000 */
[----:B------:R-:W-:-:S04]  /*1287c0*/  LOP3.LUT R43, R43, 0xdfffffff, RZ, 0xc0, !PT ;  /* 0xdfffffff2b2b7812 */ /* 0x000fc800078ec0ff */
[----:B------:R-:W-:Y:S02]  /*1287d0*/  @P0 LOP3.LUT R43, R43, 0x20000000, RZ, 0xfc, !PT ;  /* 0x200000002b2b0812 */ /* 0x000fe400078efcff */
[----:B------:R-:W-:Y:S02]  /*1287e0*/  ISETP.GE.AND P0, PT, R12, UR21, PT ;  /* 0x000000150c007c0c */ /* 0x000fe4000bf06270 */
[----:B------:R-:W-:Y:S02]  /*1287f0*/  @P3 LOP3.LUT R47, R47, 0x1, RZ, 0xfc, !PT ;  /* 0x000000012f2f3812 */ /* 0x000fe400078efcff */
[----:B------:R-:W-:Y:S01]  /*128800*/  LOP3.LUT R43, R43, 0xefffffff, RZ, 0xc0, !PT ;  /* 0xefffffff2b2b7812 */ /* 0x000fe200078ec0ff */
[C---:B------:R-:W-:Y:S01]  /*128810*/  VIADD R13, R56.reuse, 0xc2 ;  /* 0x000000c2380d7836 */ /* 0x040fe20000000000 */
[----:B------:R-:W-:Y:S01]  /*128820*/  ISETP.LT.AND P3, PT, R3, UR24, !P0 ;  /* 0x0000001803007c0c */ /* 0x000fe2000c761270 */
[----:B------:R-:W-:Y:S01]  /*128830*/  VIADD R12, R56, 0xc3 ;  /* 0x000000c3380c7836 */ /* 0x000fe20000000000 */
[----:B------:R-:W-:Y:S01]  /*128840*/  ISETP.LT.AND P2, PT, R6, UR45, !P0 ;  /* 0x0000002d06007c0c */ /* 0x000fe2000c741270 */
[C---:B------:R-:W-:Y:S01]  /*128850*/  VIADD R14, R56.reuse, 0xc4 ;  /* 0x000000c4380e7836 */ /* 0x040fe20000000000 */
[----:B------:R-:W-:Y:S01]  /*128860*/  ISETP.LT.AND P1, PT, R5, UR47, !P0 ;  /* 0x0000002f05007c0c */ /* 0x000fe2000c721270 */
[----:B------:R-:W0:Y:S01]  /*128870*/  LDCU UR47, c[0x0][0x398] ;  /* 0x00007300ff2f77ac */ /* 0x000e220008000800 */
[----:B------:R-:W0:Y:S07]  /*128880*/  LDCU UR24, c[0x0][0x398] ;  /* 0x00007300ff1877ac */ /* 0x000e2e0008000800 */
[----:B------:R-:W-:Y:S01]  /*128890*/  @P3 LOP3.LUT R43, R43, 0x10000000, RZ, 0xfc, !PT ;  /* 0x100000002b2b3812 */ /* 0x000fe200078efcff */
[----:B------:R-:W0:Y:S03]  /*1288a0*/  LDCU UR45, c[0x0][0x398] ;  /* 0x00007300ff2d77ac */ /* 0x000e260008000800 */
[----:B------:R-:W-:Y:S01]  /*1288b0*/  LOP3.LUT R43, R43, 0xf7ffffff, RZ, 0xc0, !PT ;  /* 0xf7ffffff2b2b7812 */ /* 0x000fe200078ec0ff */
[----:B------:R-:W-:Y:S01]  /*1288c0*/  VIADD R16, R56, 0xc5 ;  /* 0x000000c538107836 */ /* 0x000fe20000000000 */
[----:B------:R-:W0:Y:S02]  /*1288d0*/  LDCU UR21, c[0x0][0x398] ;  /* 0x00007300ff1577ac */ /* 0x000e240008000800 */
        /* <DEDUP_REMOVED lines=21> */
[----:B------:R-:W-:Y:S02]  /*128a30*/  LOP3.LUT R43, R43, 0xffbfffff, RZ, 0xc0, !PT ;  /* 0xffbfffff2b2b7812 */ /* 0x000fe400078ec0ff */
[----:B------:R-:W-:Y:S01]  /*128a40*/  LOP3.LUT R19, R34, 0xffff, RZ, 0xc0, !PT ;  /* 0x0000ffff22137812 */ /* 0x000fe200078ec0ff */
[----:B------:R-:W-:Y:S01]  /*128a50*/  NOP ;  /* 0x0000000000007918 */ /* 0x000fe20000000000 */
[----:B------:R-:W0:Y:S01]  /*128a60*/  LDS.128 R32, [R11] ;  /* 0x000000000b207984 */ /* 0x000e220000000c00 */
        /* <DEDUP_REMOVED lines=9> */
[----:B------:R-:W0:Y:S02]  /*128b00*/  LDCU UR19, c[0x0][0x398] ;  /* 0x00007300ff1377ac */ /* 0x000e240008000800 */
[----:B0-----:R-:W-:Y:S04]  /*128b10*/  STL.64 [R1+0x100], R32 ;  /* 0x0001002001007387 */ /* 0x001fe80000100a00 */
[----:B------:R0:W-:Y:S04]  /*128b20*/  STL.64 [R1+0x108], R34 ;  /* 0x0001082201007387 */ /* 0x0001e80000100a00 */
[----:B0-----:R-:W3:Y:S01]  /*128b30*/  LDL.LU R35, [R1+0x57ac] ;  /* 0x0057ac0001237983 */ /* 0x001ee20000300800 */
[----:B------:R-:W-:-:S02]  /*128b40*/  @P3 LOP3.LUT R43, R43, 0x100000, RZ, 0xfc, !PT ;  /* 0x001000002b2b3812 */ /* 0x000fc400078efcff */
        /* <DEDUP_REMOVED lines=8> */
[----:B------:R-:W-:Y:S02]  /*128bd0*/  LOP3.LUT R43, R43, 0xfffdffff, RZ, 0xc0, !PT ;  /* 0xfffdffff2b2b7812 */ /* 0x000fe400078ec0ff */
[----:B------:R-:W-:Y:S02]  /*128be0*/  LOP3.LUT R20, R52, 0xffff, RZ, 0xc0, !PT ;  /* 0x0000ffff34147812 */ /* 0x000fe400078ec0ff */
[----:B------:R-:W-:Y:S02]  /*128bf0*/  @P0 LOP3.LUT R43, R43, 0x20000, RZ, 0xfc, !PT ;  /* 0x000200002b2b0812 */ /* 0x000fe400078efcff */
[----:B------:R-:W-:Y:S01]  /*128c00*/  ISETP.GE.AND P0, PT, R14, UR36, PT ;  /* 0x000000240e007c0c */ /* 0x000fe2000bf06270 */
[----:B------:R-:W0:Y:S01]  /*128c10*/  LDCU UR36, c[0x0][0x398] ;  /* 0x00007300ff2477ac */ /* 0x000e220008000800 */
[----:B----4-:R-:W-:Y:S02]  /*128c20*/  PRMT R14, R59, 0x4210, R19 ;  /* 0x000042103b0e7816 */ /* 0x010fe40000000013 */
[----:B------:R-:W4:Y:S01]  /*128c30*/  LDL.LU R59, [R1+0xa94] ;  /* 0x000a9400013b7983 */ /* 0x000f220000300800 */
[----:B--2---:R-:W-:-:S03]  /*128c40*/  PRMT R15, R60, 0x4210, R20 ;  /* 0x000042103c0f7816 */ /* 0x004fc60000000014 */
[----:B------:R-:W2:Y:S01]  /*128c50*/  LDL.LU R60, [R1+0xa90] ;  /* 0x000a9000013c7983 */ /* 0x000ea20000300800 */
        /* <DEDUP_REMOVED lines=18> */
[----:B------:R-:W-:Y:S02]  /*128d80*/  PRMT R12, R57, 0x4210, R17 ;  /* 0x00004210390c7816 */ /* 0x000fe40000000011 */
[----:B------:R-:W-:Y:S01]  /*128d90*/  PRMT R13, R58, 0x4210, R18 ;  /* 0x000042103a0d7816 */ /* 0x000fe20000000012 */
[----:B------:R-:W-:Y:S01]  /*128da0*/  NOP ;  /* 0x0000000000007918 */ /* 0x000fe20000000000 */
[----:B------:R-:W-:Y:S01]  /*128db0*/  ISETP.LT.AND P3, PT, R3, UR24, !P0 ;  /* 0x0000001803007c0c */ /* 0x000fe2000c761270 */
[----:B------:R-:W-:Y:S01]  /*128dc0*/  VIADD R16, R56, 0xc8 ;  /* 0x000000c838107836 */ /* 0x000fe20000000000 */
[----:B------:R-:W-:Y:S01]  /*128dd0*/  ISETP.LT.AND P2, PT, R6, UR45, !P0 ;  /* 0x0000002d06007c0c */ /* 0x000fe2000c741270 */
[----:B------:R-:W0:Y:S01]  /*128de0*/  LDCU UR38, c[0x0][0x398] ;  /* 0x00007300ff2677ac */ /* 0x000e220008000800 */
[----:B---3--:R-:W-:Y:S01]  /*128df0*/  ISETP.LT.AND P1, PT, R5, UR49, !P0 ;  /* 0x0000003105007c0c */ /* 0x008fe2000c721270 */
[----:B------:R3:W-:Y:S01]  /*128e00*/  STSM.16.M88.4 [R11], R12 ;  /* 0x0000000c0b007844 */ /* 0x0007e20000000200 */
[----:B------:R-:W0:Y:S07]  /*128e10*/  LDCU UR24, c[0x0][0x398] ;  /* 0x00007300ff1877ac */ /* 0x000e2e0008000800 */
[----:B------:R-:W-:Y:S01]  /*128e20*/  @P3 LOP3.LUT R43, R43, 0x1000, RZ, 0xfc, !PT ;  /* 0x000010002b2b3812 */ /* 0x000fe200078efcff */
[----:B------:R-:W0:Y:S03]  /*128e30*/  LDCU UR45, c[0x0][0x398] ;  /* 0x00007300ff2d77ac */ /* 0x000e260008000800 */
[----:B------:R-:W-:Y:S01]  /*128e40*/  LOP3.LUT R43, R43, 0xfffff7ff, RZ, 0xc0, !PT ;  /* 0xfffff7ff2b2b7812 */ /* 0x000fe200078ec0ff */
[----:B------:R-:W0:Y:S03]  /*128e50*/  LDCU UR49, c[0x0][0x398] ;  /* 0x00007300ff3177ac */ /* 0x000e260008000800 */
[----:B------:R-:W-:-:S02]  /*128e60*/  @P2 LOP3.LUT R43, R43, 0x800, RZ, 0xfc, !PT ;  /* 0x000008002b2b2812 */ /* 0x000fc400078efcff */
[----:B------:R-:W-:Y:S01]  /*128e70*/  ISETP.LT.AND P0, PT, R4, UR55, !P0 ;  /* 0x0000003704007c0c */ /* 0x000fe2000c701270 */
[C---:B---3--:R-:W-:Y:S01]  /*128e80*/  VIADD R12, R56.reuse, 0xc6 ;  /* 0x000000c6380c7836 */ /* 0x048fe20000000000 */
[----:B------:R-:W-:Y:S01]  /*128e90*/  LOP3.LUT R43, R43, 0xfffffbff, RZ, 0xc0, !PT ;  /* 0xfffffbff2b2b7812 */ /* 0x000fe200078ec0ff */
[----:B------:R-:W-:Y:S01]  /*128ea0*/  VIADD R14, R56, 0xc7 ;  /* 0x000000c7380e7836 */ /* 0x000fe20000000000 */
[----:B------:R-:W-:Y:S01]  /*128eb0*/  PRMT R13, R44, 0x5210, R18 ;  /* 0x000052102c0d7816 */ /* 0x000fe20000000012 */
[----:B------:R-:W3:Y:S01]  /*128ec0*/  LDCU UR55, c[0x0][0x398] ;  /* 0x00007300ff3777ac */ /* 0x000ee20008000800 */
        /* <DEDUP_REMOVED lines=41> */
[----:B------:R-:W0:Y:S01]  /*129160*/  LDCU UR42, c[0x0][0x398] ;  /* 0x00007300ff2a77ac */ /* 0x000e220008000800 */
[----:B------:R-:W-:Y:S01]  /*129170*/  PRMT R14, R35, 0x5210, R19 ;  /* 0x00005210230e7816 */ /* 0x000fe20000000013 */
[----:B------:R-:W-:Y:S01]  /*129180*/  NOP ;  /* 0x0000000000007918 */ /* 0x000fe20000000000 */
[----:B------:R-:W0:Y:S04]  /*129190*/  LDS.128 R16, [R11] ;  /* 0x000000000b107984 */ /* 0x000e280000000c00 */
        /* <DEDUP_REMOVED lines=14> */
[----:B------:R-:W0:Y:S01]  /*129280*/  LDCU UR26, c[0x0][0x398] ;  /* 0x00007300ff1a77ac */ /* 0x000e220008000800 */
[----:B------:R-:W-:Y:S02]  /*129290*/  ISETP.LT.AND P0, PT, R4, UR32, !P0 ;  /* 0x0000002004007c0c */ /* 0x000fe4000c701270 */
[----:B------:R-:W-:Y:S01]  /*1292a0*/  PRMT R15, R29, 0x5210, R20 ;  /* 0x000052101d0f7816 */ /* 0x000fe20000000014 */
[----:B------:R-:W-:-:S04]  /*1292b0*/  NOP ;  /* 0x0000000000007918 */ /* 0x000fc80000000000 */
[----:B------:R-:W-:Y:S02]  /*1292c0*/  @P2 LOP3.LUT R42, R42, 0x80000000, RZ, 0xfc, !PT ;  /* 0x800000002a2a2812 */ /* 0x000fe400078efcff */
[----:B------:R-:W-:Y:S01]  /*1292d0*/  LOP3.LUT R43, R43, 0xfffffffe, RZ, 0xc0, !PT ;  /* 0xfffffffe2b2b7812 */ /* 0x000fe200078ec0ff */
[----:B------:R-:W-:Y:S01]  /*1292e0*/  VIADD R16, R56, 0xcd ;  /* 0x000000cd38107836 */ /* 0x000fe20000000000 */
[----:B------:R-:W-:Y:S01]  /*1292f0*/  LOP3.LUT R42, R42, 0xbfffffff, RZ, 0xc0, !PT ;  /* 0xbfffffff2a2a7812 */ /* 0x000fe200078ec0ff */
[----:B------:R0:W-:Y:S01]  /*129300*/  STSM.16.M88.4 [R11], R12 ;  /* 0x0000000c0b007844 */ /* 0x0001e20000000200 */
[----:B------:R-:W-:Y:S01]  /*129310*/  @P3 LOP3.LUT R43, R43, 0x1, RZ, 0xfc, !PT ;  /* 0x000000012b2b3812 */ /* 0x000fe200078efcff */
[----:B------:R-:W-:Y:S01]  /*129320*/  NOP ;  /* 0x0000000000007918 */ /* 0x000fe20000000000 */
[----:B------:R-:W-:Y:S01]  /*129330*/  @P1 LOP3.LUT R42, R42, 0x40000000, RZ, 0xfc, !PT ;  /* 0x400000002a2a1812 */ /* 0x000fe200078efcff */
[----:B------:R-:W1:Y:S01]  /*129340*/  LDS.128 R32, [R11] ;  /* 0x000000000b207984 */ /* 0x000e620000000c00 */
[----:B------:R-:W1:Y:S02]  /*129350*/  LDCU UR30, c[0x0][0x398] ;  /* 0x00007300ff1e77ac */ /* 0x000e640008000800 */
[----:B------:R-:W-:Y:S01]  /*129360*/  LOP3.LUT R42, R42, 0xdfffffff, RZ, 0xc0, !PT ;  /* 0xdfffffff2a2a7812 */ /* 0x000fe200078ec0ff */
[----:B------:R-:W1:Y:S01]  /*129370*/  LDCU UR32, c[0x0][0x398] ;  /* 0x00007300ff2077ac */ /* 0x000e620008000800 */
[----:B0-----:R-:W-:-:S02]  /*129380*/  VIADD R12, R56, 0xc9 ;  /* 0x000000c9380c7836 */ /* 0x001fc40000000000 */
[----:B------:R-:W-:-:S03]  /*129390*/  @P0 LOP3.LUT R42, R42, 0x20000000, RZ, 0xfc, !PT ;  /* 0x200000002a2a0812 */ /* 0x000fc600078efcff */
[----:B------:R-:W-:Y:S02]  /*1293a0*/  ISETP.GE.AND P0, PT, R12, UR46, PT ;  /* 0x0000002e0c007c0c */ /* 0x000fe4000bf06270 */
[----:B------:R-:W-:Y:S01]  /*1293b0*/  LOP3.LUT R42, R42, 0xefffffff, RZ, 0xc0, !PT ;  /* 0xefffffff2a2a7812 */ /* 0x000fe200078ec0ff */
[C---:B------:R-:W-:Y:S01]  /*1293c0*/  VIADD R13, R56.reuse, 0xca ;  /* 0x000000ca380d7836 */ /* 0x040fe20000000000 */
[----:B------:R-:W-:Y:S01]  /*1293d0*/  ISETP.LT.AND P3, PT, R3, UR47, !P0 ;  /* 0x0000002f03007c0c */ /* 0x000fe2000c761270 */
[----:B------:R-:W-:Y:S01]  /*1293e0*/  VIADD R12, R56, 0xcb ;  /* 0x000000cb380c7836 */ /* 0x000fe20000000000 */
[----:B------:R-:W-:Y:S01]  /*1293f0*/  ISETP.LT.AND P2, PT, R6, UR38, !P0 ;  /* 0x0000002606007c0c */ /* 0x000fe2000c741270 */
[----:B------:R-:W-:Y:S01]  /*129400*/  VIADD R14, R56, 0xcc ;  /* 0x000000cc380e7836 */ /* 0x000fe20000000000 */
[----:B---3--:R-:W-:Y:S01]  /*129410*/  ISETP.LT.AND P1, PT, R5, UR55, !P0 ;  /* 0x0000003705007c0c */ /* 0x008fe2000c721270 */
[----:B------:R-:W0:Y:S01]  /*129420*/  LDCU UR38, c[0x0][0x398] ;  /* 0x00007300ff2677ac */ /* 0x000e220008000800 */
[----:B------:R-:W3:Y:S07]  /*129430*/  LDCU UR46, c[0x0][0x398] ;  /* 0x00007300ff2e77ac */ /* 0x000eee0008000800 */
[----:B------:R-:W-:Y:S01]  /*129440*/  @P3 LOP3.LUT R42, R42, 0x10000000, RZ, 0xfc, !PT ;  /* 0x100000002a2a3812 */ /* 0x000fe200078efcff */
[----:B------:R-:W0:Y:S03]  /*129450*/  LDCU UR47, c[0x0][0x398] ;  /* 0x00007300ff2f77ac */ /* 0x000e260008000800 */
[----:B------:R-:W-:Y:S01]  /*129460*/  LOP3.LUT R42, R42, 0xf7ffffff, RZ, 0xc0, !PT ;  /* 0xf7ffffff2a2a7812 */ /* 0x000fe200078ec0ff */
[----:B------:R-:W0:Y:S03]  /*129470*/  LDCU UR55, c[0x0][0x398] ;  /* 0x00007300ff3777ac */ /* 0x000e260008000800 */
[----:B------:R-:W-:-:S02]  /*129480*/  @P2 LOP3.LUT R42, R42, 0x8000000, RZ, 0xfc, !PT ;  /* 0x080000002a2a2812 */ /* 0x000fc400078efcff */
[----:B------:R-:W-:Y:S01]  /*129490*/  ISETP.LT.AND P0, PT, R4, UR56, !P0 ;  /* 0x0000003804007c0c */ /* 0x000fe2000c701270 */
[----:B-1----:R-:W-:Y:S01]  /*1294a0*/  STL.64 [R1+0x170], R32 ;  /* 0x0001702001007387 */ /* 0x002fe20000100a00 */
[----:B------:R-:W-:Y:S01]  /*1294b0*/  LOP3.LUT R42, R42, 0xfbffffff, RZ, 0xc0, !PT ;  /* 0xfbffffff2a2a7812 */ /* 0x000fe200078ec0ff */
[----:B------:R-:W1:Y:S03]  /*1294c0*/  LDCU UR56, c[0x0][0x398] ;  /* 0x00007300ff3877ac */ /* 0x000e660008000800 */
[----:B------:R-:W-:-:S04]  /*1294d0*/  @P1 LOP3.LUT R42, R42, 0x4000000, RZ, 0xfc, !PT ;  /* 0x040000002a2a1812 */ /* 0x000fc800078efcff */
[----:B------:R-:W-:-:S04]  /*1294e0*/  LOP3.LUT R42, R42, 0xfdffffff, RZ, 0xc0, !PT ;  /* 0xfdffffff2a2a7812 */ /* 0x000fc800078ec0ff */
[----:B------:R-:W-:Y:S02]  /*1294f0*/  @P0 LOP3.LUT R42, R42, 0x2000000, RZ, 0xfc, !PT ;  /* 0x020000002a2a0812 */ /* 0x000fe400078efcff */
[----:B------:R-:W-:Y:S01]  /*129500*/  ISETP.GE.AND P0, PT, R13, UR57, PT ;  /* 0x000000390d007c0c */ /* 0x000fe2000bf06270 */
[----:B------:R0:W-:Y:S01]  /*129510*/  STL.64 [R1+0x178], R34 ;  /* 0x0001782201007387 */ /* 0x0001e20000100a00 */
[----:B------:R-:W-:Y:S01]  /*129520*/  LOP3.LUT R42, R42, 0xfeffffff, RZ, 0xc0, !PT ;  /* 0xfeffffff2a2a7812 */ /* 0x000fe200078ec0ff */
[----:B------:R-:W1:Y:S01]  /*129530*/  LDCU UR57, c[0x0][0x398] ;  /* 0x00007300ff3977ac */ /* 0x000e620008000800 */
[----:B------:R-:W-:Y:S02]  /*129540*/  ISETP.LT.AND P3, PT, R3, UR24, !P0 ;  /* 0x0000001803007c0c */ /* 0x000fe4000c761270 */
[----:B------:R-:W-:Y:S01]  /*129550*/  ISETP.LT.AND P2, PT, R6, UR45, !P0 ;  /* 0x0000002d06007c0c */ /* 0x000fe2000c741270 */
[----:B------:R-:W1:Y:S01]  /*129560*/  LDCU UR24, c[0x0][0x398] ;  /* 0x00007300ff1877ac */ /* 0x000e620008000800 */
[----:B------:R-:W-:Y:S01]  /*129570*/  ISETP.LT.AND P1, PT, R5, UR34, !P0 ;  /* 0x0000002205007c0c */ /* 0x000fe2000c721270 */
[----:B0-----:R-:W3:Y:S08]  /*129580*/  LDL.LU R34, [R1+0x57a8] ;  /* 0x0057a80001227983 */ /* 0x001ef00000300800 */
[----:B------:R-:W-:Y:S01]  /*129590*/  @P3 LOP3.LUT R42, R42, 0x1000000, RZ, 0xfc, !PT ;  /* 0x010000002a2a3812 */ /* 0x000fe200078efcff */
[----:B------:R-:W3:Y:S01]  /*1295a0*/  LDL.LU.64 R32, [R1+0x57a0] ;  /* 0x0057a00001207983 */ /* 0x000ee20000300a00 */
[----:B------:R-:W0:Y:S02]  /*1295b0*/  LDCU UR34, c[0x0][0x398] ;  /* 0x00007300ff2277ac */ /* 0x000e240008000800 */
        /* <DEDUP_REMOVED lines=29> */
[----:B------:R-:W-:Y:S02]  /*129790*/  LOP3.LUT R19, R45, 0xffff, RZ, 0xc0, !PT ;  /* 0x0000ffff2d137812 */ /* 0x000fe400078ec0ff */
[----:B------:R-:W-:Y:S02]  /*1297a0*/  LOP3.LUT R20, R52, 0xffff, RZ, 0xc0, !PT ;  /* 0x0000ffff34147812 */ /* 0x000fe400078ec0ff */
        /* <DEDUP_REMOVED lines=29> */
[----:B------:R-:W-:Y:S01]  /*129980*/  ISETP.LT.AND P1, PT, R5, UR30, !P0 ;  /* 0x0000001e05007c0c */ /* 0x000fe2000c721270 */
[----:B------:R0:W-:Y:S01]  /*129990*/  STSM.16.M88.4 [R11], R12 ;  /* 0x0000000c0b007844 */ /* 0x0001e20000000200 */
[----:B------:R-:W0:Y:S07]  /*1299a0*/  LDCU UR26, c[0x0][0x398] ;  /* 0x00007300ff1a77ac */ /* 0x000e2e0008000800 */
[----:B------:R-:W-:Y:S01]  /*1299b0*/  @P3 LOP3.LUT R42, R42, 0x1000, RZ, 0xfc, !PT ;  /* 0x000010002a2a3812 */ /* 0x000fe200078efcff */
[----:B------:R-:W1:Y:S03]  /*1299c0*/  LDCU UR28, c[0x0][0x398] ;  /* 0x00007300ff1c77ac */ /* 0x000e660008000800 */
[----:B------:R-:W-:Y:S01]  /*1299d0*/  LOP3.LUT R42, R42, 0xfffff7ff, RZ, 0xc0, !PT ;  /* 0xfffff7ff2a2a7812 */ /* 0x000fe200078ec0ff */
[----:B------:R-:W1:Y:S03]  /*1299e0*/  LDCU UR30, c[0x0][0x398] ;  /* 0x00007300ff1e77ac */ /* 0x000e660008000800 */
[----:B------:R-:W-:-:S02]  /*1299f0*/  @P2 LOP3.LUT R42, R42, 0x800, RZ, 0xfc, !PT ;  /* 0x000008002a2a2812 */ /* 0x000fc400078efcff */
[----:B------:R-:W-:Y:S01]  /*129a00*/  ISETP.LT.AND P0, PT, R4, UR32, !P0 ;  /* 0x0000002004007c0c */ /* 0x000fe2000c701270 */
[----:B0-----:R-:W-:Y:S01]  /*129a10*/  VIADD R12, R56, 0xce ;  /* 0x000000ce380c7836 */ /* 0x001fe20000000000 */
        /* <DEDUP_REMOVED lines=27> */
[----:B---3--:R-:W-:Y:S01]  /*129bd0*/  ISETP.LT.AND P3, PT, R3, UR46, !P0 ;  /* 0x0000002e03007c0c */ /* 0x008fe2000c761270 */
[----:B------:R-:W3:Y:S01]  /*129be0*/  LDCU UR46, c[0x0][0x398] ;  /* 0x00007300ff2e77ac */ /* 0x000ee20008000800 */
        /* <DEDUP_REMOVED lines=33> */
[----:B-1----:R-:W-:Y:S02]  /*129e00*/  ISETP.LT.AND P2, PT, R6, UR57, !P0 ;  /* 0x0000003906007c0c */ /* 0x002fe4000c741270 */
[----:B------:R-:W-:Y:S02]  /*129e10*/  ISETP.LT.AND P1, PT, R5, UR56, !P0 ;  /* 0x0000003805007c0c */ /* 0x000fe4000c721270 */
[----:B------:R-:W-:Y:S01]  /*129e20*/  ISETP.LT.AND P3, PT, R3, UR59, !P0 ;  /* 0x0000003b03007c0c */ /* 0x000fe2000c761270 */
[----:B------:R0:W-:Y:S01]  /*129e30*/  STSM.16.M88.4 [R11], R12 ;  /* 0x0000000c0b007844 */ /* 0x0001e20000000200 */
[----:B------:R-:W-:Y:S01]  /*129e40*/  ISETP.LT.AND P0, PT, R4, UR76, !P0 ;  /* 0x0000004c04007c0c */ /* 0x000fe2000c701270 */
[----:B------:R-:W-:Y:S01]  /*129e50*/  VIADD R16, R56, 0xd5 ;  /* 0x000000d538107836 */ /* 0x000fe20000000000 */
[----:B------:R-:W-:-:S05]  /*129e60*/  NOP ;  /* 0x0000000000007918 */ /* 0x000fca0000000000 */
[----:B------:R-:W-:Y:S01]  /*129e70*/  @P2 LOP3.LUT R41, R41, 0x80000000, RZ, 0xfc, !PT ;  /* 0x8000000029292812 */ /* 0x000fe200078efcff */
[----:B------:R-:W1:Y:S01]  /*129e80*/  LDS.128 R28, [R11] ;  /* 0x000000000b1c7984 */ /* 0x000e620000000c00 */
[----:B------:R-:W1:Y:S02]  /*129e90*/  LDCU UR56, c[0x0][0x398] ;  /* 0x00007300ff3877ac */ /* 0x000e640008000800 */
[----:B------:R-:W-:Y:S02]  /*129ea0*/  LOP3.LUT R41, R41, 0xbfffffff, RZ, 0xc0, !PT ;  /* 0xbfffffff29297812 */ /* 0x000fe400078ec0ff */
[----:B------:R-:W-:Y:S01]  /*129eb0*/  @P3 LOP3.LUT R42, R42, 0x1, RZ, 0xfc, !PT ;  /* 0x000000012a2a3812 */ /* 0x000fe200078efcff */
[C---:B0-----:R-:W-:Y:S01]  /*129ec0*/  VIADD R12, R56.reuse, 0xd1 ;  /* 0x000000d1380c7836 */ /* 0x041fe20000000000 */
[----:B------:R-:W-:Y:S01]  /*129ed0*/  @P1 LOP3.LUT R41, R41, 0x40000000, RZ, 0xfc, !PT ;  /* 0x4000000029291812 */ /* 0x000fe200078efcff */
[C---:B------:R-:W-:Y:S01]  /*129ee0*/  VIADD R13, R56.reuse, 0xd2 ;  /* 0x000000d2380d7836 */ /* 0x040fe20000000000 */
[----:B------:R-:W0:Y:S02]  /*129ef0*/  LDCU UR57, c[0x0][0x398] ;  /* 0x00007300ff3977ac */ /* 0x000e240008000800 */
[----:B------:R-:W-:Y:S01]  /*129f00*/  LOP3.LUT R41, R41, 0xdfffffff, RZ, 0xc0, !PT ;  /* 0xdfffffff29297812 */ /* 0x000fe200078ec0ff */
[----:B------:R-:W-:Y:S01]  /*129f10*/  VIADD R14, R56, 0xd4 ;  /* 0x000000d4380e7836 */ /* 0x000fe20000000000 */
[----:B------:R-:W0:Y:S02]  /*129f20*/  LDCU UR59, c[0x0][0x398] ;  /* 0x00007300ff3b77ac */ /* 0x000e240008000800 */
[----:B------:R-:W-:-:S02]  /*129f30*/  @P0 LOP3.LUT R41, R41, 0x20000000, RZ, 0xfc, !PT ;  /* 0x2000000029290812 */ /* 0x000fc400078efcff */
[----:B------:R-:W-:Y:S02]  /*129f40*/  ISETP.GE.AND P0, PT, R12, UR66, PT ;  /* 0x000000420c007c0c */ /* 0x000fe4000bf06270 */
[----:B------:R-:W-:Y:S01]  /*129f50*/  LOP3.LUT R34, R34, 0x7fffffff, RZ, 0xc0, !PT ;  /* 0x7fffffff22227812 */ /* 0x000fe200078ec0ff */
[C---:B------:R-:W-:Y:S01]  /*129f60*/  VIADD R44, R56.reuse, 0xea ;  /* 0x000000ea382c7836 */ /* 0x040fe20000000000 */
[----:B------:R-:W-:Y:S01]  /*129f70*/  ISETP.LT.AND P3, PT, R3, UR14, !P0 ;  /* 0x0000000e03007c0c */ /* 0x000fe2000c761270 */
[----:B------:R-:W-:Y:S01]  /*129f80*/  VIADD R35, R56, 0xeb ;  /* 0x000000eb38237836 */ /* 0x000fe20000000000 */
[----:B------:R-:W-:Y:S01]  /*129f90*/  ISETP.LT.AND P2, PT, R6, UR15, !P0 ;  /* 0x0000000f06007c0c */ /* 0x000fe2000c741270 */
[C---:B------:R-:W-:Y:S01]  /*129fa0*/  VIADD R32, R56.reuse, 0xec ;  /* 0x000000ec38207836 */ /* 0x040fe20000000000 */
[----:B------:R-:W-:Y:S01]  /*129fb0*/  LOP3.LUT R41, R41, 0xefffffff, RZ, 0xc0, !PT ;  /* 0xefffffff29297812 */ /* 0x000fe200078ec0ff */
[----:B------:R-:W-:Y:S01]  /*129fc0*/  VIADD R12, R56, 0xd3 ;  /* 0x000000d3380c7836 */ /* 0x000fe20000000000 */
[----:B------:R-:W-:Y:S01]  /*129fd0*/  ISETP.LT.AND P1, PT, R5, UR16, !P0 ;  /* 0x0000001005007c0c */ /* 0x000fe2000c721270 */
[----:B------:R-:W0:Y:S01]  /*129fe0*/  LDCU UR14, c[0x0][0x398] ;  /* 0x00007300ff0e77ac */ /* 0x000e220008000800 */
[----:B------:R-:W0:Y:S05]  /*129ff0*/  LDCU UR15, c[0x0][0x398] ;  /* 0x00007300ff0f77ac */ /* 0x000e2a0008000800 */
[----:B------:R-:W-:Y:S01]  /*12a000*/  @P3 LOP3.LUT R41, R41, 0x10000000, RZ, 0xfc, !PT ;  /* 0x1000000029293812 */ /* 0x000fe200078efcff */
[----:B------:R-:W0:Y:S03]  /*12a010*/  LDCU UR16, c[0x0][0x398] ;  /* 0x00007300ff1077ac */ /* 0x000e260008000800 */
[----:B------:R-:W-:-:S02]  /*12a020*/  LOP3.LUT R41, R41, 0xf7ffffff, RZ, 0xc0, !PT ;  /* 0xf7ffffff29297812 */ /* 0x000fc400078ec0ff */
[----:B---3--:R-:W-:Y:S02]  /*12a030*/  LOP3.LUT R19, R45, 0xffff, RZ, 0xc0, !PT ;  /* 0x0000ffff2d137812 */ /* 0x008fe400078ec0ff */
[----:B------:R-:W-:Y:S01]  /*12a040*/  LOP3.LUT R20, R52, 0xffff, RZ, 0xc0, !PT ;  /* 0x0000ffff34147812 */ /* 0x000fe200078ec0ff */
[----:B-1----:R-:W-:Y:S01]  /*12a050*/  STL.64 [R1+0x150], R28 ;  /* 0x0001501c01007387 */ /* 0x002fe20000100a00 */
[----:B------:R-:W-:Y:S01]  /*12a060*/  @P2 LOP3.LUT R41, R41, 0x8000000, RZ, 0xfc, !PT ;  /* 0x0800000029292812 */ /* 0x000fe200078efcff */
[----:B------:R-:W1:Y:S01]  /*12a070*/  LDCU UR66, c[0x0][0x398] ;  /* 0x00007300ff4277ac */ /* 0x000e620008000800 */
[----:B------:R-:W-:Y:S02]  /*12a080*/  ISETP.LT.AND P0, PT, R4, UR17, !P0 ;  /* 0x0000001104007c0c */ /* 0x000fe4000c701270 */
[----:B------:R-:W-:Y:S01]  /*12a090*/  LOP3.LUT R41, R41, 0xfbffffff, RZ, 0xc0, !PT ;  /* 0xfbffffff29297812 */ /* 0x000fe200078ec0ff */
[----:B------:R-:W3:Y:S03]  /*12a0a0*/  LDCU UR17, c[0x0][0x398] ;  /* 0x00007300ff1177ac */ /* 0x000ee60008000800 */
[----:B------:R-:W-:Y:S01]  /*12a0b0*/  @P1 LOP3.LUT R41, R41, 0x4000000, RZ, 0xfc, !PT ;  /* 0x0400000029291812 */ /* 0x000fe200078efcff */
[C---:B------:R-:W-:Y:S01]  /*12a0c0*/  VIADD R10, R56.reuse, 0xed ;  /* 0x000000ed380a7836 */ /* 0x040fe20000000000 */
[----:B------:R-:W-:Y:S01]  /*12a0d0*/  LOP3.LUT R33, R33, 0x7fffffff, RZ, 0xc0, !PT ;  /* 0x7fffffff21217812 */ /* 0x000fe200078ec0ff */
[----:B------:R-:W-:Y:S01]  /*12a0e0*/  VIADD R9, R56, 0xee ;  /* 0x000000ee38097836 */ /* 0x000fe20000000000 */
[----:B------:R-:W-:Y:S01]  /*12a0f0*/  LOP3.LUT R41, R41, 0xfdffffff, RZ, 0xc0, !PT ;  /* 0xfdffffff29297812 */ /* 0x000fe200078ec0ff */
[----:B------:R-:W0:Y:S03]  /*12a100*/  LDCU UR76, c[0x0][0x398] ;  /* 0x00007300ff4c77ac */ /* 0x000e260008000800 */
[----:B------:R-:W-:-:S02]  /*12a110*/  @P0 LOP3.LUT R41, R41, 0x2000000, RZ, 0xfc, !PT ;  /* 0x0200000029290812 */ /* 0x000fc400078efcff */
[----:B------:R-:W-:Y:S02]  /*12a120*/  ISETP.GE.AND P0, PT, R13, UR65, PT ;  /* 0x000000410d007c0c */ /* 0x000fe4000bf06270 */
[----:B--2---:R-:W-:Y:S01]  /*12a130*/  PRMT R15, R60, 0x4210, R20 ;  /* 0x000042103c0f7816 */ /* 0x004fe20000000014 */
[----:B------:R-:W-:Y:S01]  /*12a140*/  NOP ;  /* 0x0000000000007918 */ /* 0x000fe20000000000 */
[----:B------:R-:W-:Y:S01]  /*12a150*/  ISETP.LT.AND P3, PT, R3, UR24, !P0 ;  /* 0x0000001803007c0c */ /* 0x000fe2000c761270 */
[----:B------:R-:W2:Y:S01]  /*12a160*/  LDCU UR24, c[0x0][0x398] ;  /* 0x00007300ff1877ac */ /* 0x000ea20008000800 */
[----:B------:R-:W-:Y:S02]  /*12a170*/  ISETP.LT.AND P2, PT, R6, UR22, !P0 ;  /* 0x0000001606007c0c */ /* 0x000fe4000c741270 */
[----:B------:R-:W-:Y:S01]  /*12a180*/  LOP3.LUT R41, R41, 0xfeffffff, RZ, 0xc0, !PT ;  /* 0xfeffffff29297812 */ /* 0x000fe200078ec0ff */
[----:B------:R-:W0:Y:S01]  /*12a190*/  LDCU UR22, c[0x0][0x398] ;  /* 0x00007300ff1677ac */ /* 0x000e220008000800 */
[----:B------:R-:W-:-:S02]  /*12a1a0*/  ISETP.LT.AND P1, PT, R5, UR21, !P0 ;  /* 0x0000001505007c0c */ /* 0x000fc4000c721270 */
[----:B------:R-:W-:Y:S01]  /*12a1b0*/  PRMT R13, R58, 0x4210, R18 ;  /* 0x000042103a0d7816 */ /* 0x000fe20000000012 */
[----:B------:R-:W0:Y:S04]  /*12a1c0*/  LDCU UR21, c[0x0][0x398] ;  /* 0x00007300ff1577ac */ /* 0x000e280008000800 */
[----:B------:R-:W-:Y:S01]  /*12a1d0*/  @P3 LOP3.LUT R41, R41, 0x1000000, RZ, 0xfc, !PT ;  /* 0x0100000029293812 */ /* 0x000fe200078efcff */
[----:B------:R-:W-:Y:S01]  /*12a1e0*/  STL.64 [R1+0x158], R30 ;  /* 0x0001581e01007387 */ /* 0x000fe20000100a00 */
        /* <DEDUP_REMOVED lines=48> */
[----:B----4-:R-:W-:Y:S01]  /*12a4f0*/  PRMT R14, R59, 0x4210, R19 ;  /* 0x000042103b0e7816 */ /* 0x010fe20000000013 */
[----:B------:R-:W-:Y:S01]  /*12a500*/  VIADD R16, R56, 0xd8 ;  /* 0x000000d838107836 */ /* 0x000fe20000000000 */
[----:B------:R-:W-:Y:S01]  /*12a510*/  ISETP.LT.AND P3, PT, R3, UR44, !P0 ;  /* 0x0000002c03007c0c */ /* 0x000fe2000c761270 */
[----:B------:R-:W4:Y:S01]  /*12a520*/  LDL.LU R59, [R1+0xae8] ;  /* 0x000ae800013b7983 */ /* 0x000f220000300800 */
[----:B------:R-:W-:Y:S01]  /*12a530*/  ISETP.LT.AND P2, PT, R6, UR36, !P0 ;  /* 0x0000002406007c0c */ /* 0x000fe2000c741270 */
[----:B------:R-:W0:Y:S01]  /*12a540*/  LDCU UR50, c[0x0][0x398] ;  /* 0x00007300ff3277ac */ /* 0x000e220008000800 */
[----:B------:R-:W-:Y:S01]  /*12a550*/  ISETP.LT.AND P1, PT, R5, UR38, !P0 ;  /* 0x0000002605007c0c */ /* 0x000fe2000c721270 */
[----:B------:R0:W-:Y:S01]  /*12a560*/  STSM.16.M88.4 [R11], R12 ;  /* 0x0000000c0b007844 */ /* 0x0001e20000000200 */
[----:B------:R-:W0:Y:S07]  /*12a570*/  LDCU UR44, c[0x0][0x398] ;  /* 0x00007300ff2c77ac */ /* 0x000e2e0008000800 */
[----:B------:R-:W-:Y:S01]  /*12a580*/  @P3 LOP3.LUT R41, R41, 0x1000, RZ, 0xfc, !PT ;  /* 0x0000100029293812 */ /* 0x000fe200078efcff */
[----:B------:R-:W4:Y:S01]  /*12a590*/  LDL.LU R58, [R1+0xa60] ;  /* 0x000a6000013a7983 */ /* 0x000f220000300800 */
[----:B------:R-:W1:Y:S02]  /*12a5a0*/  LDCU UR36, c[0x0][0x398] ;  /* 0x00007300ff2477ac */ /* 0x000e640008000800 */
[----:B------:R-:W-:Y:S01]  /*12a5b0*/  LOP3.LUT R41, R41, 0xfffff7ff, RZ, 0xc0, !PT ;  /* 0xfffff7ff29297812 */ /* 0x000fe200078ec0ff */
[----:B------:R-:W1:Y:S03]  /*12a5c0*/  LDCU UR38, c[0x0][0x398] ;  /* 0x00007300ff2677ac */ /* 0x000e660008000800 */
[----:B------:R-:W-:-:S02]  /*12a5d0*/  @P2 LOP3.LUT R41, R41, 0x800, RZ, 0xfc, !PT ;  /* 0x0000080029292812 */ /* 0x000fc400078efcff */
[----:B------:R-:W-:Y:S01]  /*12a5e0*/  ISETP.LT.AND P0, PT, R4, UR55, !P0 ;  /* 0x0000003704007c0c */ /* 0x000fe2000c701270 */
[C---:B0-----:R-:W-:Y:S01]  /*12a5f0*/  VIADD R12, R56.reuse, 0xd6 ;  /* 0x000000d6380c7836 */ /* 0x041fe20000000000 */
        /* <DEDUP_REMOVED lines=45> */
[----:B------:R-:W-:Y:S01]  /*12a8d0*/  PRMT R12, R8, 0x5210, R17 ;  /* 0x00005210080c7816 */ /* 0x000fe20000000011 */
[----:B------:R-:W-:Y:S01]  /*12a8e0*/  VIADD R60, R56, 0xe7 ;  /* 0x000000e7383c7836 */ /* 0x000fe20000000000 */
[----:B------:R-:W-:Y:S01]  /*12a8f0*/  ISETP.LT.AND P2, PT, R6, UR62, !P0 ;  /* 0x0000003e06007c0c */ /* 0x000fe2000c741270 */
[----:B------:R-:W0:Y:S01]  /*12a900*/  LDCU UR62, c[0x0][0x398] ;  /* 0x00007300ff3e77ac */ /* 0x000e220008000800 */
[----:B---3--:R-:W-:Y:S02]  /*12a910*/  ISETP.LT.AND P1, PT, R5, UR17, !P0 ;  /* 0x0000001105007c0c */ /* 0x008fe4000c721270 */
[----:B------:R-:W-:Y:S01]  /*12a920*/  ISETP.LT.AND P3, PT, R3, UR59, !P0 ;  /* 0x0000003b03007c0c */ /* 0x000fe2000c761270 */
[----:B------:R-:W3:Y:S01]  /*12a930*/  LDCU UR17, c[0x0][0x398] ;  /* 0x00007300ff1177ac */ /* 0x000ee20008000800 */
[----:B------:R-:W-:-:S02]  /*12a940*/  ISETP.LT.AND P0, PT, R4, UR14, !P0 ;  /* 0x0000000e04007c0c */ /* 0x000fc4000c701270 */
[----:B------:R-:W-:Y:S01]  /*12a950*/  PRMT R14, R0, 0x5210, R19 ;  /* 0x00005210000e7816 */ /* 0x000fe20000000013 */
[----:B------:R-:W-:-:S04]  /*12a960*/  NOP ;  /* 0x0000000000007918 */ /* 0x000fc80000000000 */
[----:B------:R-:W-:Y:S01]  /*12a970*/  @P2 LOP3.LUT R37, R37, 0x80000000, RZ, 0xfc, !PT ;  /* 0x8000000025252812 */ /* 0x000fe200078efcff */
[----:B------:R-:W0:Y:S01]  /*12a980*/  LDS.128 R16, [R11] ;  /* 0x000000000b107984 */ /* 0x000e220000000c00 */
[----:B------:R-:W-:Y:S01]  /*12a990*/  PRMT R15, R27, 0x5210, R20 ;  /* 0x000052101b0f7816 */ /* 0x000fe20000000014 */
[----:B------:R-:W-:Y:S01]  /*12a9a0*/  NOP ;  /* 0x0000000000007918 */ /* 0x000fe20000000000 */
[----:B------:R-:W-:-:S03]  /*12a9b0*/  LOP3.LUT R37, R37, 0xbfffffff, RZ, 0xc0, !PT ;  /* 0xbfffffff25257812 */ /* 0x000fc600078ec0ff */
[----:B------:R1:W-:Y:S01]  /*12a9c0*/  STSM.16.M88.4 [R11], R12 ;  /* 0x0000000c0b007844 */ /* 0x0003e20000000200 */
[----:B------:R-:W-:Y:S01]  /*12a9d0*/  LOP3.LUT R41, R41, 0xfffffffe, RZ, 0xc0, !PT ;  /* 0xfffffffe29297812 */ /* 0x000fe200078ec0ff */
[----:B------:R-:W0:Y:S01]  /*12a9e0*/  LDCU UR59, c[0x0][0x398] ;  /* 0x00007300ff3b77ac */ /* 0x000e220008000800 */
[----:B------:R-:W-:Y:S01]  /*12a9f0*/  @P1 LOP3.LUT R37, R37, 0x40000000, RZ, 0xfc, !PT ;  /* 0x4000000025251812 */ /* 0x000fe200078efcff */
[----:B------:R-:W0:Y:S03]  /*12aa00*/  LDCU UR14, c[0x0][0x398] ;  /* 0x00007300ff0e77ac */ /* 0x000e260008000800 */
[----:B------:R-:W-:Y:S01]  /*12aa10*/  LOP3.LUT R37, R37, 0xdfffffff, RZ, 0xc0, !PT ;  /* 0xdfffffff25257812 */ /* 0x000fe200078ec0ff */
[C---:B------:R-:W-:Y:S01]  /*12aa20*/  VIADD R52, R56.reuse, 0xe8 ;  /* 0x000000e838347836 */ /* 0x040fe20000000000 */
[----:B------:R-:W0:Y:S02]  /*12aa30*/  LDCU UR70, c[0x0][0x398] ;  /* 0x00007300ff4677ac */ /* 0x000e240008000800 */
[----:B------:R-:W-:Y:S01]  /*12aa40*/  @P0 LOP3.LUT R37, R37, 0x20000000, RZ, 0xfc, !PT ;  /* 0x2000000025250812 */ /* 0x000fe200078efcff */
[----:B-1----:R-:W-:Y:S01]  /*12aa50*/  VIADD R12, R56, 0xd9 ;  /* 0x000000d9380c7836 */ /* 0x002fe20000000000 */
[----:B------:R-:W-:-:S04]  /*12aa60*/  @P3 LOP3.LUT R41, R41, 0x1, RZ, 0xfc, !PT ;  /* 0x0000000129293812 */ /* 0x000fc800078efcff */
[----:B------:R-:W-:Y:S02]  /*12aa70*/  ISETP.GE.AND P0, PT, R12, UR72, PT ;  /* 0x000000480c007c0c */ /* 0x000fe4000bf06270 */
[----:B------:R-:W-:Y:S01]  /*12aa80*/  LOP3.LUT R37, R37, 0xefffffff, RZ, 0xc0, !PT ;  /* 0xefffffff25257812 */ /* 0x000fe200078ec0ff */
[C---:B------:R-:W-:Y:S01]  /*12aa90*/  VIADD R13, R56.reuse, 0xda ;  /* 0x000000da380d7836 */ /* 0x040fe20000000000 */
[----:B------:R-:W-:Y:S01]  /*12aaa0*/  ISETP.LT.AND P3, PT, R3, UR16, !P0 ;  /* 0x0000001003007c0c */ /* 0x000fe2000c761270 */
[----:B------:R-:W-:Y:S01]  /*12aab0*/  VIADD R12, R56, 0xdb ;  /* 0x000000db380c7836 */ /* 0x000fe20000000000 */
[----:B------:R-:W-:Y:S01]  /*12aac0*/  ISETP.LT.AND P2, PT, R6, UR15, !P0 ;  /* 0x0000000f06007c0c */ /* 0x000fe2000c741270 */
[----:B0-----:R0:W-:Y:S01]  /*12aad0*/  STL.64 [R1+0x190], R16 ;  /* 0x0001901001007387 */ /* 0x0011e20000100a00 */
[----:B------:R-:W-:Y:S01]  /*12aae0*/  ISETP.LT.AND P1, PT, R5, UR63, !P0 ;  /* 0x0000003f05007c0c */ /* 0x000fe2000c721270 */
[C---:B------:R-:W-:Y:S01]  /*12aaf0*/  VIADD R20, R56.reuse, 0xdd ;  /* 0x000000dd38147836 */ /* 0x040fe20000000000 */
[----:B------:R-:W1:Y:S07]  /*12ab00*/  LDCU UR16, c[0x0][0x398] ;  /* 0x00007300ff1077ac */ /* 0x000e6e0008000800 */
[----:B------:R-:W-:Y:S01]  /*12ab10*/  @P3 LOP3.LUT R37, R37, 0x10000000, RZ, 0xfc, !PT ;  /* 0x1000000025253812 */ /* 0x000fe200078efcff */
[----:B------:R1:W-:Y:S01]  /*12ab20*/  STL.64 [R1+0x198], R18 ;  /* 0x0001981201007387 */ /* 0x0003e20000100a00 */
[C---:B------:R-:W-:Y:S01]  /*12ab30*/  VIADD R15, R56.reuse, 0xe1 ;  /* 0x000000e1380f7836 */ /* 0x040fe20000000000 */
[----:B------:R-:W1:Y:S01]  /*12ab40*/  LDCU UR63, c[0x0][0x398] ;  /* 0x00007300ff3f77ac */ /* 0x000e620008000800 */
[----:B------:R-:W-:Y:S01]  /*12ab50*/  LOP3.LUT R37, R37, 0xf7ffffff, RZ, 0xc0, !PT ;  /* 0xf7ffffff25257812 */ /* 0x000fe200078ec0ff */
[----:B0-----:R-:W-:Y:S01]  /*12ab60*/  VIADD R17, R56, 0xdf ;  /* 0x000000df38117836 */ /* 0x001fe20000000000 */
[----:B--2---:R-:W-:Y:S01]  /*12ab70*/  ISETP.LT.AND P0, PT, R4, UR24, !P0 ;  /* 0x0000001804007c0c */ /* 0x004fe2000c701270 */
[C---:B------:R-:W-:Y:S01]  /*12ab80*/  VIADD R16, R56.reuse, 0xe0 ;  /* 0x000000e038107836 */ /* 0x040fe20000000000 */
[----:B------:R-:W-:Y:S01]  /*12ab90*/  @P2 LOP3.LUT R37, R37, 0x8000000, RZ, 0xfc, !PT ;  /* 0x0800000025252812 */ /* 0x000fe200078efcff */
[----:B------:R-:W0:Y:S01]  /*12aba0*/  LDCU UR24, c[0x0][0x398] ;  /* 0x00007300ff1877ac */ /* 0x000e220008000800 */
[C---:B------:R-:W-:Y:S01]  /*12abb0*/  VIADD R14, R56.reuse, 0xe2 ;  /* 0x000000e2380e7836 */ /* 0x040fe20000000000 */
[----:B------:R-:W2:Y:S01]  /*12abc0*/  LDL.LU R57, [R1+0xa5c] ;  /* 0x000a5c0001397983 */ /* 0x000ea20000300800 */
[----:B------:R-:W-:Y:S01]  /*12abd0*/  LOP3.LUT R37, R37, 0xfbffffff, RZ, 0xc0, !PT ;  /* 0xfbffffff25257812 */ /* 0x000fe200078ec0ff */
[----:B------:R-:W0:Y:S03]  /*12abe0*/  LDCU UR15, c[0x0][0x398] ;  /* 0x00007300ff0f77ac */ /* 0x000e260008000800 */
[----:B------:R-:W-:Y:S01]  /*12abf0*/  @P1 LOP3.LUT R37, R37, 0x4000000, RZ, 0xfc, !PT ;  /* 0x0400000025251812 */ /* 0x000fe200078efcff */
[----:B------:R-:W-:Y:S01]  /*12ac00*/  VIADD R0, R56, 0xe6 ;  /* 0x000000e638007836 */ /* 0x000fe20000000000 */
[----:B------:R-:W0:Y:S02]  /*12ac10*/  LDCU UR72, c[0x0][0x398] ;  /* 0x00007300ff4877ac */ /* 0x000e240008000800 */
[----:B------:R-:W-:-:S04]  /*12ac20*/  LOP3.LUT R37, R37, 0xfdffffff, RZ, 0xc0, !PT ;  /* 0xfdffffff25257812 */ /* 0x000fc800078ec0ff */
[----:B------:R-:W-:Y:S02]  /*12ac30*/  @P0 LOP3.LUT R37, R37, 0x2000000, RZ, 0xfc, !PT ;  /* 0x0200000025250812 */ /* 0x000fe400078efcff */
[----:B------:R-:W-:Y:S02]  /*12ac40*/  ISETP.GE.AND P0, PT, R13, UR71, PT ;  /* 0x000000470d007c0c */ /* 0x000fe4000bf06270 */
[----:B------:R-:W-:Y:S01]  /*12ac50*/  LOP3.LUT R37, R37, 0xfeffffff, RZ, 0xc0, !PT ;  /* 0xfeffffff25257812 */ /* 0x000fe200078ec0ff */
[C---:B-1----:R-:W-:Y:S01]  /*12ac60*/  VIADD R19, R56.reuse, 0xdc ;  /* 0x000000dc38137836 */ /* 0x042fe20000000000 */
[----:B------:R-:W-:Y:S01]  /*12ac70*/  ISETP.LT.AND P3, PT, R3, UR20, !P0 ;  /* 0x0000001403007c0c */ /* 0x000fe2000c761270 */
[----:B------:R-:W-:Y:S01]  /*12ac80*/  VIADD R18, R56, 0xde ;  /* 0x000000de38127836 */ /* 0x000fe20000000000 */
[----:B------:R-:W-:Y:S01]  /*12ac90*/  ISETP.LT.AND P2, PT, R6, UR22, !P0 ;  /* 0x0000001606007c0c */ /* 0x000fe2000c741270 */
[C---:B------:R-:W-:Y:S01]  /*12aca0*/  VIADD R13, R56.reuse, 0xe3 ;  /* 0x000000e3380d7836 */ /* 0x040fe20000000000 */
[----:B------:R-:W-:Y:S01]  /*12acb0*/  ISETP.LT.AND P1, PT, R5, UR21, !P0 ;  /* 0x0000001505007c0c */ /* 0x000fe2000c721270 */
[----:B------:R-:W1:Y:S01]  /*12acc0*/  LDCU UR20, c[0x0][0x398] ;  /* 0x00007300ff1477ac */ /* 0x000e620008000800 */
[----:B------:R-:W-:Y:S01]  /*12acd0*/  VIADD R45, R56, 0xe9 ;  /* 0x000000e9382d7836 */ /* 0x000fe20000000000 */
[----:B------:R-:W0:Y:S06]  /*12ace0*/  LDCU UR71, c[0x0][0x398] ;  /* 0x00007300ff4777ac */ /* 0x000e2c0008000800 */
        /* <DEDUP_REMOVED lines=68> */
[----:B----4-:R-:W-:Y:S01]  /*12b130*/  LOP3.LUT R59, R59, 0xffff, RZ, 0xc0, !PT ;  /* 0x0000ffff3b3b7812 */ /* 0x010fe200078ec0ff */
[----:B------:R-:W-:Y:S01]  /*12b140*/  VIADD R8, R56, 0xef ;  /* 0x000000ef38087836 */ /* 0x000fe20000000000 */
[----:B------:R-:W-:Y:S01]  /*12b150*/  ISETP.LT.AND P3, PT, R3, UR36, !P0 ;  /* 0x0000002403007c0c */ /* 0x000fe2000c761270 */
[----:B------:R-:W4:Y:S01]  /*12b160*/  LDCU UR36, c[0x0][0x398] ;  /* 0x00007300ff2477ac */ /* 0x000f220008000800 */
[----:B------:R-:W-:-:S02]  /*12b170*/  ISETP.LT.AND P2, PT, R6, UR38, !P0 ;  /* 0x0000002606007c0c */ /* 0x000fc4000c741270 */
[----:B------:R-:W-:Y:S01]  /*12b180*/  ISETP.LT.AND P1, PT, R5, UR48, !P0 ;  /* 0x0000003005007c0c */ /* 0x000fe2000c721270 */
[----:B------:R-:W0:Y:S01]  /*12b190*/  LDCU UR38, c[0x0][0x398] ;  /* 0x00007300ff2677ac */ /* 0x000e220008000800 */
[C---:B------:R-:W-:Y:S02]  /*12b1a0*/  VIADD R7, R56.reuse, 0xf0 ;  /* 0x000000f038077836 */ /* 0x040fe40000000000 */
[----:B------:R-:W-:Y:S01]  /*12b1b0*/  VIADD R31, R56, 0xf1 ;  /* 0x000000f1381f7836 */ /* 0x000fe20000000000 */
        /* <DEDUP_REMOVED lines=19> */
[----:B------:R-:W-:-:S02]  /*12b2f0*/  VIADD R28, R56, 0xf3 ;  /* 0x000000f3381c7836 */ /* 0x000fc40000000000 */
        /* <DEDUP_REMOVED lines=20> */
[----:B------:R-:W-:Y:S01]  /*12b440*/  ISETP.LT.AND P0, PT, R4, UR61, !P0 ;  /* 0x0000003d04007c0c */ /* 0x000fe2000c701270 */
[----:B------:R-:W0:Y:S06]  /*12b450*/  LDCU UR61, c[0x0][0x398] ;  /* 0x00007300ff3d77ac */ /* 0x000e2c0008000800 */
[----:B------:R-:W-:Y:S01]  /*12b460*/  @P2 LOP3.LUT R36, R36, 0x80000000, RZ, 0xfc, !PT ;  /* 0x8000000024242812 */ /* 0x000fe200078efcff */
[----:B------:R-:W0:Y:S03]  /*12b470*/  LDCU UR56, c[0x0][0x398] ;  /* 0x00007300ff3877ac */ /* 0x000e260008000800 */
[----:B------:R-:W-:Y:S01]  /*12b480*/  LOP3.LUT R36, R36, 0xbfffffff, RZ, 0xc0, !PT ;  /* 0xbfffffff24247812 */ /* 0x000fe200078ec0ff */
[----:B------:R-:W-:Y:S01]  /*12b490*/  VIADD R19, R56, 0xfc ;  /* 0x000000fc38137836 */ /* 0x000fe20000000000 */
[----:B------:R-:W0:Y:S02]  /*12b4a0*/  LDCU UR75, c[0x0][0x398] ;  /* 0x00007300ff4b77ac */ /* 0x000e240008000800 */
[----:B------:R-:W-:-:S04]  /*12b4b0*/  @P1 LOP3.LUT R36, R36, 0x40000000, RZ, 0xfc, !PT ;  /* 0x4000000024241812 */ /* 0x000fc800078efcff */
[----:B------:R-:W-:-:S04]  /*12b4c0*/  LOP3.LUT R36, R36, 0xdfffffff, RZ, 0xc0, !PT ;  /* 0xdfffffff24247812 */ /* 0x000fc800078ec0ff */
[----:B------:R-:W-:Y:S02]  /*12b4d0*/  @P0 LOP3.LUT R36, R36, 0x20000000, RZ, 0xfc, !PT ;  /* 0x2000000024240812 */ /* 0x000fe400078efcff */
[----:B------:R-:W-:Y:S01]  /*12b4e0*/  ISETP.GE.AND P0, PT, R15, UR53, PT ;  /* 0x000000350f007c0c */ /* 0x000fe2000bf06270 */
[C---:B------:R-:W-:Y:S01]  /*12b4f0*/  VIADD R18, R56.reuse, 0xfd ;  /* 0x000000fd38127836 */ /* 0x040fe20000000000 */
[----:B------:R-:W-:Y:S01]  /*12b500*/  @P3 LOP3.LUT R37, R37, 0x1, RZ, 0xfc, !PT ;  /* 0x0000000125253812 */ /* 0x000fe200078efcff */
[----:B------:R-:W2:Y:S01]  /*12b510*/  LDL.LU R15, [R1+0xaf0] ;  /* 0x000af000010f7983 */ /* 0x000ea20000300800 */
[----:B---3--:R-:W-:Y:S01]  /*12b520*/  ISETP.LT.AND P3, PT, R3, UR17, !P0 ;  /* 0x0000001103007c0c */ /* 0x008fe2000c761270 */
[----:B------:R-:W-:Y:S01]  /*12b530*/  VIADD R17, R56, 0xfe ;  /* 0x000000fe38117836 */ /* 0x000fe20000000000 */
[----:B------:R-:W-:Y:S01]  /*12b540*/  ISETP.LT.AND P2, PT, R6, UR59, !P0 ;  /* 0x0000003b06007c0c */ /* 0x000fe2000c741270 */
[----:B------:R-:W-:Y:S01]  /*12b550*/  VIADD R16, R56, 0xff ;  /* 0x000000ff38107836 */ /* 0x000fe20000000000 */
[----:B------:R-:W-:Y:S01]  /*12b560*/  LOP3.LUT R36, R36, 0xefffffff, RZ, 0xc0, !PT ;  /* 0xefffffff24247812 */ /* 0x000fe200078ec0ff */
[----:B------:R-:W3:Y:S01]  /*12b570*/  LDL.LU R56, [R1+0x5798] ;  /* 0x0057980001387983 */ /* 0x000ee20000300800 */
[----:B------:R-:W-:Y:S01]  /*12b580*/  ISETP.LT.AND P1, PT, R5, UR62, !P0 ;  /* 0x0000003e05007c0c */ /* 0x000fe2000c721270 */
[----:B------:R-:W0:Y:S01]  /*12b590*/  LDCU UR62, c[0x0][0x398] ;  /* 0x00007300ff3e77ac */ /* 0x000e220008000800 */
[----:B------:R-:W0:Y:S05]  /*12b5a0*/  LDCU UR59, c[0x0][0x398] ;  /* 0x00007300ff3b77ac */ /* 0x000e2a0008000800 */
        /* <DEDUP_REMOVED lines=48> */
[----:B------:R-:W0:Y:S01]  /*12b8b0*/  LDCU UR77, c[0x0][0x39c] ;  /* 0x00007380ff4d77ac */ /* 0x000e220008000800 */
[----:B------:R-:W-:Y:S01]  /*12b8c0*/  LOP3.LUT R36, R36, 0xfffeffff, RZ, 0xc0, !PT ;  /* 0xfffeffff24247812 */ /* 0x000fe200078ec0ff */
[----:B------:R-:W2:Y:S01]  /*12b8d0*/  LDL.LU R12, [R1+0xb74] ;  /* 0x000b7400010c7983 */ /* 0x000ea20000300800 */
[----:B-1----:R-:W-:Y:S01]  /*12b8e0*/  ISETP.LT.AND P3, PT, R3, UR20, !P0 ;  /* 0x0000001403007c0c */ /* 0x002fe2000c761270 */
[----:B------:R-:W1:Y:S01]  /*12b8f0*/  LDCU UR20, c[0x0][0x398] ;  /* 0x00007300ff1477ac */ /* 0x000e620008000800 */
[----:B------:R-:W-:Y:S02]  /*12b900*/  ISETP.LT.AND P2, PT, R6, UR21, !P0 ;  /* 0x0000001506007c0c */ /* 0x000fe4000c741270 */
[----:B------:R-:W-:Y:S01]  /*12b910*/  ISETP.LT.AND P1, PT, R5, UR22, !P0 ;  /* 0x0000001605007c0c */ /* 0x000fe2000c721270 */
[----:B------:R0:W-:Y:S08]  /*12b920*/  STL [R1+0xfc], R59 ;  /* 0x0000fc3b01007387 */ /* 0x0001f00000100800 */
[----:B------:R-:W-:Y:S01]  /*12b930*/  @P3 LOP3.LUT R36, R36, 0x10000, RZ, 0xfc, !PT ;  /* 0x0001000024243812 */ /* 0x000fe200078efcff */
[----:B------:R-:W0:Y:S03]  /*12b940*/  LDCU UR22, c[0x0][0x398] ;  /* 0x00007300ff1677ac */ /* 0x000e260008000800 */
[----:B------:R-:W-:Y:S01]  /*12b950*/  LOP3.LUT R36, R36, 0xffff7fff, RZ, 0xc0, !PT ;  /* 0xffff7fff24247812 */ /* 0x000fe200078ec0ff */
[----:B------:R-:W0:Y:S03]  /*12b960*/  LDCU UR21, c[0x0][0x398] ;  /* 0x00007300ff1577ac */ /* 0x000e260008000800 */
[----:B------:R-:W-:-:S02]  /*12b970*/  @P2 LOP3.LUT R36, R36, 0x8000, RZ, 0xfc, !PT ;  /* 0x0000800024242812 */ /* 0x000fc400078efcff */
        /* <DEDUP_REMOVED lines=27> */
[----:B------:R-:W3:Y:S01]  /*12bb30*/  LDL.LU R0, [R1+0x5794] ;  /* 0x0057940001007983 */ /* 0x000ee20000300800 */
[----:B------:R-:W-:Y:S01]  /*12bb40*/  ISETP.LT.AND P3, PT, R3, UR42, !P0 ;  /* 0x0000002a03007c0c */ /* 0x000fe2000c761270 */
[----:B------:R-:W0:Y:S01]  /*12bb50*/  LDCU UR42, c[0x0][0x398] ;  /* 0x00007300ff2a77ac */ /* 0x000e220008000800 */
[----:B------:R-:W-:Y:S01]  /*12bb60*/  ISETP.LT.AND P2, PT, R6, UR45, !P0 ;  /* 0x0000002d06007c0c */ /* 0x000fe2000c741270 */
[----:B------:R-:W3:Y:S01]  /*12bb70*/  LDL.LU R13, [R1+0xb60] ;  /* 0x000b6000010d7983 */ /* 0x000ee20000300800 */
[----:B------:R-:W-:Y:S01]  /*12bb80*/  ISETP.LT.AND P1, PT, R5, UR51, !P0 ;  /* 0x0000003305007c0c */ /* 0x000fe2000c721270 */
[----:B------:R-:W0:Y:S08]  /*12bb90*/  LDCU UR51, c[0x0][0x398] ;  /* 0x00007300ff3377ac */ /* 0x000e300008000800 */
[----:B------:R-:W-:Y:S01]  /*12bba0*/  @P3 LOP3.LUT R36, R36, 0x100, RZ, 0xfc, !PT ;  /* 0x0000010024243812 */ /* 0x000fe200078efcff */
[----:B------:R-:W3:Y:S01]  /*12bbb0*/  LDL.LU R14, [R1+0xb5c] ;  /* 0x000b5c00010e7983 */ /* 0x000ee20000300800 */
[----:B------:R-:W0:Y:S02]  /*12bbc0*/  LDCU UR45, c[0x0][0x398] ;  /* 0x00007300ff2d77ac */ /* 0x000e240008000800 */
        /* <DEDUP_REMOVED lines=32> */
[----:B------:R-:W0:Y:S08]  /*12bdd0*/  LDCU UR44, c[0x0][0x39c] ;  /* 0x00007380ff2c77ac */ /* 0x000e300008000800 */
[----:B------:R-:W-:-:S02]  /*12bde0*/  @P2 LOP3.LUT R36, R36, 0x1, RZ, 0xfc, !PT ;  /* 0x0000000124242812 */ /* 0x000fc400078efcff */
[----:B----4-:R-:W-:Y:S02]  /*12bdf0*/  ISETP.LT.AND P2, PT, R5, UR36, !P0 ;  /* 0x0000002405007c0c */ /* 0x010fe4000c741270 */
[----:B------:R-:W-:Y:S02]  /*12be00*/  @P1 LOP3.LUT R34, R34, 0x80000000, RZ, 0xfc, !PT ;  /* 0x8000000022221812 */ /* 0x000fe400078efcff */
[----:B------:R-:W-:Y:S02]  /*12be10*/  ISETP.LT.AND P1, PT, R4, UR38, !P0 ;  /* 0x0000002604007c0c */ /* 0x000fe4000c721270 */
[----:B------:R-:W-:Y:S02]  /*12be20*/  LOP3.LUT R34, R34, 0xbfffffff, RZ, 0xc0, !PT ;  /* 0xbfffffff22227812 */ /* 0x000fe400078ec0ff */
[----:B0-----:R-:W-:Y:S01]  /*12be30*/  ISETP.GE.AND P0, PT, R45, UR44, PT ;  /* 0x0000002c2d007c0c */ /* 0x001fe2000bf06270 */
[----:B------:R-:W0:Y:S04]  /*12be40*/  LDCU UR44, c[0x0][0x39c] ;  /* 0x00007380ff2c77ac */ /* 0x000e280008000800 */
[----:B------:R-:W-:-:S04]  /*12be50*/  @P2 LOP3.LUT R34, R34, 0x40000000, RZ, 0xfc, !PT ;  /* 0x4000000022222812 */ /* 0x000fc800078efcff */
[----:B------:R-:W-:-:S04]  /*12be60*/  LOP3.LUT R34, R34, 0xdfffffff, RZ, 0xc0, !PT ;  /* 0xdfffffff22227812 */ /* 0x000fc800078ec0ff */
[----:B------:R-:W-:Y:S02]  /*12be70*/  @P1 LOP3.LUT R34, R34, 0x20000000, RZ, 0xfc, !PT ;  /* 0x2000000022221812 */ /* 0x000fe400078efcff */
[----:B------:R-:W-:Y:S02]  /*12be80*/  ISETP.LT.AND P1, PT, R3, UR70, !P0 ;  /* 0x0000004603007c0c */ /* 0x000fe4000c721270 */
[----:B------:R-:W-:Y:S02]  /*12be90*/  ISETP.LT.AND P3, PT, R6, UR48, !P0 ;  /* 0x0000003006007c0c */ /* 0x000fe4000c761270 */
[----:B------:R-:W-:-:S09]  /*12bea0*/  LOP3.LUT R34, R34, 0xefffffff, RZ, 0xc0, !PT ;  /* 0xefffffff22227812 */ /* 0x000fd200078ec0ff */
[----:B------:R-:W-:Y:S02]  /*12beb0*/  @P1 LOP3.LUT R34, R34, 0x10000000, RZ, 0xfc, !PT ;  /* 0x1000000022221812 */ /* 0x000fe400078efcff */
[----:B------:R-:W-:Y:S02]  /*12bec0*/  ISETP.LT.AND P1, PT, R5, UR47, !P0 ;  /* 0x0000002f05007c0c */ /* 0x000fe4000c721270 */
[----:B------:R-:W-:-:S04]  /*12bed0*/  LOP3.LUT R34, R34, 0xf7ffffff, RZ, 0xc0, !PT ;  /* 0xf7ffffff22227812 */ /* 0x000fc800078ec0ff */
[----:B------:R-:W-:Y:S02]  /*12bee0*/  @P3 LOP3.LUT R34, R34, 0x8000000, RZ, 0xfc, !PT ;  /* 0x0800000022223812 */ /* 0x000fe400078efcff */
[----:B------:R-:W-:Y:S02]  /*12bef0*/  ISETP.LT.AND P2, PT, R4, UR71, !P0 ;  /* 0x0000004704007c0c */ /* 0x000fe4000c741270 */
[----:B------:R-:W-:Y:S02]  /*12bf00*/  LOP3.LUT R34, R34, 0xfbffffff, RZ, 0xc0, !PT ;  /* 0xfbffffff22227812 */ /* 0x000fe400078ec0ff */
[----:B0-----:R-:W-:Y:S01]  /*12bf10*/  ISETP.GE.AND P0, PT, R44, UR44, PT ;  /* 0x0000002c2c007c0c */ /* 0x001fe2000bf06270 */
[----:B------:R-:W0:Y:S01]  /*12bf20*/  LDCU UR44, c[0x0][0x39c] ;  /* 0x00007380ff2c77ac */ /* 0x000e220008000800 */
[----:B------:R-:W-:Y:S02]  /*12bf30*/  @P1 LOP3.LUT R34, R34, 0x4000000, RZ, 0xfc, !PT ;  /* 0x0400000022221812 */ /* 0x000fe400078efcff */
[----:B------:R-:W-:-:S02]  /*12bf40*/  ISETP.LT.AND P1, PT, R3, UR66, !P0 ;  /* 0x0000004203007c0c */ /* 0x000fc4000c721270 */
[----:B------:R-:W-:-:S04]  /*12bf50*/  LOP3.LUT R34, R34, 0xfdffffff, RZ, 0xc0, !PT ;  /* 0xfdffffff22227812 */ /* 0x000fc800078ec0ff */
[----:B------:R-:W-:Y:S02]  /*12bf60*/  @P2 LOP3.LUT R34, R34, 0x2000000, RZ, 0xfc, !PT ;  /* 0x0200000022222812 */ /* 0x000fe400078efcff */
[----:B------:R-:W-:Y:S02]  /*12bf70*/  ISETP.LT.AND P3, PT, R6, UR52, !P0 ;  /* 0x0000003406007c0c */ /* 0x000fe4000c761270 */
[----:B------:R-:W-:-:S04]  /*12bf80*/  LOP3.LUT R34, R34, 0xfeffffff, RZ, 0xc0, !PT ;  /* 0xfeffffff22227812 */ /* 0x000fc800078ec0ff */
[----:B------:R-:W-:Y:S02]  /*12bf90*/  @P1 LOP3.LUT R34, R34, 0x1000000, RZ, 0xfc, !PT ;  /* 0x0100000022221812 */ /* 0x000fe400078efcff */
[----:B------:R-:W-:Y:S02]  /*12bfa0*/  ISETP.LT.AND P1, PT, R5, UR49, !P0 ;  /* 0x0000003105007c0c */ /* 0x000fe4000c721270 */
[----:B------:R-:W-:-:S04]  /*12bfb0*/  LOP3.LUT R34, R34, 0xff7fffff, RZ, 0xc0, !PT ;  /* 0xff7fffff22227812 */ /* 0x000fc800078ec0ff */
[----:B------:R-:W-:Y:S02]  /*12bfc0*/  @P3 LOP3.LUT R34, R34, 0x800000, RZ, 0xfc, !PT ;  /* 0x0080000022223812 */ /* 0x000fe400078efcff */
[----:B------:R-:W-:Y:S02]  /*12bfd0*/  ISETP.LT.AND P2, PT, R4, UR46, !P0 ;  /* 0x0000002e04007c0c */ /* 0x000fe4000c741270 */
[----:B------:R-:W-:Y:S02]  /*12bfe0*/  LOP3.LUT R34, R34, 0xffbfffff, RZ, 0xc0, !PT ;  /* 0xffbfffff22227812 */ /* 0x000fe400078ec0ff */
[----:B0-----:R-:W-:Y:S02]  /*12bff0*/  ISETP.GE.AND P0, PT, R35, UR44, PT ;  /* 0x0000002c23007c0c */ /* 0x001fe4000bf06270 */
        /* <DEDUP_REMOVED lines=12> */
[----:B--2---:R-:W-:Y:S02]  /*12c0c0*/  LOP3.LUT R29, R15, 0xffff, RZ, 0xc0, !PT ;  /* 0x0000ffff0f1d7812 */ /* 0x004fe400078ec0ff */
[----:B------:R-:W2:Y:S01]  /*12c0d0*/  LDL.LU R15, [R1+0x9b8] ;  /* 0x0009b800010f7983 */ /* 0x000ea20000300800 */
[----:B------:R-:W-:Y:S02]  /*12c0e0*/  ISETP.GE.AND P0, PT, R32, UR4, PT ;  /* 0x0000000420007c0c */ /* 0x000fe4000bf06270 */
[----:B------:R-:W-:-:S02]  /*12c0f0*/  @P2 LOP3.LUT R34, R34, 0x40000, RZ, 0xfc, !PT ;  /* 0x0004000022222812 */ /* 0x000fc400078efcff */
[----:B------:R-:W-:Y:S02]  /*12c100*/  ISETP.LT.AND P2, PT, R3, UR56, !P0 ;  /* 0x0000003803007c0c */ /* 0x000fe4000c741270 */
        /* <DEDUP_REMOVED lines=10> */
[----:B------:R-:W-:Y:S02]  /*12c1b0*/  ISETP.GE.AND P0, PT, R10, UR7, PT ;  /* 0x000000070a007c0c */ /* 0x000fe4000bf06270 */
        /* <DEDUP_REMOVED lines=40> */
[----:B-1----:R-:W-:-:S02]  /*12c440*/  ISETP.LT.AND P3, PT, R6, UR54, !P0 ;  /* 0x0000003606007c0c */ /* 0x002fc4000c761270 */
[----:B------:R-:W-:Y:S02]  /*12c450*/  ISETP.LT.AND P2, PT, R3, UR74, !P0 ;  /* 0x0000004a03007c0c */ /* 0x000fe4000c741270 */
[----:B------:R-:W-:-:S04]  /*12c460*/  LOP3.LUT R34, R34, 0xfffffffd, RZ, 0xc0, !PT ;  /* 0xfffffffd22227812 */ /* 0x000fc800078ec0ff */
[----:B------:R-:W-:Y:S02]  /*12c470*/  @P1 LOP3.LUT R34, R34, 0x2, RZ, 0xfc, !PT ;  /* 0x0000000222221812 */ /* 0x000fe400078efcff */
[----:B------:R-:W-:Y:S02]  /*12c480*/  ISETP.LT.AND P1, PT, R5, UR22, !P0 ;  /* 0x0000001605007c0c */ /* 0x000fe4000c721270 */
[----:B------:R-:W-:Y:S02]  /*12c490*/  LOP3.LUT R34, R34, 0xfffffffe, RZ, 0xc0, !PT ;  /* 0xfffffffe22227812 */ /* 0x000fe400078ec0ff */
[----:B------:R-:W-:Y:S02]  /*12c4a0*/  @P3 LOP3.LUT R33, R33, 0x80000000, RZ, 0xfc, !PT ;  /* 0x8000000021213812 */ /* 0x000fe400078efcff */
[----:B------:R-:W-:Y:S02]  /*12c4b0*/  @P2 LOP3.LUT R34, R34, 0x1, RZ, 0xfc, !PT ;  /* 0x0000000122222812 */ /* 0x000fe400078efcff */
[----:B------:R-:W-:-:S02]  /*12c4c0*/  ISETP.LT.AND P2, PT, R4, UR21, !P0 ;  /* 0x0000001504007c0c */ /* 0x000fc4000c741270 */
[----:B------:R-:W-:Y:S02]  /*12c4d0*/  LOP3.LUT R33, R33, 0xbfffffff, RZ, 0xc0, !PT ;  /* 0xbfffffff21217812 */ /* 0x000fe400078ec0ff */
[----:B------:R-:W-:Y:S02]  /*12c4e0*/  ISETP.GE.AND P0, PT, R31, UR8, PT ;  /* 0x000000081f007c0c */ /* 0x000fe4000bf06270 */
        /* <DEDUP_REMOVED lines=55> */
[----:B------:R-:W-:Y:S02]  /*12c860*/  LOP3.LUT R58, R58, 0xffff, RZ, 0xc0, !PT ;  /* 0x0000ffff3a3a7812 */ /* 0x000fe400078ec0ff */
[----:B------:R-:W-:Y:S02]  /*12c870*/  LOP3.LUT R57, R57, 0xffff, RZ, 0xc0, !PT ;  /* 0x0000ffff39397812 */ /* 0x000fe400078ec0ff */
[----:B------:R-:W-:Y:S01]  /*12c880*/  LOP3.LUT R33, R33, 0xfffffeff, RZ, 0xc0, !PT ;  /* 0xfffffeff21217812 */ /* 0x000fe200078ec0ff */
[----:B------:R0:W-:Y:S01]  /*12c890*/  STL [R1+0x8], R58 ;  /* 0x0000083a01007387 */ /* 0x0001e20000100800 */
[----:B------:R-:W-:Y:S02]  /*12c8a0*/  ISETP.GE.AND P1, PT, R24, UR37, PT ;  /* 0x0000002518007c0c */ /* 0x000fe4000bf26270 */
[----:B------:R-:W-:Y:S01]  /*12c8b0*/  @P2 LOP3.LUT R33, R33, 0x100, RZ, 0xfc, !PT ;  /* 0x0000010021212812 */ /* 0x000fe200078efcff */
[----:B------:R1:W-:Y:S01]  /*12c8c0*/  STL [R1+0x1a0], R57 ;  /* 0x0001a03901007387 */ /* 0x0003e20000100800 */
[----:B---3--:R-:W-:-:S02]  /*12c8d0*/  PRMT R13, R13, 0x4210, R59 ;  /* 0x000042100d0d7816 */ /* 0x008fc4000000003b */
[----:B------:R-:W-:Y:S01]  /*12c8e0*/  PRMT R14, R14, 0x4210, R58 ;  /* 0x000042100e0e7816 */ /* 0x000fe2000000003a */
[----:B------:R-:W3:Y:S01]  /*12c8f0*/  LDL.LU R60, [R1+0x5790] ;  /* 0x00579000013c7983 */ /* 0x000ee20000300800 */
[----:B------:R-:W-:Y:S02]  /*12c900*/  ISETP.GE.AND P6, PT, R26, UR43, PT ;  /* 0x0000002b1a007c0c */ /* 0x000fe4000bfc6270 */
[----:B--2---:R-:W-:Y:S01]  /*12c910*/  PRMT R15, R15, 0x4210, R57 ;  /* 0x000042100f0f7816 */ /* 0x004fe20000000039 */
[----:B------:R-:W2:Y:S01]  /*12c920*/  LDL.LU R59, [R1+0x578c] ;  /* 0x00578c00013b7983 */ /* 0x000ea20000300800 */
[----:B------:R-:W-:-:S03]  /*12c930*/  LOP3.LUT R33, R33, 0xffffff7f, RZ, 0xc0, !PT ;  /* 0xffffff7f21217812 */ /* 0x000fc600078ec0ff */
[----:B0-----:R-:W4:Y:S01]  /*12c940*/  LDL.LU R58, [R1+0x5788] ;  /* 0x00578800013a7983 */ /* 0x001f220000300800 */
[----:B------:R-:W-:-:S03]  /*12c950*/  LOP3.LUT R33, R33, 0xfffffdff, RZ, 0xc0, !PT ;  /* 0xfffffdff21217812 */ /* 0x000fc600078ec0ff */
[----:B-1----:R-:W2:Y:S04]  /*12c960*/  LDL.LU R57, [R1+0x5784] ;  /* 0x0057840001397983 */ /* 0x002ea80000300800 */
[----:B------:R-:W2:Y:S04]  /*12c970*/  LDL.LU R52, [R1+0x5780] ;  /* 0x0057800001347983 */ /* 0x000ea80000300800 */
[----:B------:R-:W2:Y:S04]  /*12c980*/  LDL.LU R45, [R1+0x577c] ;  /* 0x00577c00012d7983 */ /* 0x000ea80000300800 */
[----:B------:R-:W2:Y:S01]  /*12c990*/  LDL.LU R44, [R1+0x5778] ;  /* 0x00577800012c7983 */ /* 0x000ea20000300800 */
[----:B------:R-:W-:-:S03]  /*12c9a0*/  @P1 LOP3.LUT R33, R33, 0x200, RZ, 0xfc, !PT ;  /* 0x0000020021211812 */ /* 0x000fc600078efcff */
[----:B------:R-:W2:Y:S04]  /*12c9b0*/  LDL.LU R35, [R1+0x5774] ;  /* 0x0057740001237983 */ /* 0x000ea80000300800 */
[----:B------:R-:W2:Y:S04]  /*12c9c0*/  LDL.LU R32, [R1+0x5770] ;  /* 0x0057700001207983 */ /* 0x000ea80000300800 */
[----:B------:R-:W2:Y:S04]  /*12c9d0*/  LDL.LU R10, [R1+0x576c] ;  /* 0x00576c00010a7983 */ /* 0x000ea80000300800 */
[----:B------:R-:W2:Y:S01]  /*12c9e0*/  LDL.LU R9, [R1+0x5768] ;  /* 0x0057680001097983 */ /* 0x000ea20000300800 */
[----:B------:R-:W-:-:S03]  /*12c9f0*/  @P6 LOP3.LUT R33, R33, 0x80, RZ, 0xfc, !PT ;  /* 0x0000008021216812 */ /* 0x000fc600078efcff */
[----:B------:R-:W2:Y:S01]  /*12ca00*/  LDL.LU R8, [R1+0x5764] ;  /* 0x0057640001087983 */ /* 0x000ea20000300800 */
[----:B------:R-:W-:-:S03]  /*12ca10*/  ISETP.LT.AND P6, PT, R3, UR26, !P6 ;  /* 0x0000001a03007c0c */ /* 0x000fc6000f7c1270 */
[----:B------:R-:W2:Y:S04]  /*12ca20*/  LDL.LU R7, [R1+0x5760] ;  /* 0x0057600001077983 */ /* 0x000ea80000300800 */
[----:B------:R-:W2:Y:S04]  /*12ca30*/  LDL.LU R6, [R1+0x575c] ;  /* 0x00575c0001067983 */ /* 0x000ea80000300800 */
[----:B------:R-:W3:Y:S04]  /*12ca40*/  LDL.LU R5, [R1+0x5758] ;  /* 0x0057580001057983 */ /* 0x000ee80000300800 */
[----:B------:R-:W3:Y:S04]  /*12ca50*/  LDL.LU R4, [R1+0x5754] ;  /* 0x0057540001047983 */ /* 0x000ee80000300800 */
[----:B------:R-:W4:Y:S01]  /*12ca60*/  LDL.LU R3, [R1+0x5750] ;  /* 0x0057500001037983 */ /* 0x000f220000300800 */
[----:B------:R-:W-:-:S02]  /*12ca70*/  ISETP.GE.AND P0, PT, R23, UR35, PT ;  /* 0x0000002317007c0c */ /* 0x000fc4000bf06270 */
[----:B------:R-:W-:-:S11]  /*12ca80*/  LOP3.LUT R33, R33, 0xfffffbff, RZ, 0xc0, !PT ;  /* 0xfffffbff21217812 */ /* 0x000fd600078ec0ff */
[----:B------:R-:W-:Y:S02]  /*12ca90*/  @P0 LOP3.LUT R33, R33, 0x400, RZ, 0xfc, !PT ;  /* 0x0000040021210812 */ /* 0x000fe400078efcff */
[----:B------:R-:W-:Y:S02]  /*12caa0*/  ISETP.GE.AND P0, PT, R22, UR33, PT ;  /* 0x0000002116007c0c */ /* 0x000fe4000bf06270 */
[----:B------:R-:W-:Y:S02]  /*12cab0*/  LOP3.LUT R33, R33, 0xfffff7ff, RZ, 0xc0, !PT ;  /* 0xfffff7ff21217812 */ /* 0x000fe400078ec0ff */
[----:B------:R-:W-:-:S09]  /*12cac0*/  PRMT R12, R12, 0x4210, R29 ;  /* 0x000042100c0c7816 */ /* 0x000fd2000000001d */
[----:B------:R-:W-:-:S04]  /*12cad0*/  @P0 LOP3.LUT R33, R33, 0x800, RZ, 0xfc, !PT ;  /* 0x0000080021210812 */ /* 0x000fc800078efcff */
[----:B------:R-:W-:Y:S02]  /*12cae0*/  LOP3.LUT R33, R33, 0xffffefff, RZ, 0xc0, !PT ;  /* 0xffffefff21217812 */ /* 0x000fe400078ec0ff */
[----:B------:R-:W-:Y:S02]  /*12caf0*/  ISETP.GE.AND P5, PT, R21, UR31, PT ;  /* 0x0000001f15007c0c */ /* 0x000fe4000bfa6270 */
[----:B------:R-:W-:Y:S02]  /*12cb00*/  @P6 LOP3.LUT R33, R33, 0x1000, RZ, 0xfc, !PT ;  /* 0x0000100021216812 */ /* 0x000fe400078efcff */
[----:B------:R-:W-:Y:S02]  /*12cb10*/  ISETP.GE.AND P2, PT, R20, UR29, PT ;  /* 0x0000001d14007c0c */ /* 0x000fe4000bf46270 */
[----:B------:R-:W-:Y:S02]  /*12cb20*/  ISETP.GE.AND P3, PT, R19, UR27, PT ;  /* 0x0000001b13007c0c */ /* 0x000fe4000bf66270 */
[----:B------:R-:W-:-:S02]  /*12cb30*/  ISETP.GE.AND P4, PT, R18, UR25, PT ;  /* 0x0000001912007c0c */ /* 0x000fc4000bf86270 */
[----:B------:R-:W-:Y:S02]  /*12cb40*/  ISETP.GE.AND P1, PT, R17, UR23, PT ;  /* 0x0000001711007c0c */ /* 0x000fe4000bf26270 */
[----:B------:R-:W-:Y:S02]  /*12cb50*/  ISETP.GE.AND P0, PT, R16, UR5, PT ;  /* 0x0000000510007c0c */ /* 0x000fe4000bf06270 */
[----:B------:R-:W-:Y:S01]  /*12cb60*/  LOP3.LUT P6, RZ, R2, 0x2000000, RZ, 0xc0, !PT ;  /* 0x0200000002ff7812 */ /* 0x000fe200078cc0ff */
[----:B------:R-:W-:Y:S01]  /*12cb70*/  NOP ;  /* 0x0000000000007918 */ /* 0x000fe20000000000 */
[----:B------:R-:W-:Y:S01]  /*12cb80*/  LOP3.LUT R0, R0, 0xbfffffff, RZ, 0xc0, !PT ;  /* 0xbfffffff00007812 */ /* 0x000fe200078ec0ff */
[----:B------:R-:W4:Y:S01]  /*12cb90*/  LDL.LU R20, [R1+0x17d8] ;  /* 0x0017d80001147983 */ /* 0x000f220000300800 */
[----:B------:R-:W0:Y:S02]  /*12cba0*/  LDCU UR4, c[0x0][0x398] ;  /* 0x00007300ff0477ac */ /* 0x000e240008000800 */
[----:B------:R-:W-:Y:S01]  /*12cbb0*/  @P5 LOP3.LUT R0, R0, 0x40000000, RZ, 0xfc, !PT ;  /* 0x4000000000005812 */ /* 0x000fe200078efcff */
[----:B------:R-:W4:Y:S01]  /*12cbc0*/  LDL.LU R17, [R1+0x16d4] ;  /* 0x0016d40001117983 */ /* 0x000f220000300800 */
[----:B------:R-:W1:Y:S02]  /*12cbd0*/  LDCU UR5, c[0x0][0x398] ;  /* 0x00007300ff0577ac */ /* 0x000e640008000800 */
[----:B------:R-:W-:Y:S01]  /*12cbe0*/  LOP3.LUT R0, R0, 0xdfffffff, RZ, 0xc0, !PT ;  /* 0xdfffffff00007812 */ /* 0x000fe200078ec0ff */
[----:B------:R-:W4:Y:S01]  /*12cbf0*/  LDL.LU R16, [R1+0x19dc] ;  /* 0x0019dc0001107983 */ /* 0x000f220000300800 */
[----:B------:R-:W0:Y:S03]  /*12cc00*/  LDCU UR6, c[0x0][0x398] ;  /* 0x00007300ff0677ac */ /* 0x000e260008000800 */
[----:B--2---:R-:W-:Y:S01]  /*12cc10*/  STL.64 [R1+0x5940], R6 ;  /* 0x0059400601007387 */ /* 0x004fe20000100a00 */
[----:B------:R-:W-:Y:S01]  /*12cc20*/  @P2 LOP3.LUT R0, R0, 0x20000000, RZ, 0xfc, !PT ;  /* 0x2000000000002812 */ /* 0x000fe200078efcff */
[----:B------:R-:W2:Y:S02]  /*12cc30*/  LDCU UR7, c[0x0][0x398] ;  /* 0x00007300ff0777ac */ /* 0x000ea40008000800 */
[----:B---3--:R-:W-:Y:S01]  /*12cc40*/  STL.64 [R1+0x5938], R4 ;  /* 0x0059380401007387 */ /* 0x008fe20000100a00 */
[----:B------:R-:W3:Y:S03]  /*12cc50*/  LDCU UR8, c[0x0][0x398] ;  /* 0x00007300ff0877ac */ /* 0x000ee60008000800 */
[----:B------:R-:W-:Y:S01]  /*12cc60*/  STL [R1+0x58f8], R2 ;  /* 0x0058f80201007387 */ /* 0x000fe20000100800 */
[----:B------:R-:W0:Y:S03]  /*12cc70*/  LDCU UR9, c[0x0][0x398] ;  /* 0x00007300ff0977ac */ /* 0x000e260008000800 */
[----:B------:R1:W-:Y:S01]  /*12cc80*/  STL.64 [R1+0x58d8], R50 ;  /* 0x0058d83201007387 */ /* 0x0003e20000100a00 */
[----:B------:R-:W-:Y:S01]  /*12cc90*/  LOP3.LUT R0, R0, 0xefffffff, RZ, 0xc0, !PT ;  /* 0xefffffff00007812 */ /* 0x000fe200078ec0ff */
[----:B------:R-:W0:Y:S01]  /*12cca0*/  LDCU UR10, c[0x0][0x398] ;  /* 0x00007300ff0a77ac */ /* 0x000e220008000800 */
[----:B------:R-:W0:Y:S01]  /*12ccb0*/  LDCU UR11, c[0x0][0x398] ;  /* 0x00007300ff0b77ac */ /* 0x000e220008000800 */
[----:B------:R-:W0:Y:S01]  /*12ccc0*/  LDCU UR12, c[0x0][0x398] ;  /* 0x00007300ff0c77ac */ /* 0x000e220008000800 */
[----:B-1----:R-:W2:Y:S04]  /*12ccd0*/  LDL.LU R51, [R1+0x1300] ;  /* 0x0013000001337983 */ /* 0x002ea80000300800 */
[----:B------:R-:W2:Y:S04]  /*12cce0*/  LDL.LU R50, [R1+0x1a98] ;  /* 0x001a980001327983 */ /* 0x000ea80000300800 */
[----:B------:R1:W-:Y:S01]  /*12ccf0*/  STL.64 [R1+0x58d0], R38 ;  /* 0x0058d02601007387 */ /* 0x0003e20000100a00 */
[----:B------:R-:W-:-:S03]  /*12cd00*/  @P3 LOP3.LUT R0, R0, 0x10000000, RZ, 0xfc, !PT ;  /* 0x1000000000003812 */ /* 0x000fc600078efcff */
[----:B-1----:R-:W2:Y:S04]  /*12cd10*/  LDL.LU R39, [R1+0x17a0] ;  /* 0x0017a00001277983 */ /* 0x002ea80000300800 */
[----:B------:R-:W2:Y:S04]  /*12cd20*/  LDL.LU R38, [R1+0x1a04] ;  /* 0x001a040001267983 */ /* 0x000ea80000300800 */
[----:B----4-:R1:W-:Y:S01]  /*12cd30*/  STL [R1+0x5878], R58 ;  /* 0x0058783a01007387 */ /* 0x0103e20000100800 */
[----:B------:R-:W-:-:S03]  /*12cd40*/  LOP3.LUT R0, R0, 0xf7ffffff, RZ, 0xc0, !PT ;  /* 0xf7ffffff00007812 */ /* 0x000fc600078ec0ff */
[----:B-1----:R-:W4:Y:S04]  /*12cd50*/  LDL.LU R58, [R1+0x19cc] ;  /* 0x0019cc00013a7983 */ /* 0x002f280000300800 */
[----:B------:R-:W2:Y:S04]  /*12cd60*/  LDL.LU R5, [R1+0x1290] ;  /* 0x0012900001057983 */ /* 0x000ea80000300800 */
[----:B------:R-:W2:Y:S04]  /*12cd70*/  LDL.LU R6, [R1+0x124c] ;  /* 0x00124c0001067983 */ /* 0x000ea80000300800 */
[----:B------:R-:W2:Y:S04]  /*12cd80*/  LDL.LU R7, [R1+0x19e0] ;  /* 0x0019e00001077983 */ /* 0x000ea80000300800 */
[----:B------:R-:W2:Y:S04]  /*12cd90*/  LDL.LU R30, [R1+0x1758] ;  /* 0x00175800011e7983 */ /* 0x000ea80000300800 */
[----:B------:R-:W2:Y:S04]  /*12cda0*/  LDL.LU R28, [R1+0x1930] ;  /* 0x00193000011c7983 */ /* 0x000ea80000300800 */
[----:B------:R-:W2:Y:S01]  /*12cdb0*/  LDL.LU R26, [R1+0x19c8] ;  /* 0x0019c800011a7983 */ /* 0x000ea20000300800 */
[----:B------:R-:W-:-:S03]  /*12cdc0*/  @P4 LOP3.LUT R0, R0, 0x8000000, RZ, 0xfc, !PT ;  /* 0x0800000000004812 */ /* 0x000fc600078efcff */
[----:B------:R-:W2:Y:S04]  /*12cdd0*/  LDL.LU R4, [R1+0x1978] ;  /* 0x0019780001047983 */ /* 0x000ea80000300800 */
[----:B------:R-:W2:Y:S04]  /*12cde0*/  LDL.LU R25, [R1+0x1a14] ;  /* 0x001a140001197983 */ /* 0x000ea80000300800 */
[----:B------:R-:W-:Y:S04]  /*12cdf0*/  STL [R1+0x5854], R52 ;  /* 0x0058543401007387 */ /* 0x000fe80000100800 */
[----:B------:R1:W-:Y:S01]  /*12ce00*/  STL [R1+0x5850], R44 ;  /* 0x0058502c01007387 */ /* 0x0003e20000100800 */
[----:B------:R-:W-:-:S03]  /*12ce10*/  LOP3.LUT R0, R0, 0xfbffffff, RZ, 0xc0, !PT ;  /* 0xfbffffff00007812 */ /* 0x000fc600078ec0ff */
[----:B-1----:R-:W2:Y:S04]  /*12ce20*/  LDL.LU R44, [R1+0x1304] ;  /* 0x00130400012c7983 */ /* 0x002ea80000300800 */
[----:B------:R-:W2:Y:S04]  /*12ce30*/  LDL.LU R24, [R1+0x19f8] ;  /* 0x0019f80001187983 */ /* 0x000ea80000300800 */
[----:B------:R-:W2:Y:S04]  /*12ce40*/  LDL.LU R31, [R1+0x19c0] ;  /* 0x0019c000011f7983 */ /* 0x000ea80000300800 */
[----:B------:R-:W2:Y:S01]  /*12ce50*/  LDL.LU R27, [R1+0x19e8] ;  /* 0x0019e800011b7983 */ /* 0x000ea20000300800 */
[----:B------:R-:W-:-:S03]  /*12ce60*/  @P1 LOP3.LUT R0, R0, 0x4000000, RZ, 0xfc, !PT ;  /* 0x0400000000001812 */ /* 0x000fc600078efcff */
[----:B------:R1:W-:Y:S01]  /*12ce70*/  STL [R1+0x5828], R60 ;  /* 0x0058283c01007387 */ /* 0x0003e20000100800 */
[----:B------:R-:W-:-:S03]  /*12ce80*/  LOP3.LUT R0, R0, 0xfdffffff, RZ, 0xc0, !PT ;  /* 0xfdffffff00007812 */ /* 0x000fc600078ec0ff */
[----:B-1----:R-:W2:Y:S04]  /*12ce90*/  LDL.LU R60, [R1+0x1968] ;  /* 0x00196800013c7983 */ /* 0x002ea80000300800 */
[----:B------:R-:W2:Y:S04]  /*12cea0*/  LDL.LU R22, [R1+0x19f0] ;  /* 0x0019f00001167983 */ /* 0x000ea80000300800 */
[----:B------:R-:W2:Y:S04]  /*12ceb0*/  LDL.LU R2, [R1+0x1a9c] ;  /* 0x001a9c0001027983 */ /* 0x000ea80000300800 */
[----:B------:R-:W2:Y:S04]  /*12cec0*/  LDL.LU R52, [R1+0x12e8] ;  /* 0x0012e80001347983 */ /* 0x000ea80000300800 */
[----:B------:R-:W2:Y:S04]  /*12ced0*/  LDL.LU R18, [R1+0x1294] ;  /* 0x0012940001127983 */ /* 0x000ea80000300800 */
[----:B------:R-:W2:Y:S04]  /*12cee0*/  LDL.LU R21, [R1+0x16d0] ;  /* 0x0016d00001157983 */ /* 0x000ea80000300800 */
[----:B------:R-:W2:Y:S01]  /*12cef0*/  LDL.LU R23, [R1+0x19d0] ;  /* 0x0019d00001177983 */ /* 0x000ea20000300800 */
[----:B------:R-:W-:-:S03]  /*12cf00*/  @P0 LOP3.LUT R0, R0, 0x2000000, RZ, 0xfc, !PT ;  /* 0x0200000000000812 */ /* 0x000fc600078efcff */
[----:B------:R-:W2:Y:S01]  /*12cf10*/  LDL.LU R19, [R1+0x1780] ;  /* 0x0017800001137983 */ /* 0x000ea20000300800 */
[C---:B------:R-:W-:Y:S02]  /*12cf20*/  LOP3.LUT P5, RZ, R33.reuse, 0x40, RZ, 0xc0, !PT ;  /* 0x0000004021ff7812 */ /* 0x040fe400078ac0ff */
[C---:B------:R-:W-:Y:S01]  /*12cf30*/  LOP3.LUT P2, RZ, R33.reuse, 0x20, RZ, 0xc0, !PT ;  /* 0x0000002021ff7812 */ /* 0x040fe2000784c0ff */
[----:B------:R1:W-:Y:S01]  /*12cf40*/  STL [R1+0x5814], R57 ;  /* 0x0058143901007387 */ /* 0x0003e20000100800 */
[C---:B------:R-:W-:Y:S02]  /*12cf50*/  LOP3.LUT P3, RZ, R33.reuse, 0x10, RZ, 0xc0, !PT ;  /* 0x0000001021ff7812 */ /* 0x040fe4000786c0ff */
[C---:B------:R-:W-:Y:S01]  /*12cf60*/  LOP3.LUT P4, RZ, R33.reuse, 0x8, RZ, 0xc0, !PT ;  /* 0x0000000821ff7812 */ /* 0x040fe2000788c0ff */
[----:B------:R-:W-:Y:S01]  /*12cf70*/  STL [R1+0x57f4], R49 ;  /* 0x0057f43101007387 */ /* 0x000fe20000100800 */
[C---:B------:R-:W-:Y:S02]  /*12cf80*/  LOP3.LUT P1, RZ, R33.reuse, 0x4, RZ, 0xc0, !PT ;  /* 0x0000000421ff7812 */ /* 0x040fe4000782c0ff */
[----:B------:R-:W-:Y:S01]  /*12cf90*/  LOP3.LUT P0, RZ, R33, 0x2, RZ, 0xc0, !PT ;  /* 0x0000000221ff7812 */ /* 0x000fe2000780c0ff */
[----:B------:R-:W-:Y:S04]  /*12cfa0*/  STL [R1+0x57e0], R47 ;  /* 0x0057e02f01007387 */ /* 0x000fe80000100800 */
[----:B------:R-:W-:Y:S04]  /*12cfb0*/  STL [R1+0x57c8], R42 ;  /* 0x0057c82a01007387 */ /* 0x000fe80000100800 */
[----:B------:R-:W-:Y:S04]  /*12cfc0*/  STL [R1+0x57b8], R41 ;  /* 0x0057b82901007387 */ /* 0x000fe80000100800 */
[----:B------:R-:W-:Y:S04]  /*12cfd0*/  STL [R1+0x57a8], R36 ;  /* 0x0057a82401007387 */ /* 0x000fe80000100800 */
[----:B------:R-:W-:Y:S04]  /*12cfe0*/  STL [R1+0x5790], R34 ;  /* 0x0057902201007387 */ /* 0x000fe80000100800 */
[----:B------:R-:W-:Y:S04]  /*12cff0*/  STL [R1+0x5810], R0 ;  /* 0x0058100001007387 */ /* 0x000fe80000100800 */
[----:B------:R-:W-:Y:S04]  /*12d000*/  STL [R1+0x5960], R35 ;  /* 0x0059602301007387 */ /* 0x000fe80000100800 */
[----:B------:R-:W-:Y:S04]  /*12d010*/  STL.64 [R1+0x5958], R32 ;  /* 0x0059582001007387 */ /* 0x000fe80000100a00 */
[----:B-1----:R-:W2:Y:S04]  /*12d020*/  LDL.LU R57, [R1+0x1c0] ;  /* 0x0001c00001397983 */ /* 0x002ea80000300800 */
[----:B------:R-:W1:Y:S01]  /*12d030*/  LDS.128 R32, [R11] ;  /* 0x000000000b207984 */ /* 0x000e620000000c00 */
[----:B------:R-:W-:-:S03]  /*12d040*/  NOP ;  /* 0x0000000000007918 */ /* 0x000fc60000000000 */
[----:B------:R2:W-:Y:S04]  /*12d050*/  STSM.16.M88.4 [R11], R12 ;  /* 0x0000000c0b007844 */ /* 0x0005e80000000200 */
[----:B-1----:R-:W-:Y:S04]  /*12d060*/  STL.64 [R1+0x380], R32 ;  /* 0x0003802001007387 */ /* 0x002fe80000100a00 */
[----:B------:R-:W-:Y:S01]  /*12d070*/  STL.64 [R1+0x388], R34 ;  /* 0x0003882201007387 */ /* 0x000fe20000100a00 */
[----:B------:R-:W-:-:S03]  /*12d080*/  NOP ;  /* 0x0000000000007918 */ /* 0x000fc60000000000 */
[----:B------:R-:W3:Y:S04]  /*12d090*/  LDL.LU R36, [R1+0xfc] ;  /* 0x0000fc0001247983 */ /* 0x000ee80000300800 */
[----:B------:R-:W3:Y:S04]  /*12d0a0*/  LDL.LU R41, [R1+0x1bc] ;  /* 0x0001bc0001297983 */ /* 0x000ee80000300800 */
[----:B------:R-:W3:Y:S04]  /*12d0b0*/  LDL.LU R42, [R1+0x8] ;  /* 0x00000800012a7983 */ /* 0x000ee80000300800 */
[----:B------:R-:W3:Y:S04]  /*12d0c0*/  LDL.LU R47, [R1+0x1b4] ;  /* 0x0001b400012f7983 */ /* 0x000ee80000300800 */
[----:B------:R-:W3:Y:S04]  /*12d0d0*/  LDL.LU R49, [R1+0x1a0] ;  /* 0x0001a00001317983 */ /* 0x000ee80000300800 */
[----:B------:R-:W1:Y:S01]  /*12d0e0*/  LDS.128 R32, [R11] ;  /* 0x000000000b207984 */ /* 0x000e620000000c00 */
[----:B------:R-:W-:Y:S01]  /*12d0f0*/  NOP ;  /* 0x0000000000007918 */ /* 0x000fe20000000000 */
[----:B--2---:R-:W-:-:S02]  /*12d100*/  PRMT R12, R57, 0x5210, R29 ;  /* 0x00005210390c7816 */ /* 0x004fc4000000001d */
[----:B------:R-:W3:Y:S02]  /*12d110*/  LDL.LU R57, [R1+0x1b8] ;  /* 0x0001b80001397983 */ /* 0x000ee40000300800 */
[----:B---3--:R-:W-:Y:S02]  /*12d120*/  PRMT R15, R57, 0x5210, R49 ;  /* 0x00005210390f7816 */ /* 0x008fe40000000031 */
[----:B------:R-:W2:Y:S01]  /*12d130*/  LDL.LU R49, [R1+0xb04] ;  /* 0x000b040001317983 */ /* 0x000ea20000300800 */
[----:B------:R-:W-:-:S03]  /*12d140*/  PRMT R13, R41, 0x5210, R36 ;  /* 0x00005210290d7816 */ /* 0x000fc60000000024 */
[----:B-1----:R-:W-:Y:S01]  /*12d150*/  STL.64 [R1+0x370], R32 ;  /* 0x0003702001007387 */ /* 0x002fe20000100a00 */
[----:B------:R-:W-:-:S03]  /*12d160*/  PRMT R14, R47, 0x5210, R42 ;  /* 0x000052102f0e7816 */ /* 0x000fc6000000002a */
[----:B------:R-:W-:Y:S04]  /*12d170*/  STL.64 [R1+0x378], R34 ;  /* 0x0003782201007387 */ /* 0x000fe80000100a00 */
[----:B------:R-:W3:Y:S04]  /*12d180*/  LDL.LU R57, [R1+0xb00] ;  /* 0x000b000001397983 */ /* 0x000ee80000300800 */
[----:B------:R2:W-:Y:S01]  /*12d190*/  STSM.16.M88.4 [R11], R12 ;  /* 0x0000000c0b007844 */ /* 0x0005e20000000200 */
[----:B------:R-:W-:-:S03]  /*12d1a0*/  NOP ;  /* 0x0000000000007918 */ /* 0x000fc60000000000 */
[----:B------:R-:W4:Y:S04]  /*12d1b0*/  LDL.LU R47, [R1+0xa74] ;  /* 0x000a7400012f7983 */ /* 0x000f280000300800 */
[----:B------:R-:W1:Y:S01]  /*12d1c0*/  LDS.128 R32, [R11] ;  /* 0x000000000b207984 */ /* 0x000e620000000c00 */
[----:B------:R-:W-:Y:S01]  /*12d1d0*/  NOP ;  /* 0x0000000000007918 */ /* 0x000fe20000000000 */
[----:B--2---:R-:W-:Y:S02]  /*12d1e0*/  LOP3.LUT R12, R49, 0xffff, RZ, 0xc0, !PT ;  /* 0x0000ffff310c7812 */ /* 0x004fe400078ec0ff */
[----:B------:R-:W2:Y:S01]  /*12d1f0*/  LDL.LU R49, [R1+0xa6c] ;  /* 0x000a6c0001317983 */ /* 0x000ea20000300800 */
[----:B---3--:R-:W-:Y:S01]  /*12d200*/  LOP3.LUT R13, R57, 0xffff, RZ, 0xc0, !PT ;  /* 0x0000ffff390d7812 */ /* 0x008fe200078ec0ff */
[----:B------:R-:W-:-:S02]  /*12d210*/  IMAD.MOV.U32 R57, RZ, RZ, R60 ;  /* 0x000000ffff397224 */ /* 0x000fc400078e003c */
[----:B----4-:R-:W-:Y:S02]  /*12d220*/  IMAD.MOV.U32 R60, RZ, RZ, R58 ;  /* 0x000000ffff3c7224 */ /* 0x010fe400078e003a */
[----:B------:R-:W-:Y:S02]  /*12d230*/  IMAD.MOV.U32 R58, RZ, RZ, R39 ;  /* 0x000000ffff3a7224 */ /* 0x000fe400078e0027 */
[----:B------:R-:W-:Y:S02]  /*12d240*/  IMAD.MOV.U32 R39, RZ, RZ, R50 ;  /* 0x000000ffff277224 */ /* 0x000fe400078e0032 */
[----:B------:R-:W-:Y:S02]  /*12d250*/  IMAD.MOV.U32 R50, RZ, RZ, R51 ;  /* 0x000000ffff327224 */ /* 0x000fe400078e0033 */
[----:B------:R-:W-:Y:S02]  /*12d260*/  IMAD.MOV.U32 R51, RZ, RZ, R16 ;  /* 0x000000ffff337224 */ /* 0x000fe400078e0010 */
[----:B------:R-:W-:Y:S01]  /*12d270*/  IMAD.MOV.U32 R42, RZ, RZ, R57 ;  /* 0x000000ffff2a7224 */ /* 0x000fe200078e0039 */
[----:B------:R-:W3:Y:S01]  /*12d280*/  LDL.LU R16, [R1+0xbc4] ;  /* 0x000bc40001107983 */ /* 0x000ee20000300800 */
[----:B------:R-:W-:Y:S01]  /*12d290*/  IMAD.MOV.U32 R57, RZ, RZ, R58 ;  /* 0x000000ffff397224 */ /* 0x000fe200078e003a */
[----:B------:R-:W-:Y:S01]  /*12d2a0*/  LOP3.LUT R14, R47, 0xffff, RZ, 0xc0, !PT ;  /* 0x0000ffff2f0e7812 */ /* 0x000fe200078ec0ff */
[----:B------:R-:W-:-:S02]  /*12d2b0*/  IMAD.MOV.U32 R58, RZ, RZ, R17 ;  /* 0x000000ffff3a7224 */ /* 0x000fc400078e0011 */
[----:B------:R-:W-:Y:S01]  /*12d2c0*/  IMAD.MOV.U32 R47, RZ, RZ, R51 ;  /* 0x000000ffff2f7224 */ /* 0x000fe200078e0033 */
[----:B------:R-:W4:Y:S01]  /*12d2d0*/  LDL.LU R17, [R1+0xbb0] ;  /* 0x000bb00001117983 */ /* 0x000f220000300800 */
[----:B------:R-:W-:Y:S01]  /*12d2e0*/  IMAD.MOV.U32 R51, RZ, RZ, R19 ;  /* 0x000000ffff337224 */ /* 0x000fe200078e0013 */
[----:B--2---:R-:W-:Y:S01]  /*12d2f0*/  LOP3.LUT R15, R49, 0xffff, RZ, 0xc0, !PT ;  /* 0x0000ffff310f7812 */ /* 0x004fe200078ec0ff */
[----:B------:R-:W-:Y:S02]  /*12d300*/  IMAD.MOV.U32 R49, RZ, RZ, R50 ;  /* 0x000000ffff317224 */ /* 0x000fe400078e0032 */
[----:B------:R-:W-:Y:S02]  /*12d310*/  IMAD.MOV.U32 R50, RZ, RZ, R18 ;  /* 0x000000ffff327224 */ /* 0x000fe400078e0012 */
[----:B------:R-:W2:Y:S04]  /*12d320*/  LDL.LU R18, [R1+0xba4] ;  /* 0x000ba40001127983 */ /* 0x000ea80000300800 */
[----:B------:R-:W2:Y:S04]  /*12d330*/  LDL.LU R19, [R1+0x9d4] ;  /* 0x0009d40001137983 */ /* 0x000ea80000300800 */
[----:B------:R-:W2:Y:S04]  /*12d340*/  LDL.LU R41, [R1+0x1d4] ;  /* 0x0001d40001297983 */ /* 0x000ea80000300800 */
[----:B-1----:R-:W-:Y:S04]  /*12d350*/  STL.64 [R1+0x360], R32 ;  /* 0x0003602001007387 */ /* 0x002fe80000100a00 */
[----:B------:R1:W-:Y:S04]  /*12d360*/  STL.64 [R1+0x368], R34 ;  /* 0x0003682201007387 */ /* 0x0003e80000100a00 */
[----:B-1----:R-:W2:Y:S04]  /*12d370*/  LDL.LU R34, [R1+0x1d0] ;  /* 0x0001d00001227983 */ /* 0x002ea80000300800 */
[----:B------:R-:W2:Y:S01]  /*12d380*/  LDL.LU R36, [R1+0x1cc] ;  /* 0x0001cc0001247983 */ /* 0x000ea20000300800 */
[----:B---3--:R-:W-:-:S02]  /*12d390*/  PRMT R16, R16, 0x4210, R12 ;  /* 0x0000421010107816 */ /* 0x008fc4000000000c */
[----:B----4-:R-:W-:Y:S02]  /*12d3a0*/  PRMT R17, R17, 0x4210, R13 ;  /* 0x0000421011117816 */ /* 0x010fe4000000000d */
[----:B--2---:R-:W-:Y:S02]  /*12d3b0*/  PRMT R18, R18, 0x4210, R14 ;  /* 0x0000421012127816 */ /* 0x004fe4000000000e */
[----:B------:R-:W-:-:S05]  /*12d3c0*/  PRMT R19, R19, 0x4210, R15 ;  /* 0x0000421013137816 */ /* 0x000fca000000000f */
[----:B------:R-:W-:Y:S01]  /*12d3d0*/  STSM.16.M88.4 [R11], R16 ;  /* 0x000000100b007844 */ /* 0x000fe20000000200 */
[----:B------:R-:W-:-:S03]  /*12d3e0*/  NOP ;  /* 0x0000000000007918 */ /* 0x000fc60000000000 */
[----:B------:R-:W1:Y:S01]  /*12d3f0*/  LDS.128 R16, [R11] ;  /* 0x000000000b107984 */ /* 0x000e620000000c00 */
[----:B------:R-:W-:-:S03]  /*12d400*/  PRMT R12, R41, 0x5210, R12 ;  /* 0x00005210290c7816 */ /* 0x000fc6000000000c */
[----:B------:R-:W2:Y:S01]  /*12d410*/  LDL.LU R41, [R1+0x1a4] ;  /* 0x0001a40001297983 */ /* 0x000ea20000300800 */
[----:B------:R-:W-:-:S03]  /*12d420*/  PRMT R13, R34, 0x5210, R13 ;  /* 0x00005210220d7816 */ /* 0x000fc6000000000d */
[----:B-1----:R-:W-:Y:S04]  /*12d430*/  STL [R1+0x350], R16 ;  /* 0x0003501001007387 */ /* 0x002fe80000100800 */
[----:B------:R-:W-:Y:S04]  /*12d440*/  STL.64 [R1+0x358], R18 ;  /* 0x0003581201007387 */ /* 0x000fe80000100a00 */
[----:B------:R-:W3:Y:S01]  /*12d450*/  LDL.LU R34, [R1+0xb14] ;  /* 0x000b140001227983 */ /* 0x000ee20000300800 */
[----:B------:R-:W-:-:S03]  /*12d460*/  PRMT R14, R36, 0x5210, R14 ;  /* 0x00005210240e7816 */ /* 0x000fc6000000000e */
[----:B------:R-:W4:Y:S01]  /*12d470*/  LDL.LU R36, [R1+0xb10] ;  /* 0x000b100001247983 */ /* 0x000f220000300800 */
[----:B------:R-:W-:Y:S01]  /*12d480*/  NOP ;  /* 0x0000000000007918 */ /* 0x000fe20000000000 */
[----:B--2---:R-:W-:Y:S01]  /*12d490*/  PRMT R15, R41, 0x5210, R15 ;  /* 0x00005210290f7816 */ /* 0x004fe2000000000f */
[----:B------:R-:W-:Y:S02]  /*12d4a0*/  IMAD.MOV.U32 R41, RZ, RZ, R58 ;  /* 0x000000ffff297224 */ /* 0x000fe400078e003a */
[----:B------:R-:W-:Y:S02]  /*12d4b0*/  IMAD.MOV.U32 R58, RZ, RZ, R17 ;  /* 0x000000ffff3a7224 */ /* 0x000fe400078e0011 */
[----:B------:R3:W-:Y:S04]  /*12d4c0*/  STSM.16.M88.4 [R11], R12 ;  /* 0x0000000c0b007844 */ /* 0x0007e80000000200 */
[----:B------:R-:W-:Y:S04]  /*12d4d0*/  STL.64 [R1+0x5880], R58 ;  /* 0x0058803a01007387 */ /* 0x000fe80000100a00 */
[----:B------:R-:W2:Y:S01]  /*12d4e0*/  LDL.LU R0, [R1+0xa88] ;  /* 0x000a880001007983 */ /* 0x000ea20000300800 */
[----:B---3--:R-:W-:-:S03]  /*12d4f0*/  LOP3.LUT R12, R34, 0xffff, RZ, 0xc0, !PT ;  /* 0x0000ffff220c7812 */ /* 0x008fc600078ec0ff */
[----:B------:R-:W3:Y:S01]  /*12d500*/  LDL.LU R34, [R1+0xa84] ;  /* 0x000a840001227983 */ /* 0x000ee20000300800 */
[----:B----4-:R-:W-:-:S03]  /*12d510*/  LOP3.LUT R13, R36, 0xffff, RZ, 0xc0, !PT ;  /* 0x0000ffff240d7812 */ /* 0x010fc600078ec0ff */
[----:B------:R-:W4:Y:S01]  /*12d520*/  LDL.LU R36, [R1+0xc04] ;  /* 0x000c040001247983 */ /* 0x000f220000300800 */
[----:B------:R-:W-:Y:S01]  /*12d530*/  NOP ;  /* 0x0000000000007918 */ /* 0x000fe20000000000 */
[----:B--2---:R-:W-:Y:S02]  /*12d540*/  LOP3.LUT R14, R0, 0xffff, RZ, 0xc0, !PT ;  /* 0x0000ffff000e7812 */ /* 0x004fe400078ec0ff */
[----:B------:R-:W2:Y:S01]  /*12d550*/  LDL.LU R0, [R1+0xc00] ;  /* 0x000c000001007983 */ /* 0x000ea20000300800 */
[----:B---3--:R-:W-:-:S03]  /*12d560*/  LOP3.LUT R15, R34, 0xffff, RZ, 0xc0, !PT ;  /* 0x0000ffff220f7812 */ /* 0x008fc600078ec0ff */
[----:B------:R-:W3:Y:S01]  /*12d570*/  LDL.LU R34, [R1+0xbe8] ;  /* 0x000be80001227983 */ /* 0x000ee20000300800 */
[----:B----4-:R-:W-:-:S03]  /*12d580*/  PRMT R16, R36, 0x4210, R12 ;  /* 0x0000421024107816 */ /* 0x010fc6000000000c */
[----:B------:R-:W4:Y:S01]  /*12d590*/  LDL.LU R36, [R1+0xbe4] ;  /* 0x000be40001247983 */ /* 0x000f220000300800 */
[----:B---3--:R-:W-:-:S03]  /*12d5a0*/  PRMT R18, R34, 0x4210, R14 ;  /* 0x0000421022127816 */ /* 0x008fc6000000000e */
[----:B------:R-:W1:Y:S01]  /*12d5b0*/  LDS.128 R32, [R11] ;  /* 0x000000000b207984 */ /* 0x000e620000000c00 */
[----:B----4-:R-:W-:-:S03]  /*12d5c0*/  PRMT R19, R36, 0x4210, R15 ;  /* 0x0000421024137816 */ /* 0x010fc6000000000f */
[----:B------:R-:W3:Y:S01]  /*12d5d0*/  LDL.LU R36, [R1+0x1d8] ;  /* 0x0001d80001247983 */ /* 0x000ee20000300800 */
[----:B--2---:R-:W-:Y:S01]  /*12d5e0*/  PRMT R17, R0, 0x4210, R13 ;  /* 0x0000421000117816 */ /* 0x004fe2000000000d */
[----:B------:R-:W-:Y:S02]  /*12d5f0*/  NOP ;  /* 0x0000000000007918 */ /* 0x000fe40000000000 */
[----:B-1----:R-:W-:Y:S04]  /*12d600*/  STL.64 [R1+0x340], R32 ;  /* 0x0003402001007387 */ /* 0x002fe80000100a00 */
[----:B------:R1:W-:Y:S04]  /*12d610*/  STL.64 [R1+0x348], R34 ;  /* 0x0003482201007387 */ /* 0x0003e80000100a00 */
[----:B------:R-:W2:Y:S04]  /*12d620*/  LDL.LU R0, [R1+0x1e0] ;  /* 0x0001e00001007983 */ /* 0x000ea80000300800 */
[----:B-1----:R-:W4:Y:S04]  /*12d630*/  LDL.LU R34, [R1+0x1dc] ;  /* 0x0001dc0001227983 */ /* 0x002f280000300800 */
[----:B------:R-:W-:Y:S01]  /*12d640*/  STSM.16.M88.4 [R11], R16 ;  /* 0x000000100b007844 */ /* 0x000fe20000000200 */
[----:B------:R-:W-:-:S03]  /*12d650*/  NOP ;  /* 0x0000000000007918 */ /* 0x000fc60000000000 */
[----:B------:R-:W1:Y:S01]  /*12d660*/  LDS.128 R16, [R11] ;  /* 0x000000000b107984 */ /* 0x000e620000000c00 */
[----:B------:R-:W-:Y:S01]  /*12d670*/  NOP ;  /* 0x0000000000007918 */ /* 0x000fe20000000000 */
[----:B---3--:R-:W-:Y:S02]  /*12d680*/  PRMT R12, R36, 0x5210, R12 ;  /* 0x00005210240c7816 */ /* 0x008fe4000000000c */
[----:B------:R-:W3:Y:S04]  /*12d690*/  LDL.LU R36, [R1+0x1a8] ;  /* 0x0001a80001247983 */ /* 0x000ee80000300800 */
[----:B-1----:R-:W-:Y:S04]  /*12d6a0*/  STL.64 [R1+0x330], R16 ;  /* 0x0003301001007387 */ /* 0x002fe80000100a00 */
[----:B------:R-:W-:Y:S01]  /*12d6b0*/  STL [R1+0x33c], R19 ;  /* 0x00033c1301007387 */ /* 0x000fe20000100800 */
[----:B--2---:R-:W-:-:S03]  /*12d6c0*/  PRMT R13, R0, 0x5210, R13 ;  /* 0x00005210000d7816 */ /* 0x004fc6000000000d */
[----:B------:R-:W2:Y:S01]  /*12d6d0*/  LDL.LU R0, [R1+0xb28] ;  /* 0x000b280001007983 */ /* 0x000ea20000300800 */
[----:B----4-:R-:W-:-:S03]  /*12d6e0*/  PRMT R14, R34, 0x5210, R14 ;  /* 0x00005210220e7816 */ /* 0x010fc6000000000e */
[----:B------:R-:W4:Y:S01]  /*12d6f0*/  LDL.LU R34, [R1+0xb24] ;  /* 0x000b240001227983 */ /* 0x000f220000300800 */
[----:B---3--:R-:W-:Y:S01]  /*12d700*/  PRMT R15, R36, 0x5210, R15 ;  /* 0x00005210240f7816 */ /* 0x008fe2000000000f */
[----:B------:R-:W-:Y:S02]  /*12d710*/  IMAD.MOV.U32 R36, RZ, RZ, R41 ;  /* 0x000000ffff247224 */ /* 0x000fe400078e0029 */
[----:B------:R-:W-:Y:S02]  /*12d720*/  IMAD.MOV.U32 R41, RZ, RZ, R52 ;  /* 0x000000ffff297224 */ /* 0x000fe400078e0034 */
[----:B------:R-:W-:Y:S01]  /*12d730*/  IMAD.MOV.U32 R52, RZ, RZ, R18 ;  /* 0x000000ffff347224 */ /* 0x000fe200078e0012 */
[----:B------:R2:W-:Y:S04]  /*12d740*/  STSM.16.M88.4 [R11], R12 ;  /* 0x0000000c0b007844 */ /* 0x0005e80000000200 */
[----:B------:R-:W-:Y:S04]  /*12d750*/  STL [R1+0x5860], R52 ;  /* 0x0058603401007387 */ /* 0x000fe80000100800 */
[----:B------:R-:W3:Y:S01]  /*12d760*/  LDL.LU R35, [R1+0xaa4] ;  /* 0x000aa40001237983 */ /* 0x000ee20000300800 */
[----:B--2---:R-:W-:-:S03]  /*12d770*/  LOP3.LUT R12, R0, 0xffff, RZ, 0xc0, !PT ;  /* 0x0000ffff000c7812 */ /* 0x004fc600078ec0ff */
[----:B------:R-:W2:Y:S01]  /*12d780*/  LDL.LU R0, [R1+0xaa0] ;  /* 0x000aa00001007983 */ /* 0x000ea20000300800 */
[----:B----4-:R-:W-:-:S03]  /*12d790*/  LOP3.LUT R13, R34, 0xffff, RZ, 0xc0, !PT ;  /* 0x0000ffff220d7812 */ /* 0x010fc600078ec0ff */
[----:B------:R-:W4:Y:S01]  /*12d7a0*/  LDL.LU R34, [R1+0xc30] ;  /* 0x000c300001227983 */ /* 0x000f220000300800 */
[----:B------:R-:W-:Y:S01]  /*12d7b0*/  NOP ;  /* 0x0000000000007918 */ /* 0x000fe20000000000 */
[----:B---3--:R-:W-:Y:S02]  /*12d7c0*/  LOP3.LUT R14, R35, 0xffff, RZ, 0xc0, !PT ;  /* 0x0000ffff230e7812 */ /* 0x008fe400078ec0ff */
[----:B------:R-:W3:Y:S01]  /*12d7d0*/  LDL.LU R35, [R1+0xc28] ;  /* 0x000c280001237983 */ /* 0x000ee20000300800 */
[----:B--2---:R-:W-:-:S03]  /*12d7e0*/  LOP3.LUT R15, R0, 0xffff, RZ, 0xc0, !PT ;  /* 0x0000ffff000f7812 */ /* 0x004fc600078ec0ff */
[----:B------:R-:W2:Y:S01]  /*12d7f0*/  LDL.LU R0, [R1+0xc24] ;  /* 0x000c240001007983 */ /* 0x000ea20000300800 */
[----:B----4-:R-:W-:-:S03]  /*12d800*/  PRMT R16, R34, 0x4210, R12 ;  /* 0x0000421022107816 */ /* 0x010fc6000000000c */
[----:B------:R-:W4:Y:S01]  /*12d810*/  LDL.LU R34, [R1+0xc18] ;  /* 0x000c180001227983 */ /* 0x000f220000300800 */
[----:B---3--:R-:W-:Y:S02]  /*12d820*/  PRMT R17, R35, 0x4210, R13 ;  /* 0x0000421023117816 */ /* 0x008fe4000000000d */
[----:B----4-:R-:W-:Y:S02]  /*12d830*/  PRMT R19, R34, 0x4210, R15 ;  /* 0x0000421022137816 */ /* 0x010fe4000000000f */
[----:B------:R-:W1:Y:S01]  /*12d840*/  LDS.128 R32, [R11] ;  /* 0x000000000b207984 */ /* 0x000e620000000c00 */
[----:B--2---:R-:W-:Y:S01]  /*12d850*/  PRMT R18, R0, 0x4210, R14 ;  /* 0x0000421000127816 */ /* 0x004fe2000000000e */
[----:B------:R-:W-:Y:S02]  /*12d860*/  NOP ;  /* 0x0000000000007918 */ /* 0x000fe40000000000 */
[----:B-1----:R-:W-:Y:S01]  /*12d870*/  STL [R1+0x324], R33 ;  /* 0x0003242101007387 */ /* 0x002fe20000100800 */
[----:B------:R-:W-:-:S03]  /*12d880*/  IMAD.MOV.U32 R52, RZ, RZ, R32 ;  /* 0x000000ffff347224 */ /* 0x000fc600078e0020 */
[----:B------:R1:W-:Y:S04]  /*12d890*/  STL.64 [R1+0x328], R34 ;  /* 0x0003282201007387 */ /* 0x0003e80000100a00 */
[----:B-1----:R-:W2:Y:S04]  /*12d8a0*/  LDL.LU R35, [R1+0x5960] ;  /* 0x0059600001237983 */ /* 0x002ea80000300800 */
[----:B------:R-:W3:Y:S04]  /*12d8b0*/  LDL.LU.64 R32, [R1+0x5958] ;  /* 0x0059580001207983 */ /* 0x000ee80000300a00 */
[----:B------:R-:W4:Y:S04]  /*12d8c0*/  LDL.LU R34, [R1+0x1f0] ;  /* 0x0001f00001227983 */ /* 0x000f280000300800 */
[----:B------:R-:W-:Y:S04]  /*12d8d0*/  STL.64 [R1+0x58b0], R52 ;  /* 0x0058b03401007387 */ /* 0x000fe80000100a00 */
[----:B------:R-:W-:Y:S04]  /*12d8e0*/  STL.64 [R1+0x5950], R54 ;  /* 0x0059503601007387 */ /* 0x000fe80000100a00 */
[----:B------:R-:W2:Y:S04]  /*12d8f0*/  LDL.LU R29, [R1+0x1ec] ;  /* 0x0001ec00011d7983 */ /* 0x000ea80000300800 */
[----:B------:R-:W2:Y:S04]  /*12d900*/  LDL.LU R0, [R1+0x1f4] ;  /* 0x0001f40001007983 */ /* 0x000ea80000300800 */
[----:B------:R-:W-:Y:S01]  /*12d910*/  STSM.16.M88.4 [R11], R16 ;  /* 0x000000100b007844 */ /* 0x000fe20000000200 */
[----:B------:R-:W-:-:S03]  /*12d920*/  NOP ;  /* 0x0000000000007918 */ /* 0x000fc60000000000 */
[----:B------:R-:W1:Y:S01]  /*12d930*/  LDS.128 R16, [R11] ;  /* 0x000000000b107984 */ /* 0x000e620000000c00 */
[----:B------:R-:W-:Y:S01]  /*12d940*/  NOP ;  /* 0x0000000000007918 */ /* 0x000fe20000000000 */
[----:B----4-:R-:W-:Y:S02]  /*12d950*/  PRMT R12, R34, 0x5210, R12 ;  /* 0x00005210220c7816 */ /* 0x010fe4000000000c */
[----:B------:R-:W4:Y:S01]  /*12d960*/  LDL.LU R34, [R1+0x1ac] ;  /* 0x0001ac0001227983 */ /* 0x000f220000300800 */
[----:B--2---:R-:W-:-:S03]  /*12d970*/  PRMT R14, R0, 0x5210, R14 ;  /* 0x00005210000e7816 */ /* 0x004fc6000000000e */
[----:B------:R-:W2:Y:S04]  /*12d980*/  LDL.LU R0, [R1+0xb3c] ;  /* 0x000b3c0001007983 */ /* 0x000ea80000300800 */
[----:B-1----:R-:W-:Y:S04]  /*12d990*/  STL.64 [R1+0x310], R16 ;  /* 0x0003101001007387 */ /* 0x002fe80000100a00 */
[----:B------:R-:W-:Y:S01]  /*12d9a0*/  STL.64 [R1+0x318], R18 ;  /* 0x0003181201007387 */ /* 0x000fe20000100a00 */
[----:B------:R-:W-:Y:S02]  /*12d9b0*/  PRMT R13, R29, 0x5210, R13 ;  /* 0x000052101d0d7816 */ /* 0x000fe4000000000d */
[----:B----4-:R-:W-:-:S02]  /*12d9c0*/  PRMT R15, R34, 0x5210, R15 ;  /* 0x00005210220f7816 */ /* 0x010fc4000000000f */
[----:B------:R-:W4:Y:S04]  /*12d9d0*/  LDL.LU R34, [R1+0xb38] ;  /* 0x000b380001227983 */ /* 0x000f280000300800 */
[----:B------:R2:W-:Y:S01]  /*12d9e0*/  STSM.16.M88.4 [R11], R12 ;  /* 0x0000000c0b007844 */ /* 0x0005e20000000200 */
[----:B------:R-:W-:-:S03]  /*12d9f0*/  NOP ;  /* 0x0000000000007918 */ /* 0x000fc60000000000 */
[----:B------:R-:W3:Y:S04]  /*12da00*/  LDL.LU R29, [R1+0xaac] ;  /* 0x000aac00011d7983 */ /* 0x000ee80000300800 */
[----:B------:R-:W1:Y:S01]  /*12da10*/  LDS.128 R52, [R11] ;  /* 0x000000000b347984 */ /* 0x000e620000000c00 */
[----:B--2---:R-:W-:-:S03]  /*12da20*/  LOP3.LUT R12, R0, 0xffff, RZ, 0xc0, !PT ;  /* 0x0000ffff000c7812 */ /* 0x004fc600078ec0ff */
[----:B------:R-:W2:Y:S01]  /*12da30*/  LDL.LU R0, [R1+0xaa8] ;  /* 0x000aa80001007983 */ /* 0x000ea20000300800 */
[----:B------:R-:W-:Y:S01]  /*12da40*/  NOP ;  /* 0x0000000000007918 */ /* 0x000fe20000000000 */
[----:B----4-:R-:W-:Y:S02]  /*12da50*/  LOP3.LUT R13, R34, 0xffff, RZ, 0xc0, !PT ;  /* 0x0000ffff220d7812 */ /* 0x010fe400078ec0ff */
[----:B------:R-:W4:Y:S01]  /*12da60*/  LDL.LU R34, [R1+0xc50] ;  /* 0x000c500001227983 */ /* 0x000f220000300800 */
[----:B---3--:R-:W-:-:S03]  /*12da70*/  LOP3.LUT R14, R29, 0xffff, RZ, 0xc0, !PT ;  /* 0x0000ffff1d0e7812 */ /* 0x008fc600078ec0ff */
[----:B------:R-:W3:Y:S01]  /*12da80*/  LDL.LU R29, [R1+0xc4c] ;  /* 0x000c4c00011d7983 */ /* 0x000ee20000300800 */
[----:B--2---:R-:W-:-:S03]  /*12da90*/  LOP3.LUT R15, R0, 0xffff, RZ, 0xc0, !PT ;  /* 0x0000ffff000f7812 */ /* 0x004fc600078ec0ff */
[----:B------:R-:W2:Y:S01]  /*12daa0*/  LDL.LU R0, [R1+0xc48] ;  /* 0x000c480001007983 */ /* 0x000ea20000300800 */
[----:B----4-:R-:W-:-:S03]  /*12dab0*/  PRMT R16, R34, 0x4210, R12 ;  /* 0x0000421022107816 */ /* 0x010fc6000000000c */
[----:B------:R-:W4:Y:S04]  /*12dac0*/  LDL.LU R34, [R1+0xa08] ;  /* 0x000a080001227983 */ /* 0x000f280000300800 */
[----:B-1----:R-:W-:Y:S04]  /*12dad0*/  STL [R1+0x304], R53 ;  /* 0x0003043501007387 */ /* 0x002fe80000100800 */
[----:B------:R-:W-:Y:S01]  /*12dae0*/  STL.64 [R1+0x308], R54 ;  /* 0x0003083601007387 */ /* 0x000fe20000100a00 */
[----:B--2---:R-:W-:-:S03]  /*12daf0*/  PRMT R18, R0, 0x4210, R14 ;  /* 0x0000421000127816 */ /* 0x004fc6000000000e */
[----:B------:R-:W2:Y:S01]  /*12db00*/  LDL.LU R0, [R1+0x200] ;  /* 0x0002000001007983 */ /* 0x000ea20000300800 */
[----:B---3--:R-:W-:Y:S02]  /*12db10*/  PRMT R17, R29, 0x4210, R13 ;  /* 0x000042101d117816 */ /* 0x008fe4000000000d */
[----:B----4-:R-:W-:Y:S01]  /*12db20*/  PRMT R19, R34, 0x4210, R15 ;  /* 0x0000421022137816 */ /* 0x010fe2000000000f */
[----:B------:R-:W-:Y:S02]  /*12db30*/  IMAD.MOV.U32 R34, RZ, RZ, R36 ;  /* 0x000000ffff227224 */ /* 0x000fe400078e0024 */
[----:B------:R-:W-:Y:S02]  /*12db40*/  IMAD.MOV.U32 R36, RZ, RZ, R44 ;  /* 0x000000ffff247224 */ /* 0x000fe400078e002c */
[----:B------:R-:W-:-:S05]  /*12db50*/  IMAD.MOV.U32 R44, RZ, RZ, R52 ;  /* 0x000000ffff2c7224 */ /* 0x000fca00078e0034 */
[----:B------:R-:W-:Y:S04]  /*12db60*/  STL.64 [R1+0x5888], R44 ;  /* 0x0058882c01007387 */ /* 0x000fe80000100a00 */
[----:B------:R-:W3:Y:S04]  /*12db70*/  LDL.LU R59, [R1+0x208] ;  /* 0x00020800013b7983 */ /* 0x000ee80000300800 */
[----:B------:R-:W4:Y:S01]  /*12db80*/  LDL.LU R29, [R1+0x1fc] ;  /* 0x0001fc00011d7983 */ /* 0x000f220000300800 */
[----:B--2---:R-:W-:-:S03]  /*12db90*/  PRMT R12, R0, 0x5210, R12 ;  /* 0x00005210000c7816 */ /* 0x004fc6000000000c */
[----:B------:R-:W2:Y:S04]  /*12dba0*/  LDL.LU R0, [R1+0x204] ;  /* 0x0002040001007983 */ /* 0x000ea80000300800 */
[----:B------:R-:W-:Y:S01]  /*12dbb0*/  STSM.16.M88.4 [R11], R16 ;  /* 0x000000100b007844 */ /* 0x000fe20000000200 */
[----:B------:R-:W-:-:S03]  /*12dbc0*/  NOP ;  /* 0x0000000000007918 */ /* 0x000fc60000000000 */
[----:B------:R-:W1:Y:S01]  /*12dbd0*/  LDS.128 R16, [R11] ;  /* 0x000000000b107984 */ /* 0x000e620000000c00 */
[----:B------:R-:W-:Y:S01]  /*12dbe0*/  NOP ;  /* 0x0000000000007918 */ /* 0x000fe20000000000 */
[----:B----4-:R-:W-:Y:S02]  /*12dbf0*/  PRMT R14, R29, 0x5210, R14 ;  /* 0x000052101d0e7816 */ /* 0x010fe4000000000e */
[----:B------:R-:W4:Y:S04]  /*12dc00*/  LDL.LU R29, [R1+0xb4c] ;  /* 0x000b4c00011d7983 */ /* 0x000f280000300800 */
[----:B-1----:R-:W-:Y:S01]  /*12dc10*/  STL.64 [R1+0x2f0], R16 ;  /* 0x0002f01001007387 */ /* 0x002fe20000100a00 */
[----:B--2---:R-:W-:-:S03]  /*12dc20*/  PRMT R15, R0, 0x5210, R15 ;  /* 0x00005210000f7816 */ /* 0x004fc6000000000f */
[----:B------:R-:W-:Y:S04]  /*12dc30*/  STL.64 [R1+0x2f8], R18 ;  /* 0x0002f81201007387 */ /* 0x000fe80000100a00 */
[----:B------:R-:W2:Y:S01]  /*12dc40*/  LDL.LU R0, [R1+0xb48] ;  /* 0x000b480001007983 */ /* 0x000ea20000300800 */
[----:B---3--:R-:W-:-:S03]  /*12dc50*/  PRMT R13, R59, 0x5210, R13 ;  /* 0x000052103b0d7816 */ /* 0x008fc6000000000d */
[----:B------:R-:W3:Y:S04]  /*12dc60*/  LDL.LU R59, [R1+0xabc] ;  /* 0x000abc00013b7983 */ /* 0x000ee80000300800 */
[----:B------:R4:W-:Y:S01]  /*12dc70*/  STSM.16.M88.4 [R11], R12 ;  /* 0x0000000c0b007844 */ /* 0x0009e20000000200 */
[----:B------:R-:W-:-:S03]  /*12dc80*/  NOP ;  /* 0x0000000000007918 */ /* 0x000fc60000000000 */
[----:B------:R-:W1:Y:S01]  /*12dc90*/  LDS.128 R52, [R11] ;  /* 0x000000000b347984 */ /* 0x000e620000000c00 */
[----:B------:R-:W-:Y:S01]  /*12dca0*/  NOP ;  /* 0x0000000000007918 */ /* 0x000fe20000000000 */
[----:B----4-:R-:W-:Y:S02]  /*12dcb0*/  LOP3.LUT R12, R29, 0xffff, RZ, 0xc0, !PT ;  /* 0x0000ffff1d0c7812 */ /* 0x010fe400078ec0ff */
[----:B------:R-:W4:Y:S01]  /*12dcc0*/  LDL.LU R29, [R1+0xab8] ;  /* 0x000ab800011d7983 */ /* 0x000f220000300800 */
[----:B--2---:R-:W-:-:S03]  /*12dcd0*/  LOP3.LUT R13, R0, 0xffff, RZ, 0xc0, !PT ;  /* 0x0000ffff000d7812 */ /* 0x004fc600078ec0ff */
[----:B------:R-:W2:Y:S01]  /*12dce0*/  LDL.LU R0, [R1+0xc60] ;  /* 0x000c600001007983 */ /* 0x000ea20000300800 */
[----:B---3--:R-:W-:-:S03]  /*12dcf0*/  LOP3.LUT R14, R59, 0xffff, RZ, 0xc0, !PT ;  /* 0x0000ffff3b0e7812 */ /* 0x008fc600078ec0ff */
[----:B------:R-:W3:Y:S01]  /*12dd00*/  LDL.LU R59, [R1+0xc5c] ;  /* 0x000c5c00013b7983 */ /* 0x000ee20000300800 */
[----:B----4-:R-:W-:-:S03]  /*12dd10*/  LOP3.LUT R15, R29, 0xffff, RZ, 0xc0, !PT ;  /* 0x0000ffff1d0f7812 */ /* 0x010fc600078ec0ff */
[----:B------:R-:W4:Y:S01]  /*12dd20*/  LDL.LU R29, [R1+0xc58] ;  /* 0x000c5800011d7983 */ /* 0x000f220000300800 */
[----:B--2---:R-:W-:-:S03]  /*12dd30*/  PRMT R16, R0, 0x4210, R12 ;  /* 0x0000421000107816 */ /* 0x004fc6000000000c */
[----:B------:R-:W2:Y:S01]  /*12dd40*/  LDL.LU R0, [R1+0xa24] ;  /* 0x000a240001007983 */ /* 0x000ea20000300800 */
[----:B---3--:R-:W-:Y:S02]  /*12dd50*/  PRMT R17, R59, 0x4210, R13 ;  /* 0x000042103b117816 */ /* 0x008fe4000000000d */
[----:B--2---:R-:W-:Y:S02]  /*12dd60*/  PRMT R19, R0, 0x4210, R15 ;  /* 0x0000421000137816 */ /* 0x004fe4000000000f */
[----:B------:R-:W2:Y:S01]  /*12dd70*/  LDL.LU R0, [R1+0x210] ;  /* 0x0002100001007983 */ /* 0x000ea20000300800 */
[----:B----4-:R-:W-:-:S03]  /*12dd80*/  PRMT R18, R29, 0x4210, R14 ;  /* 0x000042101d127816 */ /* 0x010fc6000000000e */
[----:B-1----:R-:W-:Y:S04]  /*12dd90*/  STL.64 [R1+0x2e0], R52 ;  /* 0x0002e03401007387 */ /* 0x002fe80000100a00 */
[----:B------:R-:W-:Y:S04]  /*12dda0*/  STL.64 [R1+0x2e8], R54 ;  /* 0x0002e83601007387 */ /* 0x000fe80000100a00 */
[----:B------:R-:W3:Y:S04]  /*12ddb0*/  LDL.LU R59, [R1+0x20c] ;  /* 0x00020c00013b7983 */ /* 0x000ee80000300800 */
[----:B------:R-:W4:Y:S04]  /*12ddc0*/  LDL.LU R29, [R1+0x214] ;  /* 0x00021400011d7983 */ /* 0x000f280000300800 */
[----:B------:R-:W-:Y:S01]  /*12ddd0*/  STSM.16.M88.4 [R11], R16 ;  /* 0x000000100b007844 */ /* 0x000fe20000000200 */
[----:B------:R-:W-:-:S03]  /*12dde0*/  NOP ;  /* 0x0000000000007918 */ /* 0x000fc60000000000 */
[----:B------:R-:W1:Y:S01]  /*12ddf0*/  LDS.128 R16, [R11] ;  /* 0x000000000b107984 */ /* 0x000e620000000c00 */
[----:B------:R-:W-:Y:S01]  /*12de00*/  NOP ;  /* 0x0000000000007918 */ /* 0x000fe20000000000 */
[----:B--2---:R-:W-:Y:S02]  /*12de10*/  PRMT R12, R0, 0x5210, R12 ;  /* 0x00005210000c7816 */ /* 0x004fe4000000000c */
[----:B------:R-:W2:Y:S01]  /*12de20*/  LDL.LU R0, [R1+0x1b0] ;  /* 0x0001b00001007983 */ /* 0x000ea20000300800 */
[----:B----4-:R-:W-:-:S03]  /*12de30*/  PRMT R14, R29, 0x5210, R14 ;  /* 0x000052101d0e7816 */ /* 0x010fc6000000000e */
[----:B------:R-:W4:Y:S04]  /*12de40*/  LDL.LU R29, [R1+0xb68] ;  /* 0x000b6800011d7983 */ /* 0x000f280000300800 */
[----:B-1----:R-:W-:Y:S04]  /*12de50*/  STL.64 [R1+0x2d0], R16 ;  /* 0x0002d01001007387 */ /* 0x002fe80000100a00 */
[----:B------:R-:W-:Y:S01]  /*12de60*/  STL.64 [R1+0x2d8], R18 ;  /* 0x0002d81201007387 */ /* 0x000fe20000100a00 */
[----:B--2---:R-:W-:-:S03]  /*12de70*/  PRMT R15, R0, 0x5210, R15 ;  /* 0x00005210000f7816 */ /* 0x004fc6000000000f */
[----:B------:R-:W2:Y:S01]  /*12de80*/  LDL.LU R0, [R1+0xb64] ;  /* 0x000b640001007983 */ /* 0x000ea20000300800 */
[----:B---3--:R-:W-:-:S03]  /*12de90*/  PRMT R13, R59, 0x5210, R13 ;  /* 0x000052103b0d7816 */ /* 0x008fc6000000000d */
[----:B------:R-:W3:Y:S04]  /*12dea0*/  LDL.LU R59, [R1+0xac8] ;  /* 0x000ac800013b7983 */ /* 0x000ee80000300800 */
[----:B------:R4:W-:Y:S01]  /*12deb0*/  STSM.16.M88.4 [R11], R12 ;  /* 0x0000000c0b007844 */ /* 0x0009e20000000200 */
[----:B------:R-:W-:-:S03]  /*12dec0*/  NOP ;  /* 0x0000000000007918 */ /* 0x000fc60000000000 */
[----:B------:R-:W1:Y:S01]  /*12ded0*/  LDS.128 R52, [R11] ;  /* 0x000000000b347984 */ /* 0x000e620000000c00 */
[----:B----4-:R-:W-:-:S03]  /*12dee0*/  LOP3.LUT R12, R29, 0xffff, RZ, 0xc0, !PT ;  /* 0x0000ffff1d0c7812 */ /* 0x010fc600078ec0ff */
[----:B------:R-:W4:Y:S01]  /*12def0*/  LDL.LU R29, [R1+0xac4] ;  /* 0x000ac400011d7983 */ /* 0x000f220000300800 */
[----:B------:R-:W-:Y:S01]  /*12df00*/  NOP ;  /* 0x0000000000007918 */ /* 0x000fe20000000000 */
[----:B--2---:R-:W-:Y:S02]  /*12df10*/  LOP3.LUT R13, R0, 0xffff, RZ, 0xc0, !PT ;  /* 0x0000ffff000d7812 */ /* 0x004fe400078ec0ff */
        /* <DEDUP_REMOVED lines=42> */
[----:B------:R-:W2:Y:S04]  /*12e1c0*/  LDL.LU R0, [R1+0xc7c] ;  /* 0x000c7c0001007983 */ /* 0x000ea80000300800 */
[----:B-1----:R-:W-:Y:S04]  /*12e1d0*/  STL [R1+0x2a4], R53 ;  /* 0x0002a43501007387 */ /* 0x002fe80000100800 */
[----:B------:R-:W-:Y:S01]  /*12e1e0*/  STL.64 [R1+0x2a8], R54 ;  /* 0x0002a83601007387 */ /* 0x000fe20000100a00 */
[----:B---3--:R-:W-:Y:S02]  /*12e1f0*/  PRMT R17, R59, 0x4210, R13 ;  /* 0x000042103b117816 */ /* 0x008fe4000000000d */
[----:B----4-:R-:W-:-:S02]  /*12e200*/  PRMT R18, R29, 0x4210, R14 ;  /* 0x000042101d127816 */ /* 0x010fc4000000000e */
[----:B------:R-:W3:Y:S01]  /*12e210*/  LDL.LU R29, [R1+0x228] ;  /* 0x00022800011d7983 */ /* 0x000ee20000300800 */
[----:B--2---:R-:W-:Y:S01]  /*12e220*/  PRMT R19, R0, 0x4210, R15 ;  /* 0x0000421000137816 */ /* 0x004fe2000000000f */
[----:B------:R-:W-:Y:S02]  /*12e230*/  IMAD.MOV.U32 R0, RZ, RZ, R36 ;  /* 0x000000ffff007224 */ /* 0x000fe400078e0024 */
[----:B------:R-:W-:Y:S02]  /*12e240*/  IMAD.MOV.U32 R36, RZ, RZ, R60 ;  /* 0x000000ffff247224 */ /* 0x000fe400078e003c */
[----:B------:R-:W-:-:S05]  /*12e250*/  IMAD.MOV.U32 R60, RZ, RZ, R52 ;  /* 0x000000ffff3c7224 */ /* 0x000fca00078e0034 */
[----:B------:R-:W-:Y:S04]  /*12e260*/  STL.64 [R1+0x58a8], R60 ;  /* 0x0058a83c01007387 */ /* 0x000fe80000100a00 */
[----:B------:R-:W2:Y:S04]  /*12e270*/  LDL.LU R58, [R1+0x224] ;  /* 0x00022400013a7983 */ /* 0x000ea80000300800 */
[----:B------:R-:W4:Y:S04]  /*12e280*/  LDL.LU R59, [R1+0x22c] ;  /* 0x00022c00013b7983 */ /* 0x000f280000300800 */
[----:B------:R-:W-:Y:S01]  /*12e290*/  STSM.16.M88.4 [R11], R16 ;  /* 0x000000100b007844 */ /* 0x000fe20000000200 */
[----:B------:R-:W-:-:S03]  /*12e2a0*/  NOP ;  /* 0x0000000000007918 */ /* 0x000fc60000000000 */
[----:B------:R-:W1:Y:S01]  /*12e2b0*/  LDS.128 R16, [R11] ;  /* 0x000000000b107984 */ /* 0x000e620000000c00 */
[----:B---3--:R-:W-:-:S03]  /*12e2c0*/  PRMT R12, R29, 0x5210, R12 ;  /* 0x000052101d0c7816 */ /* 0x008fc6000000000c */
[----:B------:R-:W3:Y:S04]  /*12e2d0*/  LDL.LU R29, [R1+0x1c8] ;  /* 0x0001c800011d7983 */ /* 0x000ee80000300800 */
[----:B-1----:R-:W-:Y:S04]  /*12e2e0*/  STL [R1+0x290], R16 ;  /* 0x0002901001007387 */ /* 0x002fe80000100800 */
[----:B------:R-:W-:Y:S01]  /*12e2f0*/  STL.64 [R1+0x298], R18 ;  /* 0x0002981201007387 */ /* 0x000fe20000100a00 */
[----:B------:R-:W-:Y:S01]  /*12e300*/  NOP ;  /* 0x0000000000007918 */ /* 0x000fe20000000000 */
[----:B--2---:R-:W-:-:S02]  /*12e310*/  PRMT R13, R58, 0x5210, R13 ;  /* 0x000052103a0d7816 */ /* 0x004fc4000000000d */
        /* <DEDUP_REMOVED lines=8> */
[----:B------:R-:W-:Y:S04]  /*12e3a0*/  STL.64 [R1+0x58e0], R56 ;  /* 0x0058e03801007387 */ /* 0x000fe80000100a00 */
[----:B------:R-:W3:Y:S01]  /*12e3b0*/  LDL.LU R53, [R1+0xafc] ;  /* 0x000afc0001357983 */ /* 0x000ee20000300800 */
[----:B------:R-:W-:Y:S01]  /*12e3c0*/  NOP ;  /* 0x0000000000007918 */ /* 0x000fe20000000000 */
[----:B--2---:R-:W-:-:S02]  /*12e3d0*/  LOP3.LUT R12, R58, 0xffff, RZ, 0xc0, !PT ;  /* 0x0000ffff3a0c7812 */ /* 0x004fc400078ec0ff */
[----:B------:R-:W2:Y:S01]  /*12e3e0*/  LDL.LU R58, [R1+0xaf4] ;  /* 0x000af400013a7983 */ /* 0x000ea20000300800 */
[----:B----4-:R-:W-:-:S03]  /*12e3f0*/  LOP3.LUT R13, R59, 0xffff, RZ, 0xc0, !PT ;  /* 0x0000ffff3b0d7812 */ /* 0x010fc600078ec0ff */
[----:B------:R-:W4:Y:S01]  /*12e400*/  LDL.LU R59, [R1+0xc98] ;  /* 0x000c9800013b7983 */ /* 0x000f220000300800 */
[----:B---3--:R-:W-:-:S03]  /*12e410*/  LOP3.LUT R14, R53, 0xffff, RZ, 0xc0, !PT ;  /* 0x0000ffff350e7812 */ /* 0x008fc600078ec0ff */
[----:B------:R-:W3:Y:S01]  /*12e420*/  LDL.LU R53, [R1+0xc94] ;  /* 0x000c940001357983 */ /* 0x000ee20000300800 */
[----:B--2---:R-:W-:-:S03]  /*12e430*/  LOP3.LUT R15, R58, 0xffff, RZ, 0xc0, !PT ;  /* 0x0000ffff3a0f7812 */ /* 0x004fc600078ec0ff */
[----:B------:R-:W2:Y:S01]  /*12e440*/  LDL.LU R58, [R1+0xc90] ;  /* 0x000c9000013a7983 */ /* 0x000ea20000300800 */
[----:B----4-:R-:W-:-:S03]  /*12e450*/  PRMT R16, R59, 0x4210, R12 ;  /* 0x000042103b107816 */ /* 0x010fc6000000000c */
[----:B------:R-:W4:Y:S01]  /*12e460*/  LDL.LU R59, [R1+0xa64] ;  /* 0x000a6400013b7983 */ /* 0x000f220000300800 */
[----:B---3--:R-:W-:-:S03]  /*12e470*/  PRMT R17, R53, 0x4210, R13 ;  /* 0x0000421035117816 */ /* 0x008fc6000000000d */
[----:B------:R-:W1:Y:S01]  /*12e480*/  LDS.128 R52, [R11] ;  /* 0x000000000b347984 */ /* 0x000e620000000c00 */
[----:B------:R-:W-:Y:S01]  /*12e490*/  NOP ;  /* 0x0000000000007918 */ /* 0x000fe20000000000 */
[----:B----4-:R-:W-:Y:S02]  /*12e4a0*/  PRMT R19, R59, 0x4210, R15 ;  /* 0x000042103b137816 */ /* 0x010fe4000000000f */
[----:B------:R-:W3:Y:S01]  /*12e4b0*/  LDL.LU R59, [R1+0x234] ;  /* 0x00023400013b7983 */ /* 0x000ee20000300800 */
[----:B--2---:R-:W-:-:S03]  /*12e4c0*/  PRMT R18, R58, 0x4210, R14 ;  /* 0x000042103a127816 */ /* 0x004fc6000000000e */
[----:B-1----:R1:W-:Y:S04]  /*12e4d0*/  STL.64 [R1+0x280], R52 ;  /* 0x0002803401007387 */ /* 0x0023e80000100a00 */
[----:B------:R-:W-:Y:S04]  /*12e4e0*/  STL.64 [R1+0x288], R54 ;  /* 0x0002883601007387 */ /* 0x000fe80000100a00 */
[----:B-1----:R-:W2:Y:S04]  /*12e4f0*/  LDL.LU R53, [R1+0x23c] ;  /* 0x00023c0001357983 */ /* 0x002ea80000300800 */
[----:B------:R-:W4:Y:S04]  /*12e500*/  LDL.LU R58, [R1+0x230] ;  /* 0x00023000013a7983 */ /* 0x000f280000300800 */
[----:B------:R-:W-:Y:S01]  /*12e510*/  STSM.16.M88.4 [R11], R16 ;  /* 0x000000100b007844 */ /* 0x000fe20000000200 */
[----:B------:R-:W-:-:S03]  /*12e520*/  NOP ;  /* 0x0000000000007918 */ /* 0x000fc60000000000 */
[----:B------:R-:W1:Y:S01]  /*12e530*/  LDS.128 R16, [R11] ;  /* 0x000000000b107984 */ /* 0x000e620000000c00 */
[----:B------:R-:W-:Y:S01]  /*12e540*/  NOP ;  /* 0x0000000000007918 */ /* 0x000fe20000000000 */
[----:B---3--:R-:W-:Y:S02]  /*12e550*/  PRMT R12, R59, 0x5210, R12 ;  /* 0x000052103b0c7816 */ /* 0x008fe4000000000c */
[----:B------:R-:W3:Y:S01]  /*12e560*/  LDL.LU R59, [R1+0x238] ;  /* 0x00023800013b7983 */ /* 0x000ee20000300800 */
[----:B----4-:R-:W-:-:S03]  /*12e570*/  PRMT R14, R58, 0x5210, R14 ;  /* 0x000052103a0e7816 */ /* 0x010fc6000000000e */
[----:B------:R-:W4:Y:S01]  /*12e580*/  LDL.LU R58, [R1+0xba0] ;  /* 0x000ba000013a7983 */ /* 0x000f220000300800 */
[----:B--2---:R-:W-:-:S03]  /*12e590*/  PRMT R13, R53, 0x5210, R13 ;  /* 0x00005210350d7816 */ /* 0x004fc6000000000d */
[----:B-1----:R-:W-:Y:S04]  /*12e5a0*/  STL.64 [R1+0x270], R16 ;  /* 0x0002701001007387 */ /* 0x002fe80000100a00 */
[----:B------:R-:W-:Y:S01]  /*12e5b0*/  STL.64 [R1+0x278], R18 ;  /* 0x0002781201007387 */ /* 0x000fe20000100a00 */
[----:B---3--:R-:W-:-:S03]  /*12e5c0*/  PRMT R15, R59, 0x5210, R15 ;  /* 0x000052103b0f7816 */ /* 0x008fc6000000000f */
[----:B------:R-:W2:Y:S04]  /*12e5d0*/  LDL.LU R59, [R1+0xb9c] ;  /* 0x000b9c00013b7983 */ /* 0x000ea80000300800 */
[----:B------:R-:W3:Y:S04]  /*12e5e0*/  LDL.LU R53, [R1+0xb0c] ;  /* 0x000b0c0001357983 */ /* 0x000ee80000300800 */
[----:B------:R4:W-:Y:S02]  /*12e5f0*/  STSM.16.M88.4 [R11], R12 ;  /* 0x0000000c0b007844 */ /* 0x0009e40000000200 */
[----:B----4-:R-:W-:-:S02]  /*12e600*/  LOP3.LUT R12, R58, 0xffff, RZ, 0xc0, !PT ;  /* 0x0000ffff3a0c7812 */ /* 0x010fc400078ec0ff */
        /* <DEDUP_REMOVED lines=10> */
[----:B---3--:R-:W-:-:S03]  /*12e6b0*/  PRMT R17, R53, 0x4210, R13 ;  /* 0x0000421035117816 */ /* 0x008fc6000000000d */
[----:B------:R-:W1:Y:S01]  /*12e6c0*/  LDS.128 R52, [R11] ;  /* 0x000000000b347984 */ /* 0x000e620000000c00 */
[----:B----4-:R-:W-:-:S03]  /*12e6d0*/  PRMT R18, R58, 0x4210, R14 ;  /* 0x000042103a127816 */ /* 0x010fc6000000000e */
[----:B-1----:R1:W-:Y:S04]  /*12e6e0*/  STL [R1+0x260], R52 ;  /* 0x0002603401007387 */ /* 0x0023e80000100800 */
[----:B------:R-:W-:Y:S04]  /*12e6f0*/  STL.64 [R1+0x268], R54 ;  /* 0x0002683601007387 */ /* 0x000fe80000100a00 */
[----:B------:R-:W3:Y:S04]  /*12e700*/  LDL.LU R58, [R1+0x244] ;  /* 0x00024400013a7983 */ /* 0x000ee80000300800 */
[----:B-1----:R-:W4:Y:S01]  /*12e710*/  LDL.LU R52, [R1+0x240] ;  /* 0x0002400001347983 */ /* 0x002f220000300800 */
[----:B------:R-:W-:Y:S01]  /*12e720*/  NOP ;  /* 0x0000000000007918 */ /* 0x000fe20000000000 */
[----:B--2---:R-:W-:Y:S01]  /*12e730*/  PRMT R19, R59, 0x4210, R15 ;  /* 0x000042103b137816 */ /* 0x004fe2000000000f */
[----:B------:R-:W-:-:S02]  /*12e740*/  IMAD.MOV.U32 R59, RZ, RZ, R0 ;  /* 0x000000ffff3b7224 */ /* 0x000fc400078e0000 */
[----:B------:R-:W-:Y:S02]  /*12e750*/  IMAD.MOV.U32 R0, RZ, RZ, R53 ;  /* 0x000000ffff007224 */ /* 0x000fe400078e0035 */
[----:B------:R-:W2:Y:S01]  /*12e760*/  LDL.LU R53, [R1+0x248] ;  /* 0x0002480001357983 */ /* 0x000ea20000300800 */
[----:B---3--:R-:W-:-:S03]  /*12e770*/  PRMT R12, R58, 0x5210, R12 ;  /* 0x000052103a0c7816 */ /* 0x008fc6000000000c */
[----:B------:R-:W3:Y:S04]  /*12e780*/  LDL.LU R58, [R1+0x1e4] ;  /* 0x0001e400013a7983 */ /* 0x000ee80000300800 */
[----:B------:R-:W-:Y:S01]  /*12e790*/  STSM.16.M88.4 [R11], R16 ;  /* 0x000000100b007844 */ /* 0x000fe20000000200 */
[----:B------:R-:W-:-:S03]  /*12e7a0*/  NOP ;  /* 0x0000000000007918 */ /* 0x000fc60000000000 */
[----:B------:R-:W1:Y:S01]  /*12e7b0*/  LDS.128 R16, [R11] ;  /* 0x000000000b107984 */ /* 0x000e620000000c00 */
[----:B----4-:R-:W-:Y:S01]  /*12e7c0*/  PRMT R13, R52, 0x5210, R13 ;  /* 0x00005210340d7816 */ /* 0x010fe2000000000d */
[----:B------:R-:W-:Y:S01]  /*12e7d0*/  NOP ;  /* 0x0000000000007918 */ /* 0x000fe20000000000 */
[----:B--2---:R-:W-:Y:S02]  /*12e7e0*/  PRMT R14, R53, 0x5210, R14 ;  /* 0x00005210350e7816 */ /* 0x004fe4000000000e */
[----:B------:R-:W2:Y:S04]  /*12e7f0*/  LDL.LU R53, [R1+0xbb8] ;  /* 0x000bb80001357983 */ /* 0x000ea80000300800 */
[----:B-1----:R-:W-:Y:S04]  /*12e800*/  STL.64 [R1+0x250], R16 ;  /* 0x0002501001007387 */ /* 0x002fe80000100a00 */
[----:B------:R-:W-:Y:S01]  /*12e810*/  STL.64 [R1+0x258], R18 ;  /* 0x0002581201007387 */ /* 0x000fe20000100a00 */
[----:B---3--:R-:W-:-:S03]  /*12e820*/  PRMT R15, R58, 0x5210, R15 ;  /* 0x000052103a0f7816 */ /* 0x008fc6000000000f */
[----:B------:R-:W3:Y:S04]  /*12e830*/  LDL.LU R58, [R1+0xbb4] ;  /* 0x000bb400013a7983 */ /* 0x000ee80000300800 */
[----:B------:R2:W-:Y:S04]  /*12e840*/  STSM.16.M88.4 [R11], R12 ;  /* 0x0000000c0b007844 */ /* 0x0005e80000000200 */
[----:B------:R-:W4:Y:S01]  /*12e850*/  LDL.LU R52, [R1+0xb1c] ;  /* 0x000b1c0001347983 */ /* 0x000f220000300800 */
[----:B------:R-:W-:Y:S01]  /*12e860*/  NOP ;  /* 0x0000000000007918 */ /* 0x000fe20000000000 */
[----:B--2---:R-:W-:-:S02]  /*12e870*/  LOP3.LUT R12, R53, 0xffff, RZ, 0xc0, !PT ;  /* 0x0000ffff350c7812 */ /* 0x004fc400078ec0ff */
[----:B------:R-:W2:Y:S01]  /*12e880*/  LDL.LU R53, [R1+0xb18] ;  /* 0x000b180001357983 */ /* 0x000ea20000300800 */
[----:B---3--:R-:W-:-:S03]  /*12e890*/  LOP3.LUT R13, R58, 0xffff, RZ, 0xc0, !PT ;  /* 0x0000ffff3a0d7812 */ /* 0x008fc600078ec0ff */
[----:B------:R-:W3:Y:S01]  /*12e8a0*/  LDL.LU R58, [R1+0xcb8] ;  /* 0x000cb800013a7983 */ /* 0x000ee20000300800 */
[----:B----4-:R-:W-:-:S03]  /*12e8b0*/  LOP3.LUT R14, R52, 0xffff, RZ, 0xc0, !PT ;  /* 0x0000ffff340e7812 */ /* 0x010fc600078ec0ff */
[----:B------:R-:W4:Y:S01]  /*12e8c0*/  LDL.LU R52, [R1+0xcb4] ;  /* 0x000cb40001347983 */ /* 0x000f220000300800 */
[----:B--2---:R-:W-:-:S03]  /*12e8d0*/  LOP3.LUT R15, R53, 0xffff, RZ, 0xc0, !PT ;  /* 0x0000ffff350f7812 */ /* 0x004fc600078ec0ff */
[----:B------:R-:W2:Y:S01]  /*12e8e0*/  LDL.LU R53, [R1+0xcb0] ;  /* 0x000cb00001357983 */ /* 0x000ea20000300800 */
[----:B---3--:R-:W-:-:S03]  /*12e8f0*/  PRMT R16, R58, 0x4210, R12 ;  /* 0x000042103a107816 */ /* 0x008fc6000000000c */
[----:B------:R-:W3:Y:S01]  /*12e900*/  LDL.LU R58, [R1+0xcac] ;  /* 0x000cac00013a7983 */ /* 0x000ee20000300800 */
[----:B----4-:R-:W-:Y:S02]  /*12e910*/  PRMT R17, R52, 0x4210, R13 ;  /* 0x0000421034117816 */ /* 0x010fe4000000000d */
[----:B--2---:R-:W-:Y:S02]  /*12e920*/  PRMT R18, R53, 0x4210, R14 ;  /* 0x0000421035127816 */ /* 0x004fe4000000000e */
[----:B------:R-:W1:Y:S04]  /*12e930*/  LDS.128 R52, [R11] ;  /* 0x000000000b347984 */ /* 0x000e680000000c00 */
[----:B-1----:R-:W-:Y:S01]  /*12e940*/  STL.64 [R1+0x240], R52 ;  /* 0x0002403401007387 */ /* 0x002fe20000100a00 */
[----:B---3--:R-:W-:Y:S01]  /*12e950*/  PRMT R19, R58, 0x4210, R15 ;  /* 0x000042103a137816 */ /* 0x008fe2000000000f */
[----:B------:R-:W-:Y:S01]  /*12e960*/  IMAD.MOV.U32 R58, RZ, RZ, R59 ;  /* 0x000000ffff3a7224 */ /* 0x000fe200078e003b */
[----:B------:R-:W-:Y:S01]  /*12e970*/  NOP ;  /* 0x0000000000007918 */ /* 0x000fe20000000000 */
[----:B------:R-:W-:Y:S01]  /*12e980*/  IMAD.MOV.U32 R59, RZ, RZ, R47 ;  /* 0x000000ffff3b7224 */ /* 0x000fe200078e002f */
[----:B------:R1:W-:Y:S01]  /*12e990*/  STL [R1+0x24c], R55 ;  /* 0x00024c3701007387 */ /* 0x0003e20000100800 */
[----:B------:R-:W-:-:S02]  /*12e9a0*/  IMAD.MOV.U32 R47, RZ, RZ, R49 ;  /* 0x000000ffff2f7224 */ /* 0x000fc400078e0031 */
[----:B------:R-:W-:Y:S02]  /*12e9b0*/  IMAD.MOV.U32 R49, RZ, RZ, R54 ;  /* 0x000000ffff317224 */ /* 0x000fe400078e0036 */
[----:B-1----:R-:W2:Y:S04]  /*12e9c0*/  LDL.LU.64 R54, [R1+0x5950] ;  /* 0x0059500001367983 */ /* 0x002ea80000300a00 */
[----:B------:R-:W3:Y:S04]  /*12e9d0*/  LDL.LU R53, [R1+0x3ac] ;  /* 0x0003ac0001357983 */ /* 0x000ee80000300800 */
[----:B------:R-:W-:Y:S04]  /*12e9e0*/  STL.64 [R1+0x58b8], R48 ;  /* 0x0058b83001007387 */ /* 0x000fe80000100a00 */
[----:B------:R-:W4:Y:S04]  /*12e9f0*/  LDL.LU R45, [R1+0x3a8] ;  /* 0x0003a800012d7983 */ /* 0x000f280000300800 */
[----:B------:R-:W2:Y:S04]  /*12ea00*/  LDL.LU R52, [R1+0x3a4] ;  /* 0x0003a40001347983 */ /* 0x000ea80000300800 */
[----:B------:R-:W-:Y:S01]  /*12ea10*/  STSM.16.M88.4 [R11], R16 ;  /* 0x000000100b007844 */ /* 0x000fe20000000200 */
[----:B------:R-:W-:-:S03]  /*12ea20*/  NOP ;  /* 0x0000000000007918 */ /* 0x000fc60000000000 */
[----:B------:R-:W1:Y:S01]  /*12ea30*/  LDS.128 R16, [R11] ;  /* 0x000000000b107984 */ /* 0x000e620000000c00 */
[----:B------:R-:W-:Y:S01]  /*12ea40*/  NOP ;  /* 0x0000000000007918 */ /* 0x000fe20000000000 */
[----:B---3--:R-:W-:Y:S02]  /*12ea50*/  PRMT R12, R53, 0x5210, R12 ;  /* 0x00005210350c7816 */ /* 0x008fe4000000000c */
[----:B------:R-:W3:Y:S04]  /*12ea60*/  LDL.LU R53, [R1+0x1e8] ;  /* 0x0001e80001357983 */ /* 0x000ee80000300800 */
[----:B-1----:R-:W-:Y:S01]  /*12ea70*/  STL.64 [R1+0x230], R16 ;  /* 0x0002301001007387 */ /* 0x002fe20000100a00 */
[----:B----4-:R-:W-:-:S03]  /*12ea80*/  PRMT R13, R45, 0x5210, R13 ;  /* 0x000052102d0d7816 */ /* 0x010fc6000000000d */
[----:B------:R-:W-:Y:S04]  /*12ea90*/  STL [R1+0x238], R18 ;  /* 0x0002381201007387 */ /* 0x000fe80000100800 */
[----:B------:R-:W4:Y:S01]  /*12eaa0*/  LDL.LU R45, [R1+0xbd0] ;  /* 0x000bd000012d7983 */ /* 0x000f220000300800 */
[----:B--2---:R-:W-:-:S03]  /*12eab0*/  PRMT R14, R52, 0x5210, R14 ;  /* 0x00005210340e7816 */ /* 0x004fc6000000000e */
[----:B------:R-:W2:Y:S01]  /*12eac0*/  LDL.LU R52, [R1+0xbcc] ;  /* 0x000bcc0001347983 */ /* 0x000ea20000300800 */
[----:B---3--:R-:W-:Y:S01]  /*12ead0*/  PRMT R15, R53, 0x5210, R15 ;  /* 0x00005210350f7816 */ /* 0x008fe2000000000f */
[----:B------:R-:W-:Y:S02]  /*12eae0*/  IMAD.MOV.U32 R53, RZ, RZ, R58 ;  /* 0x000000ffff357224 */ /* 0x000fe400078e003a */
[----:B------:R-:W-:Y:S02]  /*12eaf0*/  IMAD.MOV.U32 R58, RZ, RZ, R59 ;  /* 0x000000ffff3a7224 */ /* 0x000fe400078e003b */
[----:B------:R-:W-:Y:S02]  /*12eb00*/  IMAD.MOV.U32 R59, RZ, RZ, R47 ;  /* 0x000000ffff3b7224 */ /* 0x000fe400078e002f */
[----:B------:R-:W-:Y:S01]  /*12eb10*/  IMAD.MOV.U32 R47, RZ, RZ, R19 ;  /* 0x000000ffff2f7224 */ /* 0x000fe200078e0013 */
[----:B------:R4:W-:Y:S04]  /*12eb20*/  STSM.16.M88.4 [R11], R12 ;  /* 0x0000000c0b007844 */ /* 0x0009e80000000200 */
[----:B------:R-:W-:Y:S04]  /*12eb30*/  STL [R1+0x57f0], R47 ;  /* 0x0057f02f01007387 */ /* 0x000fe80000100800 */
[----:B------:R-:W-:Y:S04]  /*12eb40*/  STL [R1+0x5948], R46 ;  /* 0x0059482e01007387 */ /* 0x000fe80000100800 */
[----:B------:R-:W3:Y:S01]  /*12eb50*/  LDL.LU R44, [R1+0xb30] ;  /* 0x000b3000012c7983 */ /* 0x000ee20000300800 */
[----:B----4-:R-:W-:-:S03]  /*12eb60*/  LOP3.LUT R12, R45, 0xffff, RZ, 0xc0, !PT ;  /* 0x0000ffff2d0c7812 */ /* 0x010fc600078ec0ff */
[----:B------:R-:W4:Y:S01]  /*12eb70*/  LDL.LU R45, [R1+0xb2c] ;  /* 0x000b2c00012d7983 */ /* 0x000f220000300800 */
[----:B--2---:R-:W-:-:S03]  /*12eb80*/  LOP3.LUT R13, R52, 0xffff, RZ, 0xc0, !PT ;  /* 0x0000ffff340d7812 */ /* 0x004fc600078ec0ff */
[----:B------:R-:W2:Y:S01]  /*12eb90*/  LDL.LU R52, [R1+0xcd0] ;  /* 0x000cd00001347983 */ /* 0x000ea20000300800 */
[----:B------:R-:W-:Y:S01]  /*12eba0*/  NOP ;  /* 0x0000000000007918 */ /* 0x000fe20000000000 */
[----:B---3--:R-:W-:Y:S02]  /*12ebb0*/  LOP3.LUT R14, R44, 0xffff, RZ, 0xc0, !PT ;  /* 0x0000ffff2c0e7812 */ /* 0x008fe400078ec0ff */
[----:B------:R-:W3:Y:S01]  /*12ebc0*/  LDL.LU R44, [R1+0xcc8] ;  /* 0x000cc800012c7983 */ /* 0x000ee20000300800 */
[----:B----4-:R-:W-:-:S03]  /*12ebd0*/  LOP3.LUT R15, R45, 0xffff, RZ, 0xc0, !PT ;  /* 0x0000ffff2d0f7812 */ /* 0x010fc600078ec0ff */
[----:B------:R-:W4:Y:S01]  /*12ebe0*/  LDL.LU R45, [R1+0xcc4] ;  /* 0x000cc400012d7983 */ /* 0x000f220000300800 */
[----:B--2---:R-:W-:-:S03]  /*12ebf0*/  PRMT R16, R52, 0x4210, R12 ;  /* 0x0000421034107816 */ /* 0x004fc6000000000c */
[----:B------:R-:W2:Y:S01]  /*12ec00*/  LDL.LU R52, [R1+0xcc0] ;  /* 0x000cc00001347983 */ /* 0x000ea20000300800 */
[----:B---3--:R-:W-:Y:S02]  /*12ec10*/  PRMT R17, R44, 0x4210, R13 ;  /* 0x000042102c117816 */ /* 0x008fe4000000000d */
[----:B----4-:R-:W-:Y:S02]  /*12ec20*/  PRMT R18, R45, 0x4210, R14 ;  /* 0x000042102d127816 */ /* 0x010fe4000000000e */
[----:B------:R-:W1:Y:S01]  /*12ec30*/  LDS.128 R44, [R11] ;  /* 0x000000000b2c7984 */ /* 0x000e620000000c00 */
[----:B--2---:R-:W-:Y:S01]  /*12ec40*/  PRMT R19, R52, 0x4210, R15 ;  /* 0x0000421034137816 */ /* 0x004fe2000000000f */
[----:B------:R-:W-:Y:S02]  /*12ec50*/  NOP ;  /* 0x0000000000007918 */ /* 0x000fe40000000000 */
[----:B-1----:R-:W-:Y:S04]  /*12ec60*/  STL [R1+0x220], R44 ;  /* 0x0002202c01007387 */ /* 0x002fe80000100800 */
[----:B------:R1:W-:Y:S04]  /*12ec70*/  STL.64 [R1+0x228], R46 ;  /* 0x0002282e01007387 */ /* 0x0003e80000100a00 */
[----:B-1----:R-:W2:Y:S04]  /*12ec80*/  LDL.LU R46, [R1+0x5948] ;  /* 0x00594800012e7983 */ /* 0x002ea80000300800 */
[----:B------:R-:W3:Y:S01]  /*12ec90*/  LDL.LU R52, [R1+0x3c0] ;  /* 0x0003c00001347983 */ /* 0x000ee20000300800 */
[----:B------:R-:W-:-:S03]  /*12eca0*/  IMAD.MOV.U32 R47, RZ, RZ, R45 ;  /* 0x000000ffff2f7224 */ /* 0x000fc600078e002d */
[----:B------:R-:W-:Y:S01]  /*12ecb0*/  STSM.16.M88.4 [R11], R16 ;  /* 0x000000100b007844 */ /* 0x000fe20000000200 */
[----:B------:R-:W-:-:S03]  /*12ecc0*/  NOP ;  /* 0x0000000000007918 */ /* 0x000fc60000000000 */
[----:B------:R-:W1:Y:S01]  /*12ecd0*/  LDS.128 R16, [R11] ;  /* 0x000000000b107984 */ /* 0x000e620000000c00 */
[----:B------:R-:W-:-:S03]  /*12ece0*/  NOP ;  /* 0x0000000000007918 */ /* 0x000fc60000000000 */
[----:B--2---:R-:W-:Y:S04]  /*12ecf0*/  STL.64 [R1+0x58a0], R46 ;  /* 0x0058a02e01007387 */ /* 0x004fe80000100a00 */
[----:B------:R-:W2:Y:S01]  /*12ed00*/  LDL.LU R44, [R1+0x3b4] ;  /* 0x0003b400012c7983 */ /* 0x000ea20000300800 */
[----:B---3--:R-:W-:-:S03]  /*12ed10*/  PRMT R12, R52, 0x5210, R12 ;  /* 0x00005210340c7816 */ /* 0x008fc6000000000c */
[----:B------:R-:W3:Y:S04]  /*12ed20*/  LDL.LU R45, [R1+0x620] ;  /* 0x00062000012d7983 */ /* 0x000ee80000300800 */
[----:B------:R-:W4:Y:S01]  /*12ed30*/  LDL.LU R52, [R1+0x1f8] ;  /* 0x0001f80001347983 */ /* 0x000f220000300800 */
[----:B---3--:R-:W-:-:S03]  /*12ed40*/  PRMT R14, R45, 0x5210, R14 ;  /* 0x000052102d0e7816 */ /* 0x008fc6000000000e */
[----:B------:R-:W3:Y:S01]  /*12ed50*/  LDL.LU R45, [R1+0xbe0] ;  /* 0x000be000012d7983 */ /* 0x000ee20000300800 */
[----:B----4-:R-:W-:-:S03]  /*12ed60*/  PRMT R15, R52, 0x5210, R15 ;  /* 0x00005210340f7816 */ /* 0x010fc6000000000f */
[----:B-1----:R-:W-:Y:S04]  /*12ed70*/  STL.64 [R1+0x210], R16 ;  /* 0x0002101001007387 */ /* 0x002fe80000100a00 */
[----:B------:R-:W-:Y:S04]  /*12ed80*/  STL.64 [R1+0x218], R18 ;  /* 0x0002181201007387 */ /* 0x000fe80000100a00 */
[----:B------:R-:W4:Y:S01]  /*12ed90*/  LDL.LU R52, [R1+0xbdc] ;  /* 0x000bdc0001347983 */ /* 0x000f220000300800 */
[----:B--2---:R-:W-:-:S03]  /*12eda0*/  PRMT R13, R44, 0x5210, R13 ;  /* 0x000052102c0d7816 */ /* 0x004fc6000000000d */
[----:B------:R-:W2:Y:S04]  /*12edb0*/  LDL.LU R44, [R1+0xb44] ;  /* 0x000b4400012c7983 */ /* 0x000ea80000300800 */
[----:B------:R3:W-:Y:S01]  /*12edc0*/  STSM.16.M88.4 [R11], R12 ;  /* 0x0000000c0b007844 */ /* 0x0007e20000000200 */
[----:B------:R-:W-:Y:S01]  /*12edd0*/  NOP ;  /* 0x0000000000007918 */ /* 0x000fe20000000000 */
[----:B---3--:R-:W-:Y:S02]  /*12ede0*/  LOP3.LUT R12, R45, 0xffff, RZ, 0xc0, !PT ;  /* 0x0000ffff2d0c7812 */ /* 0x008fe400078ec0ff */
[----:B------:R-:W3:Y:S01]  /*12edf0*/  LDL.LU R45, [R1+0xb40] ;  /* 0x000b4000012d7983 */ /* 0x000ee20000300800 */
[----:B----4-:R-:W-:-:S03]  /*12ee00*/  LOP3.LUT R13, R52, 0xffff, RZ, 0xc0, !PT ;  /* 0x0000ffff340d7812 */ /* 0x010fc600078ec0ff */
[----:B------:R-:W4:Y:S01]  /*12ee10*/  LDL.LU R52, [R1+0xcdc] ;  /* 0x000cdc0001347983 */ /* 0x000f220000300800 */
[----:B--2---:R-:W-:-:S03]  /*12ee20*/  LOP3.LUT R14, R44, 0xffff, RZ, 0xc0, !PT ;  /* 0x0000ffff2c0e7812 */ /* 0x004fc600078ec0ff */
[----:B------:R-:W2:Y:S01]  /*12ee30*/  LDL.LU R44, [R1+0xcd8] ;  /* 0x000cd800012c7983 */ /* 0x000ea20000300800 */
[----:B---3--:R-:W-:-:S03]  /*12ee40*/  LOP3.LUT R15, R45, 0xffff, RZ, 0xc0, !PT ;  /* 0x0000ffff2d0f7812 */ /* 0x008fc600078ec0ff */
[----:B------:R-:W3:Y:S01]  /*12ee50*/  LDL.LU R45, [R1+0xcd4] ;  /* 0x000cd400012d7983 */ /* 0x000ee20000300800 */
[----:B----4-:R-:W-:-:S03]  /*12ee60*/  PRMT R16, R52, 0x4210, R12 ;  /* 0x0000421034107816 */ /* 0x010fc6000000000c */
[----:B------:R-:W4:Y:S01]  /*12ee70*/  LDL.LU R52, [R1+0xac0] ;  /* 0x000ac00001347983 */ /* 0x000f220000300800 */
[----:B--2---:R-:W-:Y:S02]  /*12ee80*/  PRMT R17, R44, 0x4210, R13 ;  /* 0x000042102c117816 */ /* 0x004fe4000000000d */
[----:B----4-:R-:W-:Y:S02]  /*12ee90*/  PRMT R19, R52, 0x4210, R15 ;  /* 0x0000421034137816 */ /* 0x010fe4000000000f */
[----:B------:R-:W2:Y:S01]  /*12eea0*/  LDL.LU R52, [R1+0x630] ;  /* 0x0006300001347983 */ /* 0x000ea20000300800 */
[----:B---3--:R-:W-:-:S03]  /*12eeb0*/  PRMT R18, R45, 0x4210, R14 ;  /* 0x000042102d127816 */ /* 0x008fc6000000000e */
[----:B------:R-:W1:Y:S01]  /*12eec0*/  LDS.128 R44, [R11] ;  /* 0x000000000b2c7984 */ /* 0x000e620000000c00 */
[----:B------:R-:W-:-:S03]  /*12eed0*/  NOP ;  /* 0x0000000000007918 */ /* 0x000fc60000000000 */
[----:B-1----:R1:W-:Y:S04]  /*12eee0*/  STL.64 [R1+0x200], R44 ;  /* 0x0002002c01007387 */ /* 0x0023e80000100a00 */
[----:B------:R-:W-:Y:S04]  /*12eef0*/  STL.64 [R1+0x208], R46 ;  /* 0x0002082e01007387 */ /* 0x000fe80000100a00 */
[----:B-1----:R-:W3:Y:S04]  /*12ef00*/  LDL.LU R44, [R1+0x638] ;  /* 0x00063800012c7983 */ /* 0x002ee80000300800 */
[----:B------:R-:W4:Y:S01]  /*12ef10*/  LDL.LU R45, [R1+0x624] ;  /* 0x00062400012d7983 */ /* 0x000f220000300800 */
[----:B--2---:R-:W-:-:S03]  /*12ef20*/  PRMT R12, R52, 0x5210, R12 ;  /* 0x00005210340c7816 */ /* 0x004fc6000000000c */
[----:B------:R-:W2:Y:S04]  /*12ef30*/  LDL.LU R52, [R1+0x634] ;  /* 0x0006340001347983 */ /* 0x000ea80000300800 */
[----:B------:R-:W-:Y:S01]  /*12ef40*/  STSM.16.M88.4 [R11], R16 ;  /* 0x000000100b007844 */ /* 0x000fe20000000200 */
[----:B------:R-:W-:-:S03]  /*12ef50*/  NOP ;  /* 0x0000000000007918 */ /* 0x000fc60000000000 */
[----:B------:R-:W1:Y:S01]  /*12ef60*/  LDS.128 R16, [R11] ;  /* 0x000000000b107984 */ /* 0x000e620000000c00 */
[----:B----4-:R-:W-:-:S03]  /*12ef70*/  PRMT R14, R45, 0x5210, R14 ;  /* 0x000052102d0e7816 */ /* 0x010fc6000000000e */
[----:B------:R-:W4:Y:S04]  /*12ef80*/  LDL.LU R45, [R1+0xbf0] ;  /* 0x000bf000012d7983 */ /* 0x000f280000300800 */
[----:B-1----:R-:W-:Y:S04]  /*12ef90*/  STL.64 [R1+0x1f0], R16 ;  /* 0x0001f01001007387 */ /* 0x002fe80000100a00 */
[----:B------:R-:W-:Y:S01]  /*12efa0*/  STL.64 [R1+0x1f8], R18 ;  /* 0x0001f81201007387 */ /* 0x000fe20000100a00 */
[----:B---3--:R-:W-:Y:S01]  /*12efb0*/  PRMT R13, R44, 0x5210, R13 ;  /* 0x000052102c0d7816 */ /* 0x008fe2000000000d */
[----:B------:R-:W-:Y:S01]  /*12efc0*/  NOP ;  /* 0x0000000000007918 */ /* 0x000fe20000000000 */
[----:B--2---:R-:W-:-:S02]  /*12efd0*/  PRMT R15, R52, 0x5210, R15 ;  /* 0x00005210340f7816 */ /* 0x004fc4000000000f */
[----:B------:R-:W2:Y:S04]  /*12efe0*/  LDL.LU R52, [R1+0xbec] ;  /* 0x000bec0001347983 */ /* 0x000ea80000300800 */
[----:B------:R4:W-:Y:S04]  /*12eff0*/  STSM.16.M88.4 [R11], R12 ;  /* 0x0000000c0b007844 */ /* 0x0009e80000000200 */
        /* <DEDUP_REMOVED lines=13> */
[----:B----4-:R-:W-:Y:S02]  /*12f0d0*/  PRMT R18, R45, 0x4210, R14 ;  /* 0x000042102d127816 */ /* 0x010fe4000000000e */
[----:B------:R-:W1:Y:S04]  /*12f0e0*/  LDS.128 R44, [R11] ;  /* 0x000000000b2c7984 */ /* 0x000e680000000c00 */
[----:B-1----:R1:W-:Y:S04]  /*12f0f0*/  STL.64 [R1+0x1e0], R44 ;  /* 0x0001e02c01007387 */ /* 0x0023e80000100a00 */
[----:B------:R-:W-:Y:S04]  /*12f100*/  STL [R1+0x1ec], R47 ;  /* 0x0001ec2f01007387 */ /* 0x000fe80000100800 */
[----:B-1----:R-:W3:Y:S01]  /*12f110*/  LDL.LU R45, [R1+0x640] ;  /* 0x00064000012d7983 */ /* 0x002ee20000300800 */
[----:B--2---:R-:W-:Y:S01]  /*12f120*/  PRMT R19, R52, 0x4210, R15 ;  /* 0x0000421034137816 */ /* 0x004fe2000000000f */
[----:B------:R-:W-:Y:S01]  /*12f130*/  IMAD.MOV.U32 R52, RZ, RZ, R53 ;  /* 0x000000ffff347224 */ /* 0x000fe200078e0035 */
[----:B------:R-:W-:Y:S01]  /*12f140*/  NOP ;  /* 0x0000000000007918 */ /* 0x000fe20000000000 */
[----:B------:R-:W-:-:S02]  /*12f150*/  IMAD.MOV.U32 R53, RZ, RZ, R58 ;  /* 0x000000ffff357224 */ /* 0x000fc400078e003a */
[----:B------:R-:W-:Y:S02]  /*12f160*/  IMAD.MOV.U32 R58, RZ, RZ, R59 ;  /* 0x000000ffff3a7224 */ /* 0x000fe400078e003b */
        /* <DEDUP_REMOVED lines=11> */
[----:B-1----:R-:W-:Y:S04]  /*12f220*/  STL.64 [R1+0x1d0], R16 ;  /* 0x0001d01001007387 */ /* 0x002fe80000100a00 */
[----:B------:R-:W-:Y:S01]  /*12f230*/  STL [R1+0x1d8], R18 ;  /* 0x0001d81201007387 */ /* 0x000fe20000100800 */
        /* <DEDUP_REMOVED lines=23> */
[----:B------:R-:W-:Y:S01]  /*12f3b0*/  IMAD.MOV.U32 R57, RZ, RZ, R4 ;  /* 0x000000ffff397224 */ /* 0x000fe200078e0004 */
[----:B---3--:R-:W-:Y:S01]  /*12f3c0*/  PRMT R17, R60, 0x4210, R13 ;  /* 0x000042103c117816 */ /* 0x008fe2000000000d */
[----:B------:R-:W-:Y:S01]  /*12f3d0*/  IMAD.MOV.U32 R60, RZ, RZ, R6 ;  /* 0x000000ffff3c7224 */ /* 0x000fe200078e0006 */
[----:B--2---:R-:W-:Y:S01]  /*12f3e0*/  PRMT R18, R61, 0x4210, R14 ;  /* 0x000042103d127816 */ /* 0x004fe2000000000e */
[----:B------:R-:W-:Y:S01]  /*12f3f0*/  IMAD.MOV.U32 R61, RZ, RZ, R7 ;  /* 0x000000ffff3d7224 */ /* 0x000fe200078e0007 */
[----:B----4-:R-:W-:Y:S01]  /*12f400*/  PRMT R19, R44, 0x4210, R15 ;  /* 0x000042102c137816 */ /* 0x010fe2000000000f */
[----:B------:R-:W-:Y:S01]  /*12f410*/  IMAD.MOV.U32 R44, RZ, RZ, R53 ;  /* 0x000000ffff2c7224 */ /* 0x000fe200078e0035 */
[----:B------:R-:W-:Y:S01]  /*12f420*/  NOP ;  /* 0x0000000000007918 */ /* 0x000fe20000000000 */
[----:B------:R-:W-:Y:S02]  /*12f430*/  IMAD.MOV.U32 R53, RZ, RZ, R5 ;  /* 0x000000ffff357224 */ /* 0x000fe400078e0005 */
[----:B------:R-:W1:Y:S01]  /*12f440*/  LDS.128 R4, [R11] ;  /* 0x000000000b047984 */ /* 0x000e620000000c00 */
[----:B------:R-:W-:-:S03]  /*12f450*/  NOP ;  /* 0x0000000000007918 */ /* 0x000fc60000000000 */
[----:B-1----:R-:W-:Y:S01]  /*12f460*/  STL [R1+0x1c0], R4 ;  /* 0x0001c00401007387 */ /* 0x002fe20000100800 */
[----:B------:R-:W-:-:S03]  /*12f470*/  IMAD.MOV.U32 R41, RZ, RZ, R5 ;  /* 0x000000ffff297224 */ /* 0x000fc600078e0005 */
[----:B------:R1:W-:Y:S04]  /*12f480*/  STL.64 [R1+0x1c8], R6 ;  /* 0x0001c80601007387 */ /* 0x0003e80000100a00 */
[----:B-1----:R-:W2:Y:S04]  /*12f490*/  LDL.LU.64 R6, [R1+0x5940] ;  /* 0x0059400001067983 */ /* 0x002ea80000300a00 */
[----:B------:R-:W3:Y:S04]  /*12f4a0*/  LDL.LU.64 R4, [R1+0x5938] ;  /* 0x0059380001047983 */ /* 0x000ee80000300a00 */
[----:B------:R-:W4:Y:S04]  /*12f4b0*/  LDL.LU R56, [R1+0x64c] ;  /* 0x00064c0001387983 */ /* 0x000f280000300800 */
        /* <DEDUP_REMOVED lines=13> */
[----:B----4-:R-:W-:-:S03]  /*12f590*/  PRMT R15, R56, 0x5210, R15 ;  /* 0x00005210380f7816 */ /* 0x010fc6000000000f */
[----:B------:R-:W4:Y:S01]  /*12f5a0*/  LDL.LU R56, [R1+0xc10] ;  /* 0x000c100001387983 */ /* 0x000f220000300800 */
[----:B------:R-:W-:-:S03]  /*12f5b0*/  PRMT R13, R48, 0x5210, R13 ;  /* 0x00005210300d7816 */ /* 0x000fc6000000000d */
[----:B------:R-:W3:Y:S04]  /*12f5c0*/  LDL.LU R48, [R1+0xb88] ;  /* 0x000b880001307983 */ /* 0x000ee80000300800 */
[----:B------:R2:W-:Y:S01]  /*12f5d0*/  STSM.16.M88.4 [R11], R12 ;  /* 0x0000000c0b007844 */ /* 0x0005e20000000200 */
[----:B------:R-:W-:-:S03]  /*12f5e0*/  NOP ;  /* 0x0000000000007918 */ /* 0x000fc60000000000 */
        /* <DEDUP_REMOVED lines=11> */
[----:B------:R-:W4:Y:S01]  /*12f6a0*/  LDL.LU R56, [R1+0xd08] ;  /* 0x000d080001387983 */ /* 0x000f220000300800 */
[----:B---3--:R-:W-:Y:S02]  /*12f6b0*/  PRMT R17, R48, 0x4210, R13 ;  /* 0x0000421030117816 */ /* 0x008fe4000000000d */
[----:B--2---:R-:W-:Y:S02]  /*12f6c0*/  PRMT R18, R49, 0x4210, R14 ;  /* 0x0000421031127816 */ /* 0x004fe4000000000e */
[----:B----4-:R-:W-:Y:S02]  /*12f6d0*/  PRMT R19, R56, 0x4210, R15 ;  /* 0x0000421038137816 */ /* 0x010fe4000000000f */
[----:B------:R-:W2:Y:S04]  /*12f6e0*/  LDL.LU R56, [R1+0x660] ;  /* 0x0006600001387983 */ /* 0x000ea80000300800 */
        /* <DEDUP_REMOVED lines=9> */
[----:B------:R-:W2:Y:S04]  /*12f780*/  LDL.LU R56, [R1+0x398] ;  /* 0x0003980001387983 */ /* 0x000ea80000300800 */
[----:B-1----:R-:W-:Y:S04]  /*12f790*/  STL.64 [R1+0xf0], R16 ;  /* 0x0000f01001007387 */ /* 0x002fe80000100a00 */
[----:B------:R-:W-:Y:S01]  /*12f7a0*/  STL [R1+0xfc], R19 ;  /* 0x0000fc1301007387 */ /* 0x000fe20000100800 */
[----:B---3--:R-:W-:-:S03]  /*12f7b0*/  PRMT R13, R48, 0x5210, R13 ;  /* 0x00005210300d7816 */ /* 0x008fc6000000000d */
[----:B------:R-:W3:Y:S01]  /*12f7c0*/  LDL.LU R48, [R1+0xc20] ;  /* 0x000c200001307983 */ /* 0x000ee20000300800 */
[----:B----4-:R-:W-:-:S03]  /*12f7d0*/  PRMT R14, R49, 0x5210, R14 ;  /* 0x00005210310e7816 */ /* 0x010fc6000000000e */
[----:B------:R-:W4:Y:S01]  /*12f7e0*/  LDL.LU R49, [R1+0xc1c] ;  /* 0x000c1c0001317983 */ /* 0x000f220000300800 */
[----:B--2---:R-:W-:Y:S01]  /*12f7f0*/  PRMT R15, R56, 0x5210, R15 ;  /* 0x00005210380f7816 */ /* 0x004fe2000000000f */
[----:B------:R-:W-:Y:S02]  /*12f800*/  IMAD.MOV.U32 R56, RZ, RZ, R36 ;  /* 0x000000ffff387224 */ /* 0x000fe400078e0024 */
[----:B------:R-:W-:Y:S02]  /*12f810*/  IMAD.MOV.U32 R36, RZ, RZ, R18 ;  /* 0x000000ffff247224 */ /* 0x000fe400078e0012 */
[----:B------:R3:W-:Y:S01]  /*12f820*/  STSM.16.M88.4 [R11], R12 ;  /* 0x0000000c0b007844 */ /* 0x0007e20000000200 */
[----:B------:R-:W-:-:S03]  /*12f830*/  NOP ;  /* 0x0000000000007918 */ /* 0x000fc60000000000 */
[----:B------:R-:W-:Y:S04]  /*12f840*/  STL [R1+0x57ac], R36 ;  /* 0x0057ac2401007387 */ /* 0x000fe80000100800 */
[----:B------:R-:W2:Y:S04]  /*12f850*/  LDL.LU R47, [R1+0xb98] ;  /* 0x000b9800012f7983 */ /* 0x000ea80000300800 */
[----:B------:R-:W1:Y:S01]  /*12f860*/  LDS.128 R40, [R11] ;  /* 0x000000000b287984 */ /* 0x000e620000000c00 */
[----:B---3--:R-:W-:Y:S02]  /*12f870*/  LOP3.LUT R12, R48, 0xffff, RZ, 0xc0, !PT ;  /* 0x0000ffff300c7812 */ /* 0x008fe400078ec0ff */
[----:B----4-:R-:W-:Y:S01]  /*12f880*/  LOP3.LUT R13, R49, 0xffff, RZ, 0xc0, !PT ;  /* 0x0000ffff310d7812 */ /* 0x010fe200078ec0ff */
[----:B------:R-:W3:Y:S04]  /*12f890*/  LDL.LU R48, [R1+0xb94] ;  /* 0x000b940001307983 */ /* 0x000ee80000300800 */
[----:B------:R-:W4:Y:S01]  /*12f8a0*/  LDL.LU R49, [R1+0xd20] ;  /* 0x000d200001317983 */ /* 0x000f220000300800 */
[----:B------:R-:W-:Y:S01]  /*12f8b0*/  NOP ;  /* 0x0000000000007918 */ /* 0x000fe20000000000 */
[----:B--2---:R-:W-:-:S02]  /*12f8c0*/  LOP3.LUT R14, R47, 0xffff, RZ, 0xc0, !PT ;  /* 0x0000ffff2f0e7812 */ /* 0x004fc400078ec0ff */
[----:B------:R-:W2:Y:S01]  /*12f8d0*/  LDL.LU R47, [R1+0xd1c] ;  /* 0x000d1c00012f7983 */ /* 0x000ea20000300800 */
[----:B---3--:R-:W-:-:S03]  /*12f8e0*/  LOP3.LUT R15, R48, 0xffff, RZ, 0xc0, !PT ;  /* 0x0000ffff300f7812 */ /* 0x008fc600078ec0ff */
[----:B------:R-:W3:Y:S01]  /*12f8f0*/  LDL.LU R48, [R1+0xd18] ;  /* 0x000d180001307983 */ /* 0x000ee20000300800 */
[----:B----4-:R-:W-:-:S03]  /*12f900*/  PRMT R16, R49, 0x4210, R12 ;  /* 0x0000421031107816 */ /* 0x010fc6000000000c */
[----:B------:R-:W4:Y:S04]  /*12f910*/  LDL.LU R49, [R1+0xb34] ;  /* 0x000b340001317983 */ /* 0x000f280000300800 */
[----:B-1----:R-:W-:Y:S04]  /*12f920*/  STL [R1+0x54], R41 ;  /* 0x0000542901007387 */ /* 0x002fe80000100800 */
[----:B------:R-:W-:Y:S01]  /*12f930*/  STL.64 [R1+0x58], R42 ;  /* 0x0000582a01007387 */ /* 0x000fe20000100a00 */
[----:B----4-:R-:W-:-:S03]  /*12f940*/  PRMT R19, R49, 0x4210, R15 ;  /* 0x0000421031137816 */ /* 0x010fc6000000000f */
[----:B------:R-:W4:Y:S01]  /*12f950*/  LDL.LU R49, [R1+0x668] ;  /* 0x0006680001317983 */ /* 0x000f220000300800 */
[----:B------:R-:W-:Y:S01]  /*12f960*/  IMAD.MOV.U32 R36, RZ, RZ, R40 ;  /* 0x000000ffff247224 */ /* 0x000fe200078e0028 */
[----:B--2---:R-:W-:Y:S02]  /*12f970*/  PRMT R17, R47, 0x4210, R13 ;  /* 0x000042102f117816 */ /* 0x004fe4000000000d */
[----:B---3--:R-:W-:Y:S02]  /*12f980*/  PRMT R18, R48, 0x4210, R14 ;  /* 0x0000421030127816 */ /* 0x008fe4000000000e */
[----:B------:R-:W-:Y:S04]  /*12f990*/  STL.64 [R1+0x57b0], R36 ;  /* 0x0057b02401007387 */ /* 0x000fe80000100a00 */
[----:B------:R-:W2:Y:S04]  /*12f9a0*/  LDL.LU R47, [R1+0x670] ;  /* 0x00067000012f7983 */ /* 0x000ea80000300800 */
[----:B------:R-:W3:Y:S04]  /*12f9b0*/  LDL.LU R48, [R1+0x664] ;  /* 0x0006640001307983 */ /* 0x000ee80000300800 */
[----:B------:R-:W-:Y:S01]  /*12f9c0*/  STSM.16.M88.4 [R11], R16 ;  /* 0x000000100b007844 */ /* 0x000fe20000000200 */
[----:B------:R-:W-:-:S03]  /*12f9d0*/  NOP ;  /* 0x0000000000007918 */ /* 0x000fc60000000000 */
[----:B------:R-:W1:Y:S01]  /*12f9e0*/  LDS.128 R16, [R11] ;  /* 0x000000000b107984 */ /* 0x000e620000000c00 */
[----:B------:R-:W-:Y:S01]  /*12f9f0*/  NOP ;  /* 0x0000000000007918 */ /* 0x000fe20000000000 */
[----:B----4-:R-:W-:Y:S02]  /*12fa00*/  PRMT R12, R49, 0x5210, R12 ;  /* 0x00005210310c7816 */ /* 0x010fe4000000000c */
[----:B------:R-:W4:Y:S01]  /*12fa10*/  LDL.LU R49, [R1+0x66c] ;  /* 0x00066c0001317983 */ /* 0x000f220000300800 */
[----:B--2---:R-:W-:Y:S01]  /*12fa20*/  PRMT R13, R47, 0x5210, R13 ;  /* 0x000052102f0d7816 */ /* 0x004fe2000000000d */
[----:B------:R-:W-:Y:S02]  /*12fa30*/  IMAD.MOV.U32 R47, RZ, RZ, R52 ;  /* 0x000000ffff2f7224 */ /* 0x000fe400078e0034 */
[----:B------:R-:W-:Y:S01]  /*12fa40*/  IMAD.MOV.U32 R52, RZ, RZ, R39 ;  /* 0x000000ffff347224 */ /* 0x000fe200078e0027 */
[----:B---3--:R-:W-:Y:S01]  /*12fa50*/  PRMT R14, R48, 0x5210, R14 ;  /* 0x00005210300e7816 */ /* 0x008fe2000000000e */
[----:B------:R-:W-:-:S02]  /*12fa60*/  IMAD.MOV.U32 R48, RZ, RZ, R34 ;  /* 0x000000ffff307224 */ /* 0x000fc400078e0022 */
[----:B------:R-:W-:Y:S01]  /*12fa70*/  IMAD.MOV.U32 R46, RZ, RZ, R47 ;  /* 0x000000ffff2e7224 */ /* 0x000fe200078e002f */
[----:B-1----:R1:W-:Y:S01]  /*12fa80*/  STL.64 [R1], R16 ;  /* 0x0000001001007387 */ /* 0x0023e20000100a00 */
[----:B------:R-:W-:Y:S02]  /*12fa90*/  IMAD.MOV.U32 R34, RZ, RZ, R18 ;  /* 0x000000ffff227224 */ /* 0x000fe400078e0012 */
[----:B------:R-:W-:Y:S01]  /*12faa0*/  IMAD.MOV.U32 R39, RZ, RZ, R20 ;  /* 0x000000ffff277224 */ /* 0x000fe200078e0014 */
[----:B------:R2:W-:Y:S01]  /*12fab0*/  STL [R1+0xc], R19 ;  /* 0x00000c1301007387 */ /* 0x0005e20000100800 */
[----:B------:R-:W-:-:S03]  /*12fac0*/  IMAD.MOV.U32 R43, RZ, RZ, R46 ;  /* 0x000000ffff2b7224 */ /* 0x000fc600078e002e */
[----:B------:R-:W3:Y:S01]  /*12fad0*/  LDL.LU R20, [R1+0xc34] ;  /* 0x000c340001147983 */ /* 0x000ee20000300800 */
[----:B----4-:R-:W-:Y:S01]  /*12fae0*/  PRMT R15, R49, 0x5210, R15 ;  /* 0x00005210310f7816 */ /* 0x010fe2000000000f */
[----:B------:R-:W-:Y:S02]  /*12faf0*/  IMAD.MOV.U32 R49, RZ, RZ, R56 ;  /* 0x000000ffff317224 */ /* 0x000fe400078e0038 */
[----:B------:R-:W-:-:S04]  /*12fb00*/  IMAD.MOV.U32 R56, RZ, RZ, R38 ;  /* 0x000000ffff387224 */ /* 0x000fc800078e0026 */
[----:B------:R-:W-:Y:S02]  /*12fb10*/  IMAD.MOV.U32 R47, RZ, RZ, R56 ;  /* 0x000000ffff2f7224 */ /* 0x000fe400078e0038 */
[----:B------:R-:W-:Y:S02]  /*12fb20*/  IMAD.MOV.U32 R56, RZ, RZ, R52 ;  /* 0x000000ffff387224 */ /* 0x000fe400078e0034 */
[----:B------:R-:W-:Y:S02]  /*12fb30*/  IMAD.MOV.U32 R38, RZ, RZ, R21 ;  /* 0x000000ffff267224 */ /* 0x000fe400078e0015 */
[----:B------:R-:W4:Y:S01]  /*12fb40*/  LDL.LU R21, [R1+0xc2c] ;  /* 0x000c2c0001157983 */ /* 0x000f220000300800 */
[----:B------:R-:W-:Y:S02]  /*12fb50*/  IMAD.MOV.U32 R52, RZ, RZ, R2 ;  /* 0x000000ffff347224 */ /* 0x000fe400078e0002 */
[----:B------:R-:W-:Y:S01]  /*12fb60*/  IMAD.MOV.U32 R46, RZ, RZ, R47 ;  /* 0x000000ffff2e7224 */ /* 0x000fe200078e002f */
[----:B------:R-:W-:Y:S01]  /*12fb70*/  STL.64 [R1+0x5840], R34 ;  /* 0x0058402201007387 */ /* 0x000fe20000100a00 */
[----:B------:R-:W-:-:S02]  /*12fb80*/  IMAD.MOV.U32 R2, RZ, RZ, R22 ;  /* 0x000000ffff027224 */ /* 0x000fc400078e0016 */
[----:B------:R-:W-:Y:S01]  /*12fb90*/  IMAD.MOV.U32 R47, RZ, RZ, R56 ;  /* 0x000000ffff2f7224 */ /* 0x000fe200078e0038 */
[----:B------:R-:W2:Y:S01]  /*12fba0*/  LDL.LU R22, [R1+0xbac] ;  /* 0x000bac0001167983 */ /* 0x000ea20000300800 */
[----:B------:R-:W-:-:S03]  /*12fbb0*/  IMAD.MOV.U32 R56, RZ, RZ, R23 ;  /* 0x000000ffff387224 */ /* 0x000fc600078e0017 */
[----:B------:R-:W2:Y:S04]  /*12fbc0*/  LDL.LU R23, [R1+0xba8] ;  /* 0x000ba80001177983 */ /* 0x000ea80000300800 */
[----:B------:R-:W1:Y:S01]  /*12fbd0*/  LDL.LU R42, [R1+0xd2c] ;  /* 0x000d2c00012a7983 */ /* 0x000e620000300800 */
[----:B---3--:R-:W-:-:S03]  /*12fbe0*/  LOP3.LUT R20, R20, 0xffff, RZ, 0xc0, !PT ;  /* 0x0000ffff14147812 */ /* 0x008fc600078ec0ff */
[----:B------:R-:W3:Y:S04]  /*12fbf0*/  LDL.LU R40, [R1+0xd28] ;  /* 0x000d280001287983 */ /* 0x000ee80000300800 */
[----:B------:R-:W3:Y:S01]  /*12fc00*/  LDL.LU R41, [R1+0xd24] ;  /* 0x000d240001297983 */ /* 0x000ee20000300800 */
[----:B-1----:R-:W-:-:S03]  /*12fc10*/  PRMT R16, R42, 0x4210, R20 ;  /* 0x000042102a107816 */ /* 0x002fc60000000014 */
[----:B------:R-:W3:Y:S01]  /*12fc20*/  LDL.LU R42, [R1+0xb58] ;  /* 0x000b5800012a7983 */ /* 0x000ee20000300800 */
[----:B--2---:R-:W-:-:S03]  /*12fc30*/  LOP3.LUT R23, R23, 0xffff, RZ, 0xc0, !PT ;  /* 0x0000ffff17177812 */ /* 0x004fc600078ec0ff */
[----:B------:R-:W-:Y:S01]  /*12fc40*/  STSM.16.M88.4 [R11], R12 ;  /* 0x0000000c0b007844 */ /* 0x000fe20000000200 */
[----:B------:R-:W-:-:S03]  /*12fc50*/  NOP ;  /* 0x0000000000007918 */ /* 0x000fc60000000000 */
[----:B------:R-:W1:Y:S01]  /*12fc60*/  LDS.128 R12, [R11] ;  /* 0x000000000b0c7984 */ /* 0x000e620000000c00 */
[----:B----4-:R-:W-:Y:S02]  /*12fc70*/  LOP3.LUT R21, R21, 0xffff, RZ, 0xc0, !PT ;  /* 0x0000ffff15157812 */ /* 0x010fe400078ec0ff */
[----:B---3--:R-:W-:Y:S02]  /*12fc80*/  PRMT R19, R42, 0x4210, R23 ;  /* 0x000042102a137816 */ /* 0x008fe40000000017 */
[----:B------:R-:W2:Y:S01]  /*12fc90*/  LDL.LU R42, [R1+0x67c] ;  /* 0x00067c00012a7983 */ /* 0x000ea20000300800 */
[----:B------:R-:W-:Y:S02]  /*12fca0*/  LOP3.LUT R22, R22, 0xffff, RZ, 0xc0, !PT ;  /* 0x0000ffff16167812 */ /* 0x000fe400078ec0ff */
[----:B------:R-:W-:Y:S01]  /*12fcb0*/  PRMT R17, R40, 0x4210, R21 ;  /* 0x0000421028117816 */ /* 0x000fe20000000015 */
[----:B-1----:R1:W-:Y:S01]  /*12fcc0*/  STL.64 [R1+0x57a0], R12 ;  /* 0x0057a00c01007387 */ /* 0x0023e20000100a00 */
[----:B------:R-:W-:Y:S01]  /*12fcd0*/  PRMT R18, R41, 0x4210, R22 ;  /* 0x0000421029127816 */ /* 0x000fe20000000016 */
[----:B------:R-:W-:-:S02]  /*12fce0*/  NOP ;  /* 0x0000000000007918 */ /* 0x000fc40000000000 */
[----:B------:R-:W-:Y:S04]  /*12fcf0*/  STL.64 [R1+0x5798], R14 ;  /* 0x0057980e01007387 */ /* 0x000fe80000100a00 */
[----:B------:R-:W3:Y:S04]  /*12fd00*/  LDL.LU R40, [R1+0x674] ;  /* 0x0006740001287983 */ /* 0x000ee80000300800 */
[----:B------:R-:W4:Y:S04]  /*12fd10*/  LDL.LU R41, [R1+0x680] ;  /* 0x0006800001297983 */ /* 0x000f280000300800 */
[----:B------:R-:W-:Y:S01]  /*12fd20*/  STSM.16.M88.4 [R11], R16 ;  /* 0x000000100b007844 */ /* 0x000fe20000000200 */
[----:B------:R-:W-:-:S03]  /*12fd30*/  NOP ;  /* 0x0000000000007918 */ /* 0x000fc60000000000 */
[----:B------:R-:W0:Y:S01]  /*12fd40*/  LDS.128 R16, [R11] ;  /* 0x000000000b107984 */ /* 0x000e220000000c00 */
[----:B------:R-:W-:Y:S01]  /*12fd50*/  NOP ;  /* 0x0000000000007918 */ /* 0x000fe20000000000 */
[----:B--2---:R-:W-:Y:S01]  /*12fd60*/  PRMT R20, R42, 0x5210, R20 ;  /* 0x000052102a147816 */ /* 0x004fe20000000014 */
[----:B------:R-:W-:Y:S02]  /*12fd70*/  IMAD.MOV.U32 R42, RZ, RZ, R43 ;  /* 0x000000ffff2a7224 */ /* 0x000fe400078e002b */
[----:B------:R-:W-:Y:S02]  /*12fd80*/  IMAD.MOV.U32 R43, RZ, RZ, R46 ;  /* 0x000000ffff2b7224 */ /* 0x000fe400078e002e */
[----:B------:R-:W-:Y:S02]  /*12fd90*/  IMAD.MOV.U32 R46, RZ, RZ, R47 ;  /* 0x000000ffff2e7224 */ /* 0x000fe400078e002f */
[----:B------:R-:W-:Y:S02]  /*12fda0*/  IMAD.MOV.U32 R47, RZ, RZ, R56 ;  /* 0x000000ffff2f7224 */ /* 0x000fe400078e0038 */
[----:B------:R-:W-:-:S02]  /*12fdb0*/  IMAD.MOV.U32 R56, RZ, RZ, R57 ;  /* 0x000000ffff387224 */ /* 0x000fc400078e0039 */
[----:B------:R-:W-:Y:S02]  /*12fdc0*/  IMAD.MOV.U32 R57, RZ, RZ, R52 ;  /* 0x000000ffff397224 */ /* 0x000fe400078e0034 */
[----:B------:R-:W-:Y:S02]  /*12fdd0*/  IMAD.MOV.U32 R52, RZ, RZ, R59 ;  /* 0x000000ffff347224 */ /* 0x000fe400078e003b */
[----:B------:R-:W-:Y:S02]  /*12fde0*/  IMAD.MOV.U32 R59, RZ, RZ, R29 ;  /* 0x000000ffff3b7224 */ /* 0x000fe400078e001d */
[----:B------:R-:W2:Y:S01]  /*12fdf0*/  LDL.LU R29, [R1+0x39c] ;  /* 0x00039c00011d7983 */ /* 0x000ea20000300800 */
[----:B----4-:R-:W-:Y:S01]  /*12fe00*/  PRMT R22, R41, 0x5210, R22 ;  /* 0x0000521029167816 */ /* 0x010fe20000000016 */
[----:B------:R-:W-:Y:S02]  /*12fe10*/  IMAD.MOV.U32 R41, RZ, RZ, R42 ;  /* 0x000000ffff297224 */ /* 0x000fe400078e002a */
[----:B------:R-:W-:Y:S01]  /*12fe20*/  IMAD.MOV.U32 R42, RZ, RZ, R43 ;  /* 0x000000ffff2a7224 */ /* 0x000fe200078e002b */
[----:B---3--:R-:W-:Y:S01]  /*12fe30*/  PRMT R21, R40, 0x5210, R21 ;  /* 0x0000521028157816 */ /* 0x008fe20000000015 */
[----:B------:R-:W-:-:S02]  /*12fe40*/  IMAD.MOV.U32 R43, RZ, RZ, R46 ;  /* 0x000000ffff2b7224 */ /* 0x000fc400078e002e */
[----:B------:R-:W-:Y:S02]  /*12fe50*/  IMAD.MOV.U32 R46, RZ, RZ, R47 ;  /* 0x000000ffff2e7224 */ /* 0x000fe400078e002f */
        /* <DEDUP_REMOVED lines=8> */
[----:B------:R-:W-:Y:S02]  /*12fee0*/  IMAD.MOV.U32 R52, RZ, RZ, R28 ;  /* 0x000000ffff347224 */ /* 0x000fe400078e001c */
[----:B------:R-:W-:Y:S01]  /*12fef0*/  IMAD.MOV.U32 R37, RZ, RZ, R41 ;  /* 0x000000ffff257224 */ /* 0x000fe200078e0029 */
[----:B------:R-:W3:Y:S01]  /*12ff00*/  LDL.LU R28, [R1+0xc3c] ;  /* 0x000c3c00011c7983 */ /* 0x000ee20000300800 */
        /* <DEDUP_REMOVED lines=18> */
[----:B-1----:R-:W-:-:S02]  /*130030*/  IMAD.MOV.U32 R13, RZ, RZ, R36 ;  /* 0x000000ffff0d7224 */ /* 0x002fc400078e0024 */
[----:B------:R-:W-:Y:S02]  /*130040*/  IMAD.MOV.U32 R35, RZ, RZ, R37 ;  /* 0x000000ffff237224 */ /* 0x000fe400078e0025 */
[----:B------:R-:W-:Y:S02]  /*130050*/  IMAD.MOV.U32 R46, RZ, RZ, R25 ;  /* 0x000000ffff2e7224 */ /* 0x000fe400078e0019 */
[----:B------:R-:W-:Y:S02]  /*130060*/  IMAD.MOV.U32 R36, RZ, RZ, R40 ;  /* 0x000000ffff247224 */ /* 0x000fe400078e0028 */
[----:B------:R-:W-:Y:S02]  /*130070*/  IMAD.MOV.U32 R37, RZ, RZ, R45 ;  /* 0x000000ffff257224 */ /* 0x000fe400078e002d */
[----:B------:R-:W-:Y:S02]  /*130080*/  IMAD.MOV.U32 R45, RZ, RZ, R52 ;  /* 0x000000ffff2d7224 */ /* 0x000fe400078e0034 */
[----:B------:R-:W-:-:S02]  /*130090*/  IMAD.MOV.U32 R40, RZ, RZ, R26 ;  /* 0x000000ffff287224 */ /* 0x000fc400078e001a */
[----:B------:R-:W-:Y:S01]  /*1300a0*/  IMAD.MOV.U32 R52, RZ, RZ, R27 ;  /* 0x000000ffff347224 */ /* 0x000fe200078e001b */
[----:B--2---:R-:W-:Y:S02]  /*1300b0*/  PRMT R23, R29, 0x5210, R23 ;  /* 0x000052101d177816 */ /* 0x004fe40000000017 */
[----:B------:R-:W2:Y:S04]  /*1300c0*/  LDL.LU R29, [R1+0xc38] ;  /* 0x000c3800011d7983 */ /* 0x000ea80000300800 */
[----:B0-----:R-:W-:Y:S04]  /*1300d0*/  STL.64 [R1+0x5788], R16 ;  /* 0x0057881001007387 */ /* 0x001fe80000100a00 */
[----:B------:R-:W-:Y:S04]  /*1300e0*/  STL.64 [R1+0x5778], R18 ;  /* 0x0057781201007387 */ /* 0x000fe80000100a00 */
[----:B------:R-:W4:Y:S04]  /*1300f0*/  LDL.LU R30, [R1+0xbc0] ;  /* 0x000bc000011e7983 */ /* 0x000f280000300800 */
[----:B------:R-:W4:Y:S04]  /*130100*/  LDL.LU R31, [R1+0xbbc] ;  /* 0x000bbc00011f7983 */ /* 0x000f280000300800 */
[----:B------:R-:W4:Y:S04]  /*130110*/  LDL.LU R24, [R1+0xd3c] ;  /* 0x000d3c0001187983 */ /* 0x000f280000300800 */
[----:B------:R-:W4:Y:S04]  /*130120*/  LDL.LU R25, [R1+0xd38] ;  /* 0x000d380001197983 */ /* 0x000f280000300800 */
[----:B------:R-:W4:Y:S04]  /*130130*/  LDL.LU R26, [R1+0xd34] ;  /* 0x000d3400011a7983 */ /* 0x000f280000300800 */
[----:B------:R-:W4:Y:S04]  /*130140*/  LDL.LU R27, [R1+0xd30] ;  /* 0x000d3000011b7983 */ /* 0x000f280000300800 */
[----:B------:R-:W4:Y:S04]  /*130150*/  LDL.LU R12, [R1+0x68c] ;  /* 0x00068c00010c7983 */ /* 0x000f280000300800 */
[----:B------:R-:W-:Y:S01]  /*130160*/  STSM.16.M88.4 [R11], R20 ;  /* 0x000000140b007844 */ /* 0x000fe20000000200 */
[----:B------:R-:W-:-:S03]  /*130170*/  NOP ;  /* 0x0000000000007918 */ /* 0x000fc60000000000 */
[----:B------:R-:W0:Y:S01]  /*130180*/  LDS.128 R20, [R11] ;  /* 0x000000000b147984 */ /* 0x000e220000000c00 */
[----:B---3--:R-:W-:-:S03]  /*130190*/  LOP3.LUT R28, R28, 0xffff, RZ, 0xc0, !PT ;  /* 0x0000ffff1c1c7812 */ /* 0x008fc600078ec0ff */
[----:B0-----:R-:W-:Y:S04]  /*1301a0*/  STL.64 [R1+0x5780], R20 ;  /* 0x0057801401007387 */ /* 0x001fe80000100a00 */
[----:B------:R-:W-:Y:S04]  /*1301b0*/  STL.64 [R1+0x5770], R22 ;  /* 0x0057701601007387 */ /* 0x000fe80000100a00 */
[----:B------:R-:W3:Y:S04]  /*1301c0*/  LDL.LU R14, [R1+0x688] ;  /* 0x00068800010e7983 */ /* 0x000ee80000300800 */
[----:B------:R-:W3:Y:S01]  /*1301d0*/  LDL.LU R15, [R1+0x684] ;  /* 0x00068400010f7983 */ /* 0x000ee20000300800 */
[----:B--2---:R-:W-:-:S02]  /*1301e0*/  LOP3.LUT R29, R29, 0xffff, RZ, 0xc0, !PT ;  /* 0x0000ffff1d1d7812 */ /* 0x004fc400078ec0ff */
[--C-:B----4-:R-:W-:Y:S02]  /*1301f0*/  PRMT R24, R24, 0x4210, R28.reuse ;  /* 0x0000421018187816 */ /* 0x110fe4000000001c */
[----:B------:R-:W-:Y:S02]  /*130200*/  PRMT R28, R12, 0x5210, R28 ;  /* 0x000052100c1c7816 */ /* 0x000fe4000000001c */
[----:B------:R-:W2:Y:S01]  /*130210*/  LDL.LU R12, [R1+0x3a0] ;  /* 0x0003a000010c7983 */ /* 0x000ea20000300800 */
[----:B------:R-:W-:Y:S02]  /*130220*/  LOP3.LUT R30, R30, 0xffff, RZ, 0xc0, !PT ;  /* 0x0000ffff1e1e7812 */ /* 0x000fe400078ec0ff */
[----:B------:R-:W-:Y:S02]  /*130230*/  LOP3.LUT R31, R31, 0xffff, RZ, 0xc0, !PT ;  /* 0x0000ffff1f1f7812 */ /* 0x000fe400078ec0ff */
[----:B------:R-:W-:Y:S02]  /*130240*/  PRMT R25, R25, 0x4210, R29 ;  /* 0x0000421019197816 */ /* 0x000fe4000000001d */
[----:B------:R-:W-:-:S02]  /*130250*/  PRMT R26, R26, 0x4210, R30 ;  /* 0x000042101a1a7816 */ /* 0x000fc4000000001e */
[----:B------:R-:W-:Y:S01]  /*130260*/  PRMT R27, R27, 0x4210, R31 ;  /* 0x000042101b1b7816 */ /* 0x000fe2000000001f */
[----:B------:R-:W-:Y:S01]  /*130270*/  NOP ;  /* 0x0000000000007918 */ /* 0x000fe20000000000 */
[----:B---3--:R-:W-:Y:S02]  /*130280*/  PRMT R29, R14, 0x5210, R29 ;  /* 0x000052100e1d7816 */ /* 0x008fe4000000001d */
[----:B------:R-:W3:Y:S01]  /*130290*/  LDL.LU R14, [R1+0xc44] ;  /* 0x000c4400010e7983 */ /* 0x000ee20000300800 */
[----:B------:R-:W-:-:S03]  /*1302a0*/  PRMT R30, R15, 0x5210, R30 ;  /* 0x000052100f1e7816 */ /* 0x000fc6000000001e */
[----:B------:R-:W4:Y:S01]  /*1302b0*/  LDL.LU R15, [R1+0xc40] ;  /* 0x000c4000010f7983 */ /* 0x000f220000300800 */
[----:B--2---:R-:W-:-:S03]  /*1302c0*/  PRMT R31, R12, 0x5210, R31 ;  /* 0x000052100c1f7816 */ /* 0x004fc6000000001f */
[----:B------:R-:W2:Y:S04]  /*1302d0*/  LDL.LU R12, [R1+0xbd8] ;  /* 0x000bd800010c7983 */ /* 0x000ea80000300800 */
[----:B------:R-:W-:Y:S01]  /*1302e0*/  STSM.16.M88.4 [R11], R24 ;  /* 0x000000180b007844 */ /* 0x000fe20000000200 */
[----:B------:R-:W-:-:S03]  /*1302f0*/  NOP ;  /* 0x0000000000007918 */ /* 0x000fc60000000000 */
[----:B------:R-:W0:Y:S01]  /*130300*/  LDS.128 R24, [R11] ;  /* 0x000000000b187984 */ /* 0x000e220000000c00 */
[----:B------:R-:W-:-:S03]  /*130310*/  NOP ;  /* 0x0000000000007918 */ /* 0x000fc60000000000 */
[----:B------:R-:W3:Y:S04]  /*130320*/  LDL.LU R16, [R1+0x40] ;  /* 0x0000400001107983 */ /* 0x000ee80000300800 */
[----:B0-----:R0:W-:Y:S04]  /*130330*/  STL.64 [R1+0x5768], R24 ;  /* 0x0057681801007387 */ /* 0x0011e80000100a00 */
[----:B------:R1:W-:Y:S01]  /*130340*/  STL.64 [R1+0x5758], R26 ;  /* 0x0057581a01007387 */ /* 0x0003e20000100a00 */
[----:B----4-:R-:W-:-:S03]  /*130350*/  LOP3.LUT R22, R15, 0xffff, RZ, 0xc0, !PT ;  /* 0x0000ffff0f167812 */ /* 0x010fc600078ec0ff */
[----:B------:R-:W4:Y:S01]  /*130360*/  LDL.LU R15, [R1+0xbd4] ;  /* 0x000bd400010f7983 */ /* 0x000f220000300800 */
[----:B--2---:R-:W-:-:S03]  /*130370*/  LOP3.LUT R18, R12, 0xffff, RZ, 0xc0, !PT ;  /* 0x0000ffff0c127812 */ /* 0x004fc600078ec0ff */
[----:B------:R-:W0:Y:S01]  /*130380*/  LDL.LU R12, [R1+0xd4c] ;  /* 0x000d4c00010c7983 */ /* 0x000e220000300800 */
[----:B---3--:R-:W-:-:S03]  /*130390*/  LOP3.LUT R19, R14, 0xffff, RZ, 0xc0, !PT ;  /* 0x0000ffff0e137812 */ /* 0x008fc600078ec0ff */
[----:B------:R-:W2:Y:S04]  /*1303a0*/  LDL.LU R17, [R1+0x650] ;  /* 0x0006500001117983 */ /* 0x000ea80000300800 */
[----:B------:R-:W3:Y:S04]  /*1303b0*/  LDL.LU R21, [R1+0xd48] ;  /* 0x000d480001157983 */ /* 0x000ee80000300800 */
[----:B------:R-:W1:Y:S01]  /*1303c0*/  LDL.LU R14, [R1+0xd44] ;  /* 0x000d4400010e7983 */ /* 0x000e620000300800 */
[----:B0-----:R-:W-:-:S03]  /*1303d0*/  PRMT R24, R12, 0x4210, R19 ;  /* 0x000042100c187816 */ /* 0x001fc60000000013 */
[----:B------:R-:W2:Y:S01]  /*1303e0*/  LDL.LU R12, [R1+0xd40] ;  /* 0x000d4000010c7983 */ /* 0x000ea20000300800 */
[----:B----4-:R-:W-:-:S03]  /*1303f0*/  LOP3.LUT R15, R15, 0xffff, RZ, 0xc0, !PT ;  /* 0x0000ffff0f0f7812 */ /* 0x010fc600078ec0ff */
[----:B------:R-:W-:Y:S01]  /*130400*/  STSM.16.M88.4 [R11], R28 ;  /* 0x0000001c0b007844 */ /* 0x000fe20000000200 */
[----:B------:R-:W-:-:S03]  /*130410*/  NOP ;  /* 0x0000000000007918 */ /* 0x000fc60000000000 */
[----:B------:R-:W0:Y:S01]  /*130420*/  LDS.128 R28, [R11] ;  /* 0x000000000b1c7984 */ /* 0x000e220000000c00 */
[----:B-1----:R-:W-:Y:S02]  /*130430*/  PRMT R26, R14, 0x4210, R18 ;  /* 0x000042100e1a7816 */ /* 0x002fe40000000012 */
[----:B---3--:R-:W-:Y:S01]  /*130440*/  PRMT R25, R21, 0x4210, R22 ;  /* 0x0000421015197816 */ /* 0x008fe20000000016 */
[----:B------:R-:W-:Y:S01]  /*130450*/  NOP ;  /* 0x0000000000007918 */ /* 0x000fe20000000000 */
[----:B--2---:R-:W-:Y:S02]  /*130460*/  PRMT R27, R12, 0x4210, R15 ;  /* 0x000042100c1b7816 */ /* 0x004fe4000000000f */
[----:B------:R-:W2:Y:S04]  /*130470*/  LDL.LU R12, [R1+0x694] ;  /* 0x00069400010c7983 */ /* 0x000ea80000300800 */
[----:B------:R-:W3:Y:S04]  /*130480*/  LDL.LU R14, [R1+0x30] ;  /* 0x00003000010e7983 */ /* 0x000ee80000300800 */
[----:B0-----:R-:W-:Y:S04]  /*130490*/  STL.64 [R1+0x5760], R28 ;  /* 0x0057601c01007387 */ /* 0x001fe80000100a00 */
[----:B------:R-:W-:Y:S04]  /*1304a0*/  STL.64 [R1+0x5750], R30 ;  /* 0x0057501e01007387 */ /* 0x000fe80000100a00 */
[----:B------:R-:W4:Y:S04]  /*1304b0*/  LDL.LU R21, [R1+0x690] ;  /* 0x0006900001157983 */ /* 0x000f280000300800 */
[----:B------:R-:W-:Y:S01]  /*1304c0*/  STSM.16.M88.4 [R11], R24 ;  /* 0x000000180b007844 */ /* 0x000fe20000000200 */
[----:B------:R-:W-:-:S03]  /*1304d0*/  NOP ;  /* 0x0000000000007918 */ /* 0x000fc60000000000 */
[----:B------:R-:W0:Y:S01]  /*1304e0*/  LDS.128 R24, [R11] ;  /* 0x000000000b187984 */ /* 0x000e220000000c00 */
[----:B------:R-:W-:Y:S01]  /*1304f0*/  NOP ;  /* 0x0000000000007918 */ /* 0x000fe20000000000 */
[----:B--2---:R-:W-:Y:S02]  /*130500*/  PRMT R20, R12, 0x5210, R19 ;  /* 0x000052100c147816 */ /* 0x004fe40000000013 */
[----:B------:R-:W2:Y:S04]  /*130510*/  LDL.LU R19, [R1+0x698] ;  /* 0x0006980001137983 */ /* 0x000ea80000300800 */
[----:B------:R-:W3:Y:S01]  /*130520*/  LDL.LU R12, [R1+0x3b0] ;  /* 0x0003b000010c7983 */ /* 0x000ee20000300800 */
[----:B----4-:R-:W-:Y:S02]  /*130530*/  PRMT R21, R21, 0x5210, R22 ;  /* 0x0000521015157816 */ /* 0x010fe40000000016 */
[----:B--2---:R-:W-:-:S02]  /*130540*/  PRMT R22, R19, 0x5210, R18 ;  /* 0x0000521013167816 */ /* 0x004fc40000000012 */
[----:B---3--:R-:W-:Y:S02]  /*130550*/  PRMT R23, R12, 0x5210, R15 ;  /* 0x000052100c177816 */ /* 0x008fe4000000000f */
[----:B------:R-:W2:Y:S04]  /*130560*/  LDL.LU R15, [R1+0x608] ;  /* 0x00060800010f7983 */ /* 0x000ea80000300800 */
[----:B0-----:R-:W-:Y:S04]  /*130570*/  STL.64 [R1+0x390], R24 ;  /* 0x0003901801007387 */ /* 0x001fe80000100a00 */
[----:B------:R-:W-:Y:S04]  /*130580*/  STL.64 [R1+0x398], R26 ;  /* 0x0003981a01007387 */ /* 0x000fe80000100a00 */
[----:B------:R0:W-:Y:S04]  /*130590*/  STSM.16.M88.4 [R11], R20 ;  /* 0x000000140b007844 */ /* 0x0001e80000000200 */
[----:B0-----:R-:W3:Y:S04]  /*1305a0*/  LDL.LU.64 R20, [R1+0x3b8] ;  /* 0x0003b80001147983 */ /* 0x001ee80000300a00 */
[----:B------:R-:W4:Y:S04]  /*1305b0*/  LDL.LU R19, [R1+0x6a4] ;  /* 0x0006a40001137983 */ /* 0x000f280000300800 */
[----:B------:R-:W2:Y:S01]  /*1305c0*/  LDL.LU R12, [R1+0x6a0] ;  /* 0x0006a000010c7983 */ /* 0x000ea20000300800 */
[----:B------:R-:W-:Y:S01]  /*1305d0*/  PRMT R18, R16, 0x7770, RZ ;  /* 0x0000777010127816 */ /* 0x000fe200000000ff */
[----:B------:R-:W-:-:S04]  /*1305e0*/  NOP ;  /* 0x0000000000007918 */ /* 0x000fc80000000000 */
[----:B---3--:R4:W-:Y:S02]  /*1305f0*/  @P6 STG.E.U8 desc[UR40][R20.64], R18 ;  /* 0x0000001214006986 */ /* 0x0089e4000c101128 */
[----:B----4-:R-:W-:Y:S02]  /*130600*/  IADD3 R20, P6, PT, R19, R6, RZ ;  /* 0x0000000613147210 */ /* 0x010fe40007fde0ff */
[----:B------:R-:W3:Y:S04]  /*130610*/  LDL.LU.64 R18, [R1+0x610] ;  /* 0x0006100001127983 */ /* 0x000ee80000300a00 */
[----:B------:R-:W-:Y:S04]  /*130620*/  STL.64 [R1+0x5830], R32 ;  /* 0x0058302001007387 */ /* 0x000fe80000100a00 */
[----:B------:R-:W4:Y:S01]  /*130630*/  LDL.LU.64 R24, [R1+0x618] ;  /* 0x0006180001187983 */ /* 0x000f220000300a00 */
[----:B--2---:R-:W-:Y:S01]  /*130640*/  IMAD.X R21, R12, 0x1, R3, P6 ;  /* 0x000000010c157824 */ /* 0x004fe200030e0603 */
[----:B------:R-:W-:-:S02]  /*130650*/  LOP3.LUT P6, RZ, R33, 0x1, RZ, 0xc0, !PT ;  /* 0x0000000121ff7812 */ /* 0x000fc400078cc0ff */
[----:B------:R-:W-:-:S11]  /*130660*/  PRMT R12, R16, 0x7771, RZ ;  /* 0x00007771100c7816 */ /* 0x000fd600000000ff */
[----:B---3--:R0:W-:Y:S01]  /*130670*/  @P6 STG.E.U8 desc[UR40][R18.64], R12 ;  /* 0x0000000c12006986 */ /* 0x0081e2000c101128 */
[C---:B------:R-:W-:Y:S02]  /*130680*/  IADD3 R22, P6, PT, R17.reuse, R10, RZ ;  /* 0x0000000a11167210 */ /* 0x040fe40007fde0ff */
[----:B0-----:R-:W-:Y:S02]  /*130690*/  SHF.R.S32.HI R12, RZ, 0x1f, R17 ;  /* 0x0000001fff0c7819 */ /* 0x001fe40000011411 */
[C---:B------:R-:W-:Y:S02]  /*1306a0*/  PRMT R18, R16.reuse, 0x7772, RZ ;  /* 0x0000777210127816 */ /* 0x040fe400000000ff */
[----:B------:R-:W-:Y:S01]  /*1306b0*/  PRMT R16, R16, 0x7773, RZ ;  /* 0x0000777310107816 */ /* 0x000fe200000000ff */
[----:B------:R-:W-:Y:S02]  /*1306c0*/  IMAD.X R23, R12, 0x1, R8, P6 ;  /* 0x000000010c177824 */ /* 0x000fe400030e0608 */
[----:B----4-:R0:W-:Y:S04]  /*1306d0*/  @P0 STG.E.U8 desc[UR40][R24.64], R18 ;  /* 0x0000001218000986 */ /* 0x0101e8000c101128 */
[----:B------:R1:W-:Y:S01]  /*1306e0*/  @P1 STG.E.U8 desc[UR40][R20.64], R16 ;  /* 0x0000001014001986 */ /* 0x0003e2000c101128 */
[----:B0-----:R-:W-:-:S02]  /*1306f0*/  IADD3 R18, P6, PT, R17, R4, RZ ;  /* 0x0000000411127210 */ /* 0x001fc40007fde0ff */
[----:B-1----:R-:W-:-:S03]  /*130700*/  PRMT R16, R14, 0x7770, RZ ;  /* 0x000077700e107816 */ /* 0x002fc600000000ff */
[C---:B------:R-:W-:Y:S01]  /*130710*/  IMAD.X R19, R12.reuse, 0x1, R7, P6 ;  /* 0x000000010c137824 */ /* 0x040fe200030e0607 */
[C---:B------:R-:W-:Y:S01]  /*130720*/  IADD3 R20, P6, PT, R17.reuse, R9, RZ ;  /* 0x0000000911147210 */ /* 0x040fe20007fde0ff */
[----:B------:R0:W-:Y:S04]  /*130730*/  @P4 STG.E.U8 desc[UR40][R22.64], R16 ;  /* 0x0000001016004986 */ /* 0x0001e8000c101128 */
[----:B------:R-:W-:Y:S01]  /*130740*/  IMAD.X R21, R12, 0x1, R5, P6 ;  /* 0x000000010c157824 */ /* 0x000fe200030e0605 */
[----:B0-----:R-:W-:-:S05]  /*130750*/  IADD3 R16, P6, PT, R17, R6, RZ ;  /* 0x0000000611107210 */ /* 0x001fca0007fde0ff */
[----:B------:R-:W-:Y:S01]  /*130760*/  IMAD.X R17, R12, 0x1, R3, P6 ;  /* 0x000000010c117824 */ /* 0x000fe200030e0603 */
[----:B------:R-:W-:Y:S02]  /*130770*/  PRMT R12, R14, 0x7771, RZ ;  /* 0x000077710e0c7816 */ /* 0x000fe400000000ff */
[----:B------:R-:W-:-:S03]  /*130780*/  IADD3 R28, P6, PT, R15, R10, RZ ;  /* 0x0000000a0f1c7210 */ /* 0x000fc60007fde0ff */
[----:B------:R0:W-:Y:S02]  /*130790*/  @P3 STG.E.U8 desc[UR40][R18.64], R12 ;  /* 0x0000000c12003986 */ /* 0x0001e4000c101128 */
[----:B0-----:R-:W-:Y:S02]  /*1307a0*/  SHF.R.S32.HI R12, RZ, 0x1f, R15 ;  /* 0x0000001fff0c7819 */ /* 0x001fe4000001140f */
[C---:B------:R-:W-:Y:S02]  /*1307b0*/  PRMT R18, R14.reuse, 0x7772, RZ ;  /* 0x000077720e127816 */ /* 0x040fe400000000ff */
[----:B------:R-:W-:Y:S01]  /*1307c0*/  PRMT R14, R14, 0x7773, RZ ;  /* 0x000077730e0e7816 */ /* 0x000fe200000000ff */
[----:B------:R-:W-:Y:S02]  /*1307d0*/  IMAD.X R29, R12, 0x1, R8, P6 ;  /* 0x000000010c1d7824 */ /* 0x000fe400030e0608 */
[----:B------:R0:W-:Y:S04]  /*1307e0*/  @P2 STG.E.U8 desc[UR40][R20.64], R18 ;  /* 0x0000001214002986 */ /* 0x0001e8000c101128 */
[----:B------:R1:W-:Y:S01]  /*1307f0*/  @P5 STG.E.U8 desc[UR40][R16.64], R14 ;  /* 0x0000000e10005986 */ /* 0x0003e2000c101128 */
[----:B0-----:R-:W-:-:S05]  /*130800*/  IADD3 R18, P6, PT, R15, R4, RZ ;  /* 0x000000040f127210 */ /* 0x001fca0007fde0ff */
[----:B------:R-:W-:Y:S01]  /*130810*/  IMAD.X R19, R12, 0x1, R7, P6 ;  /* 0x000000010c137824 */ /* 0x000fe200030e0607 */
[----:B-1----:R-:W-:-:S05]  /*130820*/  IADD3 R16, P6, PT, R15, R9, RZ ;  /* 0x000000090f107210 */ /* 0x002fca0007fde0ff */
[----:B------:R-:W-:Y:S01]  /*130830*/  IMAD.X R17, R12, 0x1, R5, P6 ;  /* 0x000000010c117824 */ /* 0x000fe200030e0605 */
[----:B------:R0:W-:Y:S04]  /*130840*/  STL.64 [R1+0x2380], R18 ;  /* 0x0023801201007387 */ /* 0x0001e80000100a00 */
[----:B------:R-:W2:Y:S04]  /*130850*/  LDL.LU R22, [R1+0x3c4] ;  /* 0x0003c40001167983 */ /* 0x000ea80000300800 */
[----:B------:R-:W-:Y:S04]  /*130860*/  STL.64 [R1+0x5898], R54 ;  /* 0x0058983601007387 */ /* 0x000fe80000100a00 */
[----:B------:R1:W-:Y:S04]  /*130870*/  STL.64 [R1+0x2378], R16 ;  /* 0x0023781001007387 */ /* 0x0003e80000100a00 */
[----:B0-----:R-:W3:Y:S01]  /*130880*/  LDL.LU R19, [R1+0x5f4] ;  /* 0x0005f40001137983 */ /* 0x001ee20000300800 */
[----:B------:R-:W-:-:S03]  /*130890*/  IADD3 R30, P6, PT, R15, R6, RZ ;  /* 0x000000060f1e7210 */ /* 0x000fc60007fde0ff */
[----:B------:R-:W4:Y:S02]  /*1308a0*/  LDL.LU R21, [R1+0x3c8] ;  /* 0x0003c80001157983 */ /* 0x000f240000300800 */
[----:B------:R-:W-:-:S05]  /*1308b0*/  IMAD.X R31, R12, 0x1, R3, P6 ;  /* 0x000000010c1f7824 */ /* 0x000fca00030e0603 */
[----:B------:R0:W-:Y:S01]  /*1308c0*/  STL.64 [R1+0x5900], R30 ;  /* 0x0059001e01007387 */ /* 0x0001e20000100a00 */
[----:B------:R-:W-:Y:S02]  /*1308d0*/  IMAD.MOV.U32 R15, RZ, RZ, R35 ;  /* 0x000000ffff0f7224 */ /* 0x000fe400078e0023 */
[----:B------:R-:W-:Y:S02]  /*1308e0*/  IMAD.MOV.U32 R35, RZ, RZ, R50 ;  /* 0x000000ffff237224 */ /* 0x000fe400078e0032 */
[----:B------:R-:W-:Y:S02]  /*1308f0*/  IMAD.MOV.U32 R14, RZ, RZ, R46 ;  /* 0x000000ffff0e7224 */ /* 0x000fe400078e002e */
[----:B------:R-:W-:Y:S02]  /*130900*/  IMAD.MOV.U32 R12, RZ, RZ, R13 ;  /* 0x000000ffff0c7224 */ /* 0x000fe400078e000d */
[----:B------:R-:W-:Y:S02]  /*130910*/  IMAD.MOV.U32 R46, RZ, RZ, R51 ;  /* 0x000000ffff2e7224 */ /* 0x000fe400078e0033 */
[----:B------:R-:W-:-:S02]  /*130920*/  IMAD.MOV.U32 R13, RZ, RZ, R36 ;  /* 0x000000ffff0d7224 */ /* 0x000fc400078e0024 */
[----:B-1----:R-:W-:Y:S01]  /*130930*/  IMAD.MOV.U32 R17, RZ, RZ, R37 ;  /* 0x000000ffff117224 */ /* 0x002fe200078e0025 */
[----:B---3--:R-:W-:Y:S02]  /*130940*/  SHF.R.S32.HI R16, RZ, 0x1f, R19 ;  /* 0x0000001fff107819 */ /* 0x008fe40000011413 */
[----:B0-----:R-:W-:-:S05]  /*130950*/  IADD3 R30, P6, PT, R19, R10, RZ ;  /* 0x0000000a131e7210 */ /* 0x001fca0007fde0ff */
[----:B------:R-:W-:Y:S01]  /*130960*/  IMAD.X R31, R16, 0x1, R8, P6 ;  /* 0x00000001101f7824 */ /* 0x000fe200030e0608 */
[----:B------:R-:W-:-:S05]  /*130970*/  IADD3 R50, P6, PT, R19, R4, RZ ;  /* 0x0000000413327210 */ /* 0x000fca0007fde0ff */
[C---:B------:R-:W-:Y:S01]  /*130980*/  IMAD.X R51, R16.reuse, 0x1, R7, P6 ;  /* 0x0000000110337824 */ /* 0x040fe200030e0607 */
[C---:B------:R-:W-:Y:S01]  /*130990*/  IADD3 R36, P6, PT, R19.reuse, R9, RZ ;  /* 0x0000000913247210 */ /* 0x040fe20007fde0ff */
[----:B------:R-:W-:Y:S04]  /*1309a0*/  STL.64 [R1+0x5908], R30 ;  /* 0x0059081e01007387 */ /* 0x000fe80000100a00 */
[----:B------:R-:W-:Y:S01]  /*1309b0*/  IMAD.X R37, R16, 0x1, R5, P6 ;  /* 0x0000000110257824 */ /* 0x000fe200030e0605 */
[----:B------:R-:W-:Y:S04]  /*1309c0*/  STL.64 [R1+0x58e8], R50 ;  /* 0x0058e83201007387 */ /* 0x000fe80000100a00 */
[----:B------:R0:W-:Y:S04]  /*1309d0*/  STL.64 [R1+0x5930], R36 ;  /* 0x0059302401007387 */ /* 0x0001e80000100a00 */
[----:B------:R-:W3:Y:S01]  /*1309e0*/  LDL.LU R23, [R1+0x5ec] ;  /* 0x0005ec0001177983 */ /* 0x000ee20000300800 */
[----:B------:R-:W-:-:S05]  /*1309f0*/  IADD3 R26, P6, PT, R19, R6, RZ ;  /* 0x00000006131a7210 */ /* 0x000fca0007fde0ff */
[----:B------:R-:W-:Y:S02]  /*130a00*/  IMAD.X R27, R16, 0x1, R3, P6 ;  /* 0x00000001101b7824 */ /* 0x000fe400030e0603 */
[----:B------:R-:W-:Y:S02]  /*130a10*/  IMAD.MOV.U32 R16, RZ, RZ, R12 ;  /* 0x000000ffff107224 */ /* 0x000fe400078e000c */
[----:B------:R-:W-:Y:S02]  /*130a20*/  IMAD.MOV.U32 R12, RZ, RZ, R39 ;  /* 0x000000ffff0c7224 */ /* 0x000fe400078e0027 */
[----:B------:R-:W2:Y:S01]  /*130a30*/  LDL.LU R39, [R1+0x3cc] ;  /* 0x0003cc0001277983 */ /* 0x000ea20000300800 */
[----:B------:R-:W-:Y:S02]  /*130a40*/  IMAD.MOV.U32 R19, RZ, RZ, R14 ;  /* 0x000000ffff137224 */ /* 0x000fe400078e000e */
[----:B------:R-:W-:Y:S01]  /*130a50*/  IMAD.MOV.U32 R18, RZ, RZ, R15 ;  /* 0x000000ffff127224 */ /* 0x000fe200078e000f */
[----:B------:R-:W-:Y:S01]  /*130a60*/  STL.64 [R1+0x5910], R26 ;  /* 0x0059101a01007387 */ /* 0x000fe20000100a00 */
[----:B---3--:R-:W-:-:S02]  /*130a70*/  SHF.R.S32.HI R20, RZ, 0x1f, R23 ;  /* 0x0000001fff147819 */ /* 0x008fc40000011417 */
[----:B------:R-:W-:-:S05]  /*130a80*/  IADD3 R14, P6, PT, R23, R10, RZ ;  /* 0x0000000a170e7210 */ /* 0x000fca0007fde0ff */
[----:B------:R-:W-:Y:S01]  /*130a90*/  IMAD.X R15, R20, 0x1, R8, P6 ;  /* 0x00000001140f7824 */ /* 0x000fe200030e0608 */
[----:B0-----:R-:W-:-:S05]  /*130aa0*/  IADD3 R36, P6, PT, R23, R4, RZ ;  /* 0x0000000417247210 */ /* 0x001fca0007fde0ff */
[----:B------:R-:W-:Y:S01]  /*130ab0*/  IMAD.X R37, R20, 0x1, R7, P6 ;  /* 0x0000000114257824 */ /* 0x000fe200030e0607 */
[----:B------:R-:W-:-:S05]  /*130ac0*/  IADD3 R24, P6, PT, R23, R9, RZ ;  /* 0x0000000917187210 */ /* 0x000fca0007fde0ff */
[----:B------:R-:W-:-:S05]  /*130ad0*/  IMAD.X R25, R20, 0x1, R5, P6 ;  /* 0x0000000114197824 */ /* 0x000fca00030e0605 */
[----:B------:R0:W-:Y:S02]  /*130ae0*/  STL.64 [R1+0x2338], R24 ;  /* 0x0023381801007387 */ /* 0x0001e40000100a00 */
[----:B0-----:R-:W-:-:S05]  /*130af0*/  IADD3 R24, P6, PT, R23, R6, RZ ;  /* 0x0000000617187210 */ /* 0x001fca0007fde0ff */
[----:B------:R-:W-:-:S05]  /*130b00*/  IMAD.X R25, R20, 0x1, R3, P6 ;  /* 0x0000000114197824 */ /* 0x000fca00030e0603 */
[----:B------:R0:W-:Y:S04]  /*130b10*/  STL.64 [R1+0x2330], R24 ;  /* 0x0023301801007387 */ /* 0x0001e80000100a00 */
[----:B------:R-:W3:Y:S01]  /*130b20*/  LDL.LU R23, [R1+0x3d0] ;  /* 0x0003d00001177983 */ /* 0x000ee20000300800 */
[----:B--2---:R-:W-:Y:S02]  /*130b30*/  SHF.R.S32.HI R20, RZ, 0x1f, R22 ;  /* 0x0000001fff147819 */ /* 0x004fe40000011416 */
[----:B0-----:R-:W-:-:S05]  /*130b40*/  IADD3 R24, P6, PT, R22, R10, RZ ;  /* 0x0000000a16187210 */ /* 0x001fca0007fde0ff */
[----:B------:R-:W-:-:S05]  /*130b50*/  IMAD.X R25, R20, 0x1, R8, P6 ;  /* 0x0000000114197824 */ /* 0x000fca00030e0608 */
[----:B------:R0:W-:Y:S02]  /*130b60*/  STL.64 [R1+0x2328], R24 ;  /* 0x0023281801007387 */ /* 0x0001e40000100a00 */
        /* <DEDUP_REMOVED lines=8> */
[----:B------:R0:W-:Y:S01]  /*130bf0*/  STL.64 [R1+0x2310], R24 ;  /* 0x0023101801007387 */ /* 0x0001e20000100a00 */
[----:B----4-:R-:W-:Y:S02]  /*130c00*/  SHF.R.S32.HI R22, RZ, 0x1f, R21 ;  /* 0x0000001fff167819 */ /* 0x010fe40000011415 */
[----:B------:R-:W-:Y:S01]  /*130c10*/  IADD3 R26, P6, PT, R21, R10, RZ ;  /* 0x0000000a151a7210 */ /* 0x000fe20007fde0ff */
[----:B0-----:R-:W2:Y:S04]  /*130c20*/  LDL.LU R25, [R1+0x3d4] ;  /* 0x0003d40001197983 */ /* 0x001ea80000300800 */
[----:B------:R-:W-:-:S05]  /*130c30*/  IMAD.X R27, R22, 0x1, R8, P6 ;  /* 0x00000001161b7824 */ /* 0x000fca00030e0608 */
[----:B------:R0:W-:Y:S02]  /*130c40*/  STL.64 [R1+0x2308], R26 ;  /* 0x0023081a01007387 */ /* 0x0001e40000100a00 */
[----:B0-----:R-:W-:-:S05]  /*130c50*/  IADD3 R26, P6, PT, R21, R4, RZ ;  /* 0x00000004151a7210 */ /* 0x001fca0007fde0ff */
[----:B------:R-:W-:-:S05]  /*130c60*/  IMAD.X R27, R22, 0x1, R7, P6 ;  /* 0x00000001161b7824 */ /* 0x000fca00030e0607 */
[----:B------:R0:W-:Y:S02]  /*130c70*/  STL.64 [R1+0x2300], R26 ;  /* 0x0023001a01007387 */ /* 0x0001e40000100a00 */
[----:B0-----:R-:W-:-:S05]  /*130c80*/  IADD3 R26, P6, PT, R21, R9, RZ ;  /* 0x00000009151a7210 */ /* 0x001fca0007fde0ff */
[----:B------:R-:W-:Y:S01]  /*130c90*/  IMAD.X R27, R22, 0x1, R5, P6 ;  /* 0x00000001161b7824 */ /* 0x000fe200030e0605 */
[----:B------:R-:W-:-:S05]  /*130ca0*/  IADD3 R20, P6, PT, R21, R6, RZ ;  /* 0x0000000615147210 */ /* 0x000fca0007fde0ff */
[----:B------:R-:W-:Y:S01]  /*130cb0*/  IMAD.X R21, R22, 0x1, R3, P6 ;  /* 0x0000000116157824 */ /* 0x000fe200030e0603 */
[----:B------:R0:W-:Y:S04]  /*130cc0*/  STL.64 [R1+0x22f8], R26 ;  /* 0x0022f81a01007387 */ /* 0x0001e80000100a00 */
[----:B------:R1:W-:Y:S04]  /*130cd0*/  STL.64 [R1+0x22f0], R20 ;  /* 0x0022f01401007387 */ /* 0x0003e80000100a00 */
[----:B------:R-:W4:Y:S01]  /*130ce0*/  LDL.LU R24, [R1+0x3d8] ;  /* 0x0003d80001187983 */ /* 0x000f220000300800 */
[----:B0-----:R-:W-:-:S02]  /*130cf0*/  IADD3 R26, P6, PT, R39, R10, RZ ;  /* 0x0000000a271a7210 */ /* 0x001fc40007fde0ff */
[----:B-1----:R-:W-:-:S05]  /*130d00*/  SHF.R.S32.HI R20, RZ, 0x1f, R39 ;  /* 0x0000001fff147819 */ /* 0x002fca0000011427 */
        /* <DEDUP_REMOVED lines=8> */
[----:B------:R-:W-:-:S03]  /*130d90*/  IMAD.MOV.U32 R21, RZ, RZ, R19 ;  /* 0x000000ffff157224 */ /* 0x000fc600078e0013 */
[----:B------:R-:W4:Y:S01]  /*130da0*/  LDL.LU R22, [R1+0x3dc] ;  /* 0x0003dc0001167983 */ /* 0x000f220000300800 */
[----:B------:R-:W-:Y:S02]  /*130db0*/  IMAD.MOV.U32 R19, RZ, RZ, R43 ;  /* 0x000000ffff137224 */ /* 0x000fe400078e002b */
[----:B------:R-:W-:Y:S01]  /*130dc0*/  IMAD.MOV.U32 R43, RZ, RZ, R38 ;  /* 0x000000ffff2b7224 */ /* 0x000fe200078e0026 */
[----:B------:R-:W-:-:S05]  /*130dd0*/  IADD3 R38, P6, PT, R39, R6, RZ ;  /* 0x0000000627267210 */ /* 0x000fca0007fde0ff */
[----:B------:R-:W-:-:S05]  /*130de0*/  IMAD.X R39, R20, 0x1, R3, P6 ;  /* 0x0000000114277824 */ /* 0x000fca00030e0603 */
[----:B------:R-:W-:Y:S01]  /*130df0*/  STL.64 [R1+0x58f0], R38 ;  /* 0x0058f02601007387 */ /* 0x000fe20000100a00 */
[----:B---3--:R-:W-:Y:S02]  /*130e00*/  SHF.R.S32.HI R20, RZ, 0x1f, R23 ;  /* 0x0000001fff147819 */ /* 0x008fe40000011417 */
        /* <DEDUP_REMOVED lines=24> */
[----:B------:R-:W-:Y:S01]  /*130f90*/  IMAD.X R27, R20, 0x1, R3, P6 ;  /* 0x00000001141b7824 */ /* 0x000fe200030e0603 */
[----:B----4-:R-:W-:-:S04]  /*130fa0*/  SHF.R.S32.HI R20, RZ, 0x1f, R24 ;  /* 0x0000001fff147819 */ /* 0x010fc80000011418 */
[----:B------:R0:W-:Y:S04]  /*130fb0*/  STL.64 [R1+0x2270], R26 ;  /* 0x0022701a01007387 */ /* 0x0001e80000100a00 */
[----:B------:R-:W2:Y:S01]  /*130fc0*/  LDL.LU R25, [R1+0x3e4] ;  /* 0x0003e40001197983 */ /* 0x000ea20000300800 */
        /* <DEDUP_REMOVED lines=11> */
[----:B------:R-:W-:-:S04]  /*131080*/  SHF.R.S32.HI R20, RZ, 0x1f, R22 ;  /* 0x0000001fff147819 */ /* 0x000fc80000011416 */
[----:B------:R0:W-:Y:S04]  /*131090*/  STL.64 [R1+0x2250], R26 ;  /* 0x0022501a01007387 */ /* 0x0001e80000100a00 */
[----:B------:R-:W4:Y:S01]  /*1310a0*/  LDL.LU R24, [R1+0x3e8] ;  /* 0x0003e80001187983 */ /* 0x000f220000300800 */
        /* <DEDUP_REMOVED lines=12> */
[----:B------:R-:W4:Y:S01]  /*131170*/  LDL.LU R22, [R1+0x3ec] ;  /* 0x0003ec0001167983 */ /* 0x000f220000300800 */
        /* <DEDUP_REMOVED lines=27> */
[----:B------:R-:W2:Y:S01]  /*131330*/  LDL.LU R25, [R1+0x3f4] ;  /* 0x0003f40001197983 */ /* 0x000ea20000300800 */
[----:B----4-:R-:W-:Y:S02]  /*131340*/  SHF.R.S32.HI R20, RZ, 0x1f, R24 ;  /* 0x0000001fff147819 */ /* 0x010fe40000011418 */
        /* <DEDUP_REMOVED lines=13> */
[----:B------:R-:W-:Y:S02]  /*131420*/  SHF.R.S32.HI R20, RZ, 0x1f, R22 ;  /* 0x0000001fff147819 */ /* 0x000fe40000011416 */
        /* <DEDUP_REMOVED lines=24> */
[----:B------:R-:W-:Y:S04]  /*1315b0*/  STL.64 [R1+0x2188], R26 ;  /* 0x0021881a01007387 */ /* 0x000fe80000100a00 */
[----:B------:R0:W-:Y:S04]  /*1315c0*/  STL.64 [R1+0x2180], R22 ;  /* 0x0021801601007387 */ /* 0x0001e80000100a00 */
[----:B------:R-:W3:Y:S01]  /*1315d0*/  LDL.LU R24, [R1+0x400] ;  /* 0x0004000001187983 */ /* 0x000ee20000300800 */
[----:B------:R-:W-:-:S02]  /*1315e0*/  IMAD.MOV.U32 R20, RZ, RZ, R18 ;  /* 0x000000ffff147224 */ /* 0x000fc400078e0012 */
[----:B------:R-:W-:Y:S02]  /*1315f0*/  IMAD.MOV.U32 R18, RZ, RZ, R16 ;  /* 0x000000ffff127224 */ /* 0x000fe400078e0010 */
[----:B------:R-:W-:Y:S02]  /*131600*/  IMAD.MOV.U32 R16, RZ, RZ, R40 ;  /* 0x000000ffff107224 */ /* 0x000fe400078e0028 */
[----:B0-----:R-:W-:Y:S02]  /*131610*/  IMAD.MOV.U32 R23, RZ, RZ, R21 ;  /* 0x000000ffff177224 */ /* 0x001fe400078e0015 */
[----:B------:R-:W-:Y:S02]  /*131620*/  IMAD.MOV.U32 R21, RZ, RZ, R19 ;  /* 0x000000ffff157224 */ /* 0x000fe400078e0013 */
[----:B------:R-:W-:Y:S01]  /*131630*/  IMAD.MOV.U32 R19, RZ, RZ, R41 ;  /* 0x000000ffff137224 */ /* 0x000fe200078e0029 */
[----:B--2---:R-:W-:Y:S02]  /*131640*/  SHF.R.S32.HI R22, RZ, 0x1f, R25 ;  /* 0x0000001fff167819 */ /* 0x004fe40000011419 */
[----:B------:R-:W-:-:S05]  /*131650*/  IADD3 R26, P6, PT, R25, R10, RZ ;  /* 0x0000000a191a7210 */ /* 0x000fca0007fde0ff */
[----:B------:R-:W-:Y:S01]  /*131660*/  IMAD.X R27, R22, 0x1, R8, P6 ;  /* 0x00000001161b7824 */ /* 0x000fe200030e0608 */
[----:B------:R-:W-:-:S04]  /*131670*/  IADD3 R40, P6, PT, R25, R4, RZ ;  /* 0x0000000419287210 */ /* 0x000fc80007fde0ff */
[----:B------:R0:W-:Y:S01]  /*131680*/  STL.64 [R1+0x2178], R26 ;  /* 0x0021781a01007387 */ /* 0x0001e20000100a00 */
[----:B------:R-:W-:Y:S01]  /*131690*/  IMAD.X R41, R22, 0x1, R7, P6 ;  /* 0x0000000116297824 */ /* 0x000fe200030e0607 */
[----:B0-----:R-:W-:-:S04]  /*1316a0*/  IADD3 R26, P6, PT, R25, R9, RZ ;  /* 0x00000009191a7210 */ /* 0x001fc80007fde0ff */
[----:B------:R-:W-:Y:S01]  /*1316b0*/  STL.64 [R1+0x58c8], R40 ;  /* 0x0058c82801007387 */ /* 0x000fe20000100a00 */
        /* <DEDUP_REMOVED lines=59> */
[----:B------:R-:W-:Y:S01]  /*131a70*/  STL.64 [R1+0x2068], R26 ;  /* 0x0020681a01007387 */ /* 0x000fe20000100a00 */
[C---:B------:R-:W-:Y:S02]  /*131a80*/  LOP3.LUT P1, RZ, R54.reuse, 0x8000000, RZ, 0xc0, !PT ;  /* 0x0800000036ff7812 */ /* 0x040fe4000782c0ff */
[C---:B------:R-:W-:Y:S01]  /*131a90*/  LOP3.LUT P4, RZ, R54.reuse, 0x10000000, RZ, 0xc0, !PT ;  /* 0x1000000036ff7812 */ /* 0x040fe2000788c0ff */
[----:B------:R0:W-:Y:S01]  /*131aa0*/  STL.64 [R1+0x2058], R24 ;  /* 0x0020581801007387 */ /* 0x0001e20000100a00 */
[C---:B------:R-:W-:Y:S02]  /*131ab0*/  LOP3.LUT P3, RZ, R54.reuse, 0x20000000, RZ, 0xc0, !PT ;  /* 0x2000000036ff7812 */ /* 0x040fe4000786c0ff */
[C---:B------:R-:W-:Y:S02]  /*131ac0*/  LOP3.LUT P2, RZ, R54.reuse, 0x40000000, RZ, 0xc0, !PT ;  /* 0x4000000036ff7812 */ /* 0x040fe4000784c0ff */
[----:B------:R-:W-:-:S02]  /*131ad0*/  LOP3.LUT P5, RZ, R54, 0x80000000, RZ, 0xc0, !PT ;  /* 0x8000000036ff7812 */ /* 0x000fc400078ac0ff */
[----:B------:R-:W2:Y:S01]  /*131ae0*/  LDL.LU R54, [R1+0x414] ;  /* 0x0004140001367983 */ /* 0x000ea20000300800 */
[----:B0-----:R-:W-:Y:S02]  /*131af0*/  IMAD.MOV.U32 R25, RZ, RZ, R23 ;  /* 0x000000ffff197224 */ /* 0x001fe400078e0017 */
[----:B------:R-:W-:Y:S02]  /*131b00*/  IMAD.MOV.U32 R23, RZ, RZ, R20 ;  /* 0x000000ffff177224 */ /* 0x000fe400078e0014 */
[----:B------:R-:W-:Y:S02]  /*131b10*/  IMAD.MOV.U32 R20, RZ, RZ, R48 ;  /* 0x000000ffff147224 */ /* 0x000fe400078e0030 */
[----:B------:R-:W-:Y:S02]  /*131b20*/  IMAD.MOV.U32 R22, RZ, RZ, R21 ;  /* 0x000000ffff167224 */ /* 0x000fe400078e0015 */
[----:B------:R-:W-:Y:S02]  /*131b30*/  IMAD.MOV.U32 R21, RZ, RZ, R43 ;  /* 0x000000ffff157224 */ /* 0x000fe400078e002b */
[----:B------:R-:W-:Y:S01]  /*131b40*/  IMAD.MOV.U32 R43, RZ, RZ, R49 ;  /* 0x000000ffff2b7224 */ /* 0x000fe200078e0031 */
[----:B----4-:R-:W-:-:S02]  /*131b50*/  SHF.R.S32.HI R24, RZ, 0x1f, R55 ;  /* 0x0000001fff187819 */ /* 0x010fc40000011437 */
[----:B------:R-:W-:-:S05]  /*131b60*/  IADD3 R26, P6, PT, R55, R10, RZ ;  /* 0x0000000a371a7210 */ /* 0x000fca0007fde0ff */
[----:B------:R-:W-:-:S05]  /*131b70*/  IMAD.X R27, R24, 0x1, R8, P6 ;  /* 0x00000001181b7824 */ /* 0x000fca00030e0608 */
[----:B------:R0:W-:Y:S02]  /*131b80*/  STL.64 [R1+0x2030], R26 ;  /* 0x0020301a01007387 */ /* 0x0001e40000100a00 */
[----:B0-----:R-:W-:-:S05]  /*131b90*/  IADD3 R26, P6, PT, R55, R4, RZ ;  /* 0x00000004371a7210 */ /* 0x001fca0007fde0ff */
[----:B------:R-:W-:Y:S01]  /*131ba0*/  IMAD.X R27, R24, 0x1, R7, P6 ;  /* 0x00000001181b7824 */ /* 0x000fe200030e0607 */
[----:B------:R-:W-:-:S04]  /*131bb0*/  IADD3 R48, P6, PT, R55, R9, RZ ;  /* 0x0000000937307210 */ /* 0x000fc80007fde0ff */
[----:B------:R0:W-:Y:S01]  /*131bc0*/  STL.64 [R1+0x2028], R26 ;  /* 0x0020281a01007387 */ /* 0x0001e20000100a00 */
[----:B------:R-:W-:Y:S01]  /*131bd0*/  IMAD.X R49, R24, 0x1, R5, P6 ;  /* 0x0000000118317824 */ /* 0x000fe200030e0605 */
[----:B0-----:R-:W-:-:S04]  /*131be0*/  IADD3 R26, P6, PT, R55, R6, RZ ;  /* 0x00000006371a7210 */ /* 0x001fc80007fde0ff */
[----:B------:R-:W-:Y:S01]  /*131bf0*/  STL.64 [R1+0x5918], R48 ;  /* 0x0059183001007387 */ /* 0x000fe20000100a00 */
        /* <DEDUP_REMOVED lines=255> */
[----:B------:R-:W-:Y:S02]  /*132bf0*/  IMAD.MOV.U32 R24, RZ, RZ, R25 ;  /* 0x000000ffff187224 */ /* 0x000fe400078e0019 */
[----:B------:R-:W-:Y:S02]  /*132c00*/  IMAD.MOV.U32 R25, RZ, RZ, R22 ;  /* 0x000000ffff197224 */ /* 0x000fe400078e0016 */
[----:B------:R-:W-:Y:S02]  /*132c10*/  IMAD.MOV.U32 R22, RZ, RZ, R20 ;  /* 0x000000ffff167224 */ /* 0x000fe400078e0014 */
[----:B------:R-:W-:-:S02]  /*132c20*/  IMAD.MOV.U32 R20, RZ, RZ, R18 ;  /* 0x000000ffff147224 */ /* 0x000fc400078e0012 */
[----:B------:R-:W-:Y:S02]  /*132c30*/  IMAD.MOV.U32 R18, RZ, RZ, R35 ;  /* 0x000000ffff127224 */ /* 0x000fe400078e0023 */
[----:B------:R-:W-:Y:S01]  /*132c40*/  IMAD.MOV.U32 R35, RZ, RZ, R45 ;  /* 0x000000ffff237224 */ /* 0x000fe200078e002d */
[----:B--2---:R-:W-:Y:S01]  /*132c50*/  SHF.R.S32.HI R30, RZ, 0x1f, R31 ;  /* 0x0000001fff1e7819 */ /* 0x004fe2000001141f */
[----:B------:R-:W-:Y:S01]  /*132c60*/  IMAD.MOV.U32 R45, RZ, RZ, R52 ;  /* 0x000000ffff2d7224 */ /* 0x000fe200078e0034 */
[C---:B------:R-:W-:Y:S01]  /*132c70*/  IADD3 R52, P6, PT, R31.reuse, R10, RZ ;  /* 0x0000000a1f347210 */ /* 0x040fe20007fde0ff */
[----:B------:R-:W-:Y:S02]  /*132c80*/  IMAD.MOV.U32 R33, RZ, RZ, R13 ;  /* 0x000000ffff217224 */ /* 0x000fe400078e000d */
[----:B------:R-:W-:Y:S02]  /*132c90*/  IMAD.MOV.U32 R13, RZ, RZ, R53 ;  /* 0x000000ffff0d7224 */ /* 0x000fe400078e0035 */
[----:B------:R-:W-:Y:S01]  /*132ca0*/  IMAD.X R53, R30, 0x1, R8, P6 ;  /* 0x000000011e357824 */ /* 0x000fe200030e0608 */
[----:B0-----:R-:W-:-:S05]  /*132cb0*/  IADD3 R26, P6, PT, R31, R4, RZ ;  /* 0x000000041f1a7210 */ /* 0x001fca0007fde0ff */
[----:B------:R-:W-:Y:S01]  /*132cc0*/  IMAD.X R27, R30, 0x1, R7, P6 ;  /* 0x000000011e1b7824 */ /* 0x000fe200030e0607 */
[----:B------:R-:W-:Y:S04]  /*132cd0*/  STL.64 [R1+0x5920], R52 ;  /* 0x0059203401007387 */ /* 0x000fe80000100a00 */
        /* <DEDUP_REMOVED lines=109> */
[----:B------:R-:W-:Y:S01]  /*1333b0*/  IMAD.MOV.U32 R19, RZ, RZ, R17 ;  /* 0x000000ffff137224 */ /* 0x000fe200078e0011 */
[----:B--2---:R-:W-:Y:S01]  /*1333c0*/  SHF.R.S32.HI R30, RZ, 0x1f, R50 ;  /* 0x0000001fff1e7819 */ /* 0x004fe20000011432 */
[----:B------:R-:W-:Y:S01]  /*1333d0*/  IMAD.MOV.U32 R17, RZ, RZ, R60 ;  /* 0x000000ffff117224 */ /* 0x000fe200078e003c */
[----:B------:R-:W-:Y:S01]  /*1333e0*/  IADD3 R60, P6, PT, R50, R10, RZ ;  /* 0x0000000a323c7210 */ /* 0x000fe20007fde0ff */
[----:B------:R-:W-:-:S02]  /*1333f0*/  IMAD.MOV.U32 R55, RZ, RZ, R29 ;  /* 0x000000ffff377224 */ /* 0x000fc400078e001d */
[----:B------:R-:W-:Y:S02]  /*133400*/  IMAD.MOV.U32 R29, RZ, RZ, R20 ;  /* 0x000000ffff1d7224 */ /* 0x000fe400078e0014 */
[----:B------:R-:W-:Y:S02]  /*133410*/  IMAD.MOV.U32 R20, RZ, RZ, R47 ;  /* 0x000000ffff147224 */ /* 0x000fe400078e002f */
        /* <DEDUP_REMOVED lines=164> */
[----:B0-----:R-:W-:Y:S01]  /*133e60*/  IADD3 R26, P6, PT, R32, R6, RZ ;  /* 0x00000006201a7210 */ /* 0x001fe20007fde0ff */
[----:B------:R-:W-:Y:S02]  /*133e70*/  IMAD.MOV.U32 R32, RZ, RZ, R33 ;  /* 0x000000ffff207224 */ /* 0x000fe400078e0021 */
[----:B------:R-:W-:Y:S02]  /*133e80*/  IMAD.MOV.U32 R33, RZ, RZ, R28 ;  /* 0x000000ffff217224 */ /* 0x000fe400078e001c */
[----:B------:R-:W-:Y:S02]  /*133e90*/  IMAD.X R27, R30, 0x1, R3, P6 ;  /* 0x000000011e1b7824 */ /* 0x000fe400030e0603 */
[----:B------:R-:W-:Y:S02]  /*133ea0*/  IMAD.MOV.U32 R28, RZ, RZ, R22 ;  /* 0x000000ffff1c7224 */ /* 0x000fe400078e0016 */
[----:B------:R-:W-:Y:S01]  /*133eb0*/  IMAD.MOV.U32 R22, RZ, RZ, R20 ;  /* 0x000000ffff167224 */ /* 0x000fe200078e0014 */
[----:B------:R0:W-:Y:S01]  /*133ec0*/  STL.64 [R1+0x18b8], R26 ;  /* 0x0018b81a01007387 */ /* 0x0001e20000100a00 */
[----:B------:R-:W-:-:S02]  /*133ed0*/  IMAD.MOV.U32 R20, RZ, RZ, R19 ;  /* 0x000000ffff147224 */ /* 0x000fc400078e0013 */
[----:B------:R-:W-:Y:S02]  /*133ee0*/  IMAD.MOV.U32 R19, RZ, RZ, R47 ;  /* 0x000000ffff137224 */ /* 0x000fe400078e002f */
        /* <DEDUP_REMOVED lines=42> */
[----:B0-----:R-:W4:Y:S01]  /*134190*/  LDL.LU R27, [R1+0x5c0] ;  /* 0x0005c000011b7983 */ /* 0x001f220000300800 */
[----:B---3--:R-:W-:Y:S02]  /*1341a0*/  SHF.R.S32.HI R26, RZ, 0x1f, R47 ;  /* 0x0000001fff1a7819 */ /* 0x008fe4000001142f */
[----:B------:R-:W-:-:S05]  /*1341b0*/  IADD3 R38, P6, PT, R47, R10, RZ ;  /* 0x0000000a2f267210 */ /* 0x000fca0007fde0ff */
        /* <DEDUP_REMOVED lines=11> */
[----:B------:R-:W-:Y:S01]  /*134270*/  IMAD.MOV.U32 R28, RZ, RZ, R46 ;  /* 0x000000ffff1c7224 */ /* 0x000fe200078e002e */
[----:B------:R-:W-:-:S05]  /*134280*/  IADD3 R46, P6, PT, R47, R6, RZ ;  /* 0x000000062f2e7210 */ /* 0x000fca0007fde0ff */
[----:B------:R-:W-:Y:S01]  /*134290*/  IMAD.X R47, R26, 0x1, R3, P6 ;  /* 0x000000011a2f7824 */ /* 0x000fe200030e0603 */
        /* <DEDUP_REMOVED lines=28> */
[----:B0-----:R-:W-:Y:S02]  /*134460*/  SHF.R.S32.HI R38, RZ, 0x1f, R27 ;  /* 0x0000001fff267819 */ /* 0x001fe4000001141b */
[----:B------:R-:W-:-:S05]  /*134470*/  IADD3 R40, P6, PT, R27, R10, RZ ;  /* 0x0000000a1b287210 */ /* 0x000fca0007fde0ff */
        /* <DEDUP_REMOVED lines=10> */
[----:B------:R0:W-:Y:S01]  /*134520*/  STL.64 [R1+0x1648], R26 ;  /* 0x0016481a01007387 */ /* 0x0001e20000100a00 */
[----:B---3--:R-:W-:-:S03]  /*134530*/  IADD3 R38, P6, PT, R51, R10, RZ ;  /* 0x0000000a33267210 */ /* 0x008fc60007fde0ff */
[----:B0-----:R-:W3:Y:S01]  /*134540*/  LDL.LU R27, [R1+0x444] ;  /* 0x00044400011b7983 */ /* 0x001ee20000300800 */
[----:B------:R-:W-:-:S05]  /*134550*/  SHF.R.S32.HI R26, RZ, 0x1f, R51 ;  /* 0x0000001fff1a7819 */ /* 0x000fca0000011433 */
        /* <DEDUP_REMOVED lines=54> */
[----:B------:R-:W-:-:S02]  /*1348c0*/  SHF.R.S32.HI R30, RZ, 0x1f, R51 ;  /* 0x0000001fff1e7819 */ /* 0x000fc40000011433 */
        /* <DEDUP_REMOVED lines=27> */
[----:B0-----:R-:W-:Y:S02]  /*134a80*/  IMAD.MOV.U32 R26, RZ, RZ, R54 ;  /* 0x000000ffff1a7224 */ /* 0x001fe400078e0036 */
[----:B------:R-:W-:Y:S01]  /*134a90*/  IMAD.MOV.U32 R27, RZ, RZ, R55 ;  /* 0x000000ffff1b7224 */ /* 0x000fe200078e0037 */
[----:B----4-:R-:W-:Y:S02]  /*134aa0*/  SHF.R.S32.HI R30, RZ, 0x1f, R38 ;  /* 0x0000001fff1e7819 */ /* 0x010fe40000011426 */
[----:B------:R-:W-:-:S05]  /*134ab0*/  IADD3 R54, P6, PT, R38, R10, RZ ;  /* 0x0000000a26367210 */ /* 0x000fca0007fde0ff */
[----:B------:R-:W-:Y:S01]  /*134ac0*/  IMAD.X R55, R30, 0x1, R8, P6 ;  /* 0x000000011e377824 */ /* 0x000fe200030e0608 */
        /* <DEDUP_REMOVED lines=261> */
[----:B0-----:R-:W3:Y:S01]  /*135b20*/  LDL.LU R39, [R1+0x560] ;  /* 0x0005600001277983 */ /* 0x001ee20000300800 */
[----:B------:R-:W-:Y:S02]  /*135b30*/  IMAD.MOV.U32 R30, RZ, RZ, R44 ;  /* 0x000000ffff1e7224 */ /* 0x000fe400078e002c */
[----:B------:R-:W-:Y:S02]  /*135b40*/  IMAD.MOV.U32 R51, RZ, RZ, R18 ;  /* 0x000000ffff337224 */ /* 0x000fe400078e0012 */
[----:B------:R-:W-:Y:S01]  /*135b50*/  IMAD.MOV.U32 R18, RZ, RZ, R45 ;  /* 0x000000ffff127224 */ /* 0x000fe200078e002d */
[----:B--2---:R-:W-:-:S02]  /*135b60*/  SHF.R.S32.HI R38, RZ, 0x1f, R50 ;  /* 0x0000001fff267819 */ /* 0x004fc40000011432 */
        /* <DEDUP_REMOVED lines=25> */
[----:B---3--:R-:W-:-:S04]  /*135d00*/  SHF.R.S32.HI R38, RZ, 0x1f, R40 ;  /* 0x0000001fff267819 */ /* 0x008fc80000011428 */
[----:B------:R0:W-:Y:S04]  /*135d10*/  STL.64 [R1+0xc58], R44 ;  /* 0x000c582c01007387 */ /* 0x0001e80000100a00 */
[----:B------:R-:W3:Y:S01]  /*135d20*/  LDL.LU R41, [R1+0x568] ;  /* 0x0005680001297983 */ /* 0x000ee20000300800 */
        /* <DEDUP_REMOVED lines=26> */
[----:B------:R-:W4:Y:S01]  /*135ed0*/  LDL.LU R49, [R1+0x570] ;  /* 0x0005700001317983 */ /* 0x000f220000300800 */
[----:B--2---:R-:W-:-:S02]  /*135ee0*/  SHF.R.S32.HI R40, RZ, 0x1f, R50 ;  /* 0x0000001fff287819 */ /* 0x004fc40000011432 */
        /* <DEDUP_REMOVED lines=13> */
[----:B------:R-:W-:Y:S02]  /*135fc0*/  IMAD.MOV.U32 R50, RZ, RZ, R31 ;  /* 0x000000ffff327224 */ /* 0x000fe400078e001f */
[----:B------:R-:W-:Y:S02]  /*135fd0*/  IMAD.MOV.U32 R31, RZ, RZ, R28 ;  /* 0x000000ffff1f7224 */ /* 0x000fe400078e001c */
[----:B0-----:R-:W-:Y:S02]  /*135fe0*/  IMAD.MOV.U32 R39, RZ, RZ, R51 ;  /* 0x000000ffff277224 */ /* 0x001fe400078e0033 */
[----:B------:R-:W-:-:S02]  /*135ff0*/  IMAD.MOV.U32 R51, RZ, RZ, R32 ;  /* 0x000000ffff337224 */ /* 0x000fc400078e0020 */
[----:B------:R-:W-:Y:S02]  /*136000*/  IMAD.MOV.U32 R32, RZ, RZ, R58 ;  /* 0x000000ffff207224 */ /* 0x000fe400078e003a */
[----:B------:R-:W-:Y:S02]  /*136010*/  IMAD.MOV.U32 R28, RZ, RZ, R43 ;  /* 0x000000ffff1c7224 */ /* 0x000fe400078e002b */
[----:B------:R-:W-:Y:S01]  /*136020*/  IMAD.MOV.U32 R43, RZ, RZ, R59 ;  /* 0x000000ffff2b7224 */ /* 0x000fe200078e003b */
[----:B---3--:R-:W-:Y:S02]  /*136030*/  SHF.R.S32.HI R38, RZ, 0x1f, R41 ;  /* 0x0000001fff267819 */ /* 0x008fe40000011429 */
        /* <DEDUP_REMOVED lines=461> */
[----:B0-----:R-:W-:-:S04]  /*137d10*/  IMAD.MOV.U32 R41, RZ, RZ, R39 ;  /* 0x000000ffff297224 */ /* 0x001fc800078e0027 */
        /* <DEDUP_REMOVED lines=8> */
[----:B------:R-:W-:Y:S01]  /*137da0*/  IMAD.MOV.U32 R22, RZ, RZ, R35 ;  /* 0x000000ffff167224 */ /* 0x000fe200078e0023 */
[----:B----4-:R-:W-:Y:S02]  /*137db0*/  SHF.R.S32.HI R44, RZ, 0x1f, R53 ;  /* 0x0000001fff2c7819 */ /* 0x010fe40000011435 */
[----:B------:R-:W-:-:S05]  /*137dc0*/  IADD3 R36, P6, PT, R53, R10, RZ ;  /* 0x0000000a35247210 */ /* 0x000fca0007fde0ff */
[----:B------:R-:W-:Y:S01]  /*137dd0*/  IMAD.X R37, R44, 0x1, R8, P6 ;  /* 0x000000012c257824 */ /* 0x000fe200030e0608 */
[----:B------:R-:W-:-:S05]  /*137de0*/  IADD3 R34, P6, PT, R53, R4, RZ ;  /* 0x0000000435227210 */ /* 0x000fca0007fde0ff */
[----:B------:R-:W-:Y:S01]  /*137df0*/  IMAD.X R35, R44, 0x1, R7, P6 ;  /* 0x000000012c237824 */ /* 0x000fe200030e0607 */
[----:B------:R0:W-:Y:S04]  /*137e00*/  STL.64 [R1+0x648], R36 ;  /* 0x0006482401007387 */ /* 0x0001e80000100a00 */
[----:B0-----:R-:W4:Y:S04]  /*137e10*/  LDL.LU.64 R36, [R1+0x5930] ;  /* 0x0059300001247983 */ /* 0x001f280000300a00 */
        /* <DEDUP_REMOVED lines=75> */
[----:B------:R-:W-:-:S04]  /*1382d0*/  IMAD.MOV.U32 R48, RZ, RZ, R49 ;  /* 0x000000ffff307224 */ /* 0x000fc800078e0031 */
[----:B------:R-:W-:Y:S02]  /*1382e0*/  IMAD.X R35, R44, 0x1, R3, P6 ;  /* 0x000000012c237824 */ /* 0x000fe400030e0603 */
[----:B------:R-:W-:-:S03]  /*1382f0*/  IMAD.MOV.U32 R49, RZ, RZ, R33 ;  /* 0x000000ffff317224 */ /* 0x000fc600078e0021 */
        /* <DEDUP_REMOVED lines=55> */
[----:B------:R-:W-:Y:S02]  /*138670*/  IMAD.MOV.U32 R53, RZ, RZ, R48 ;  /* 0x000000ffff357224 */ /* 0x000fe400078e0030 */
[----:B------:R-:W-:Y:S02]  /*138680*/  IMAD.MOV.U32 R48, RZ, RZ, R49 ;  /* 0x000000ffff307224 */ /* 0x000fe400078e0031 */
[----:B------:R-:W-:Y:S02]  /*138690*/  IMAD.MOV.U32 R49, RZ, RZ, R40 ;  /* 0x000000ffff317224 */ /* 0x000fe400078e0028 */
[----:B------:R-:W-:-:S02]  /*1386a0*/  IMAD.MOV.U32 R40, RZ, RZ, R41 ;  /* 0x000000ffff287224 */ /* 0x000fc400078e0029 */
[----:B------:R-:W-:Y:S02]  /*1386b0*/  IMAD.MOV.U32 R41, RZ, RZ, R51 ;  /* 0x000000ffff297224 */ /* 0x000fe400078e0033 */
[----:B------:R-:W-:Y:S01]  /*1386c0*/  IMAD.MOV.U32 R51, RZ, RZ, R32 ;  /* 0x000000ffff337224 */ /* 0x000fe200078e0020 */
[----:B------:R-:W-:-:S05]  /*1386d0*/  IADD3 R32, P6, PT, R33, R6, RZ ;  /* 0x0000000621207210 */ /* 0x000fca0007fde0ff */
[----:B------:R-:W-:Y:S01]  /*1386e0*/  IMAD.X R33, R34, 0x1, R3, P6 ;  /* 0x0000000122217824 */ /* 0x000fe200030e0603 */
[----:B--2---:R-:W-:-:S04]  /*1386f0*/  SHF.R.S32.HI R34, RZ, 0x1f, R60 ;  /* 0x0000001fff227819 */ /* 0x004fc8000001143c */
        /* <DEDUP_REMOVED lines=41> */
[----:B------:R-:W-:-:S03]  /*138990*/  SHF.R.S32.HI R34, RZ, 0x1f, R45 ;  /* 0x0000001fff227819 */ /* 0x000fc6000001142d */
        /* <DEDUP_REMOVED lines=612> */
[----:B------:R-:W-:Y:S01]  /*13afe0*/  IMAD.MOV.U32 R61, RZ, RZ, R53 ;  /* 0x000000ffff3d7224 */ /* 0x000fe200078e0035 */
[----:B0-----:R-:W-:-:S05]  /*13aff0*/  IADD3 R32, P6, PT, R52, R6, RZ ;  /* 0x0000000634207210 */ /* 0x001fca0007fde0ff */
[----:B------:R-:W-:Y:S02]  /*13b000*/  IMAD.X R33, R34, 0x1, R3, P6 ;  /* 0x0000000122217824 */ /* 0x000fe400030e0603 */
[----:B------:R-:W-:-:S03]  /*13b010*/  IMAD.MOV.U32 R53, RZ, RZ, R49 ;  /* 0x000000ffff357224 */ /* 0x000fc600078e0031 */
[----:B------:R0:W-:Y:S01]  /*13b020*/  STL.64 [R1+0x11d8], R32 ;  /* 0x0011d82001007387 */ /* 0x0001e20000100a00 */
[----:B------:R-:W-:Y:S02]  /*13b030*/  IMAD.MOV.U32 R49, RZ, RZ, R41 ;  /* 0x000000ffff317224 */ /* 0x000fe400078e0029 */
[----:B------:R-:W-:Y:S01]  /*13b040*/  IMAD.MOV.U32 R41, RZ, RZ, R51 ;  /* 0x000000ffff297224 */ /* 0x000fe200078e0033 */
[----:B------:R-:W4:Y:S01]  /*13b050*/  LDL.LU R60, [R1+0x1248] ;  /* 0x00124800013c7983 */ /* 0x000f220000300800 */
[----:B------:R-:W-:Y:S01]  /*13b060*/  IMAD.MOV.U32 R51, RZ, RZ, R28 ;  /* 0x000000ffff337224 */ /* 0x000fe200078e001c */
[----:B------:R-:W-:Y:S02]  /*13b070*/  SHF.R.S32.HI R34, RZ, 0x1f, R35 ;  /* 0x0000001fff227819 */ /* 0x000fe40000011423 */
[----:B0-----:R-:W-:Y:S01]  /*13b080*/  IADD3 R32, P6, PT, R35, R10, RZ ;  /* 0x0000000a23207210 */ /* 0x001fe20007fde0ff */
[----:B------:R-:W-:-:S04]  /*13b090*/  IMAD.MOV.U32 R28, RZ, RZ, R42 ;  /* 0x000000ffff1c7224 */ /* 0x000fc800078e002a */
[C---:B------:R-:W-:Y:S01]  /*13b0a0*/  IMAD.X R33, R34.reuse, 0x1, R8, P6 ;  /* 0x0000000122217824 */ /* 0x040fe200030e0608 */
[C---:B------:R-:W-:Y:S01]  /*13b0b0*/  IADD3 R42, P6, PT, R35.reuse, R4, RZ ;  /* 0x00000004232a7210 */ /* 0x040fe20007fde0ff */
[----:B------:R-:W-:Y:S02]  /*13b0c0*/  IMAD.MOV.U32 R52, RZ, RZ, R48 ;  /* 0x000000ffff347224 */ /* 0x000fe400078e0030 */
[----:B------:R-:W-:Y:S01]  /*13b0d0*/  IMAD.MOV.U32 R48, RZ, RZ, R40 ;  /* 0x000000ffff307224 */ /* 0x000fe200078e0028 */
[----:B------:R0:W-:Y:S01]  /*13b0e0*/  STL.64 [R1+0x11d0], R32 ;  /* 0x0011d02001007387 */ /* 0x0001e20000100a00 */
[----:B------:R-:W-:Y:S02]  /*13b0f0*/  IMAD.MOV.U32 R40, RZ, RZ, R43 ;  /* 0x000000ffff287224 */ /* 0x000fe400078e002b */
[----:B------:R-:W-:Y:S01]  /*13b100*/  IMAD.X R43, R34, 0x1, R7, P6 ;  /* 0x00000001222b7824 */ /* 0x000fe200030e0607 */
[----:B0-----:R-:W-:-:S04]  /*13b110*/  IADD3 R32, P6, PT, R35, R9, RZ ;  /* 0x0000000923207210 */ /* 0x001fc80007fde0ff */
[----:B------:R-:W-:Y:S01]  /*13b120*/  STL.64 [R1+0x57d8], R42 ;  /* 0x0057d82a01007387 */ /* 0x000fe20000100a00 */
        /* <DEDUP_REMOVED lines=30> */
[----:B---3--:R-:W-:Y:S02]  /*13b310*/  IMAD.MOV.U32 R49, RZ, RZ, R40 ;  /* 0x000000ffff317224 */ /* 0x008fe400078e0028 */
[----:B------:R-:W2:Y:S01]  /*13b320*/  LDL.LU R40, [R1+0x134c] ;  /* 0x00134c0001287983 */ /* 0x000ea20000300800 */
        /* <DEDUP_REMOVED lines=18> */
[----:B--2---:R-:W-:Y:S02]  /*13b450*/  IMAD.MOV.U32 R49, RZ, RZ, R40 ;  /* 0x000000ffff317224 */ /* 0x004fe400078e0028 */
        /* <DEDUP_REMOVED lines=296> */
[----:B------:R-:W-:-:S02]  /*13c6e0*/  IMAD.MOV.U32 R53, RZ, RZ, R48 ;  /* 0x000000ffff357224 */ /* 0x000fc400078e0030 */
[----:B------:R-:W-:Y:S01]  /*13c6f0*/  IMAD.MOV.U32 R48, RZ, RZ, R49 ;  /* 0x000000ffff307224 */ /* 0x000fe200078e0031 */
[----:B------:R0:W-:Y:S01]  /*13c700*/  STL.64 [R1+0x1498], R32 ;  /* 0x0014982001007387 */ /* 0x0001e20000100a00 */
[----:B--2---:R-:W-:Y:S02]  /*13c710*/  IMAD.MOV.U32 R49, RZ, RZ, R40 ;  /* 0x000000ffff317224 */ /* 0x004fe400078e0028 */
[----:B------:R-:W-:Y:S02]  /*13c720*/  IMAD.MOV.U32 R40, RZ, RZ, R41 ;  /* 0x000000ffff287224 */ /* 0x000fe400078e0029 */
        /* <DEDUP_REMOVED lines=13> */
[----:B------:R-:W-:Y:S01]  /*13c800*/  SHF.R.S32.HI R34, RZ, 0x1f, R60 ;  /* 0x0000001fff227819 */ /* 0x000fe2000001143c */
[----:B------:R-:W-:-:S03]  /*13c810*/  IMAD.MOV.U32 R45, RZ, RZ, R61 ;  /* 0x000000ffff2d7224 */ /* 0x000fc600078e003d */
[----:B------:R0:W-:Y:S01]  /*13c820*/  STL.64 [R1+0x14c0], R32 ;  /* 0x0014c02001007387 */ /* 0x0001e20000100a00 */
[----:B------:R-:W-:Y:S02]  /*13c830*/  IMAD.MOV.U32 R61, RZ, RZ, R52 ;  /* 0x000000ffff3d7224 */ /* 0x000fe400078e0034 */
[----:B------:R-:W-:Y:S02]  /*13c840*/  IMAD.MOV.U32 R52, RZ, RZ, R53 ;  /* 0x000000ffff347224 */ /* 0x000fe400078e0035 */
[----:B------:R-:W-:Y:S01]  /*13c850*/  IMAD.MOV.U32 R53, RZ, RZ, R48 ;  /* 0x000000ffff357224 */ /* 0x000fe200078e0030 */
[----:B0-----:R-:W-:Y:S01]  /*13c860*/  IADD3 R32, P6, PT, R60, R10, RZ ;  /* 0x0000000a3c207210 */ /* 0x001fe20007fde0ff */
[----:B------:R-:W-:-:S04]  /*13c870*/  IMAD.MOV.U32 R48, RZ, RZ, R49 ;  /* 0x000000ffff307224 */ /* 0x000fc800078e0031 */
[----:B------:R-:W-:Y:S02]  /*13c880*/  IMAD.X R33, R34, 0x1, R8, P6 ;  /* 0x0000000122217824 */ /* 0x000fe400030e0608 */
[----:B--2---:R-:W-:Y:S02]  /*13c890*/  IMAD.MOV.U32 R49, RZ, RZ, R41 ;  /* 0x000000ffff317224 */ /* 0x004fe400078e0029 */
[----:B------:R-:W-:Y:S02]  /*13c8a0*/  IMAD.MOV.U32 R41, RZ, RZ, R12 ;  /* 0x000000ffff297224 */ /* 0x000fe400078e000c */
[----:B------:R-:W2:Y:S04]  /*13c8b0*/  LDL.LU R12, [R1+0x19f4] ;  /* 0x0019f400010c7983 */ /* 0x000ea80000300800 */
        /* <DEDUP_REMOVED lines=16> */
[----:B------:R-:W-:Y:S02]  /*13c9c0*/  IMAD.MOV.U32 R48, RZ, RZ, R49 ;  /* 0x000000ffff307224 */ /* 0x000fe400078e0031 */
[----:B------:R-:W-:Y:S02]  /*13c9d0*/  IMAD.MOV.U32 R49, RZ, RZ, R21 ;  /* 0x000000ffff317224 */ /* 0x000fe400078e0015 */
[----:B------:R-:W-:-:S02]  /*13c9e0*/  IMAD.X R33, R34, 0x1, R8, P6 ;  /* 0x0000000122217824 */ /* 0x000fc400030e0608 */
[----:B------:R-:W-:Y:S02]  /*13c9f0*/  IMAD.MOV.U32 R21, RZ, RZ, R17 ;  /* 0x000000ffff157224 */ /* 0x000fe400078e0011 */
[----:B------:R-:W3:Y:S04]  /*13ca00*/  LDL.LU R17, [R1+0x34] ;  /* 0x0000340001117983 */ /* 0x000ee80000300800 */
        /* <DEDUP_REMOVED lines=9> */
[----:B------:R-:W-:-:S04]  /*13caa0*/  IADD3 R34, P6, PT, R44, R10, RZ ;  /* 0x0000000a2c227210 */ /* 0x000fc80007fde0ff */
[----:B------:R0:W-:Y:S02]  /*13cab0*/  STL.64 [R1+0x1528], R32 ;  /* 0x0015282001007387 */ /* 0x0001e40000100a00 */
[----:B0-----:R-:W-:Y:S01]  /*13cac0*/  SHF.R.S32.HI R32, RZ, 0x1f, R44 ;  /* 0x0000001fff207819 */ /* 0x001fe2000001142c */
[----:B------:R-:W-:Y:S02]  /*13cad0*/  IMAD.MOV.U32 R33, RZ, RZ, R61 ;  /* 0x000000ffff217224 */ /* 0x000fe400078e003d */
[----:B------:R-:W-:Y:S02]  /*13cae0*/  IMAD.MOV.U32 R61, RZ, RZ, R52 ;  /* 0x000000ffff3d7224 */ /* 0x000fe400078e0034 */
[----:B------:R-:W-:Y:S02]  /*13caf0*/  IMAD.MOV.U32 R52, RZ, RZ, R53 ;  /* 0x000000ffff347224 */ /* 0x000fe400078e0035 */
[----:B------:R-:W-:Y:S02]  /*13cb00*/  IMAD.MOV.U32 R53, RZ, RZ, R48 ;  /* 0x000000ffff357224 */ /* 0x000fe400078e0030 */
[----:B------:R-:W-:-:S02]  /*13cb10*/  IMAD.MOV.U32 R48, RZ, RZ, R49 ;  /* 0x000000ffff307224 */ /* 0x000fc400078e0031 */
[----:B------:R-:W-:Y:S02]  /*13cb20*/  IMAD.X R35, R32, 0x1, R8, P6 ;  /* 0x0000000120237824 */ /* 0x000fe400030e0608 */
[----:B------:R-:W-:Y:S02]  /*13cb30*/  IMAD.MOV.U32 R49, RZ, RZ, R50 ;  /* 0x000000ffff317224 */ /* 0x000fe400078e0032 */
[----:B------:R-:W-:Y:S02]  /*13cb40*/  IMAD.MOV.U32 R50, RZ, RZ, R30 ;  /* 0x000000ffff327224 */ /* 0x000fe400078e001e */
[----:B------:R-:W-:Y:S02]  /*13cb50*/  IMAD.MOV.U32 R30, RZ, RZ, R22 ;  /* 0x000000ffff1e7224 */ /* 0x000fe400078e0016 */
[----:B------:R-:W4:Y:S04]  /*13cb60*/  LDL.LU R22, [R1+0x19fc] ;  /* 0x0019fc0001167983 */ /* 0x000f280000300800 */
        /* <DEDUP_REMOVED lines=9> */
[----:B------:R-:W-:Y:S02]  /*13cc00*/  SHF.R.S32.HI R32, RZ, 0x1f, R45 ;  /* 0x0000001fff207819 */ /* 0x000fe4000001142d */
[----:B------:R-:W-:Y:S02]  /*13cc10*/  IADD3 R42, P6, PT, R45, R10, RZ ;  /* 0x0000000a2d2a7210 */ /* 0x000fe40007fde0ff */
[----:B------:R0:W-:Y:S03]  /*13cc20*/  STL.64 [R1+0x1560], R34 ;  /* 0x0015602201007387 */ /* 0x0001e60000100a00 */
[----:B------:R-:W-:Y:S02]  /*13cc30*/  IMAD.X R43, R32, 0x1, R8, P6 ;  /* 0x00000001202b7824 */ /* 0x000fe400030e0608 */
[----:B0-----:R-:W-:-:S02]  /*13cc40*/  IMAD.MOV.U32 R35, RZ, RZ, R61 ;  /* 0x000000ffff237224 */ /* 0x001fc400078e003d */
[----:B------:R-:W-:Y:S02]  /*13cc50*/  IMAD.MOV.U32 R61, RZ, RZ, R52 ;  /* 0x000000ffff3d7224 */ /* 0x000fe400078e0034 */
[----:B------:R-:W-:Y:S02]  /*13cc60*/  IMAD.MOV.U32 R52, RZ, RZ, R53 ;  /* 0x000000ffff347224 */ /* 0x000fe400078e0035 */
[----:B------:R-:W-:Y:S02]  /*13cc70*/  IMAD.MOV.U32 R53, RZ, RZ, R48 ;  /* 0x000000ffff357224 */ /* 0x000fe400078e0030 */
[----:B------:R-:W-:Y:S02]  /*13cc80*/  IMAD.MOV.U32 R48, RZ, RZ, R49 ;  /* 0x000000ffff307224 */ /* 0x000fe400078e0031 */
[----:B------:R-:W-:Y:S02]  /*13cc90*/  IMAD.MOV.U32 R49, RZ, RZ, R24 ;  /* 0x000000ffff317224 */ /* 0x000fe400078e0018 */
[----:B------:R-:W-:-:S02]  /*13cca0*/  IMAD.MOV.U32 R24, RZ, RZ, R23 ;  /* 0x000000ffff187224 */ /* 0x000fc400078e0017 */
        /* <DEDUP_REMOVED lines=28> */
[----:B------:R0:W-:Y:S01]  /*13ce70*/  STL.64 [R1+0x15c0], R42 ;  /* 0x0015c02a01007387 */ /* 0x0001e20000100a00 */
[----:B------:R-:W-:Y:S01]  /*13ce80*/  SHF.R.S32.HI R34, RZ, 0x1f, R33 ;  /* 0x0000001fff227819 */ /* 0x000fe20000011421 */
[----:B------:R-:W-:Y:S01]  /*13ce90*/  IMAD.MOV.U32 R45, RZ, RZ, R61 ;  /* 0x000000ffff2d7224 */ /* 0x000fe200078e003d */
[----:B0-----:R-:W-:Y:S01]  /*13cea0*/  IADD3 R42, P6, PT, R60, R6, RZ ;  /* 0x000000063c2a7210 */ /* 0x001fe20007fde0ff */
[----:B------:R-:W-:-:S04]  /*13ceb0*/  IMAD.MOV.U32 R60, RZ, RZ, R36 ;  /* 0x000000ffff3c7224 */ /* 0x000fc800078e0024 */
[----:B------:R-:W-:Y:S01]  /*13cec0*/  IMAD.X R43, R32, 0x1, R3, P6 ;  /* 0x00000001202b7824 */ /* 0x000fe200030e0603 */
[----:B------:R-:W-:Y:S01]  /*13ced0*/  IADD3 R36, P6, PT, R33, R10, RZ ;  /* 0x0000000a21247210 */ /* 0x000fe20007fde0ff */
[----:B------:R-:W-:-:S03]  /*13cee0*/  IMAD.MOV.U32 R61, RZ, RZ, R37 ;  /* 0x000000ffff3d7224 */ /* 0x000fc600078e0025 */
[----:B------:R0:W-:Y:S01]  /*13cef0*/  STL.64 [R1+0x15d0], R42 ;  /* 0x0015d02a01007387 */ /* 0x0001e20000100a00 */
[----:B------:R-:W-:-:S05]  /*13cf00*/  IMAD.X R37, R34, 0x1, R8, P6 ;  /* 0x0000000122257824 */ /* 0x000fca00030e0608 */
[----:B------:R1:W-:Y:S01]  /*13cf10*/  STL.64 [R1+0x57c0], R36 ;  /* 0x0057c02401007387 */ /* 0x0003e20000100a00 */
[----:B0-----:R-:W-:-:S05]  /*13cf20*/  IADD3 R42, P6, PT, R33, R4, RZ ;  /* 0x00000004212a7210 */ /* 0x001fca0007fde0ff */
[----:B------:R-:W-:Y:S01]  /*13cf30*/  IMAD.X R43, R34, 0x1, R7, P6 ;  /* 0x00000001222b7824 */ /* 0x000fe200030e0607 */
[----:B-1----:R-:W-:-:S05]  /*13cf40*/  IADD3 R36, P6, PT, R33, R9, RZ ;  /* 0x0000000921247210 */ /* 0x002fca0007fde0ff */
[C---:B------:R-:W-:Y:S01]  /*13cf50*/  IMAD.X R37, R34.reuse, 0x1, R5, P6 ;  /* 0x0000000122257824 */ /* 0x040fe200030e0605 */
[----:B------:R-:W-:Y:S01]  /*13cf60*/  IADD3 R32, P6, PT, R33, R6, RZ ;  /* 0x0000000621207210 */ /* 0x000fe20007fde0ff */
[----:B------:R-:W-:Y:S04]  /*13cf70*/  STL.64 [R1+0x15d8], R42 ;  /* 0x0015d82a01007387 */ /* 0x000fe80000100a00 */
[----:B------:R-:W-:Y:S01]  /*13cf80*/  IMAD.X R33, R34, 0x1, R3, P6 ;  /* 0x0000000122217824 */ /* 0x000fe200030e0603 */
[----:B------:R-:W-:Y:S04]  /*13cf90*/  STL.64 [R1+0x15e8], R36 ;  /* 0x0015e82401007387 */ /* 0x000fe80000100a00 */
[----:B------:R0:W-:Y:S02]  /*13cfa0*/  STL.64 [R1+0x15f8], R32 ;  /* 0x0015f82001007387 */ /* 0x0001e40000100a00 */
[----:B0-----:R-:W-:-:S02]  /*13cfb0*/  IMAD.MOV.U32 R33, RZ, RZ, R52 ;  /* 0x000000ffff217224 */ /* 0x001fc400078e0034 */
[----:B------:R-:W-:Y:S02]  /*13cfc0*/  IMAD.MOV.U32 R52, RZ, RZ, R53 ;  /* 0x000000ffff347224 */ /* 0x000fe400078e0035 */
[----:B------:R-:W-:Y:S02]  /*13cfd0*/  IMAD.MOV.U32 R53, RZ, RZ, R48 ;  /* 0x000000ffff357224 */ /* 0x000fe400078e0030 */
[----:B------:R-:W-:Y:S02]  /*13cfe0*/  IMAD.MOV.U32 R48, RZ, RZ, R49 ;  /* 0x000000ffff307224 */ /* 0x000fe400078e0031 */
[----:B------:R-:W-:Y:S02]  /*13cff0*/  IMAD.MOV.U32 R49, RZ, RZ, R40 ;  /* 0x000000ffff317224 */ /* 0x000fe400078e0028 */
[----:B------:R-:W-:Y:S02]  /*13d000*/  IMAD.MOV.U32 R40, RZ, RZ, R41 ;  /* 0x000000ffff287224 */ /* 0x000fe400078e0029 */
[----:B------:R-:W2:Y:S01]  /*13d010*/  LDL.LU R41, [R1+0x17f8] ;  /* 0x0017f80001297983 */ /* 0x000ea20000300800 */
[----:B------:R-:W-:-:S02]  /*13d020*/  SHF.R.S32.HI R32, RZ, 0x1f, R35 ;  /* 0x0000001fff207819 */ /* 0x000fc40000011423 */
        /* <DEDUP_REMOVED lines=10> */
[----:B------:R0:W-:Y:S01]  /*13d0d0*/  STL.64 [R1+0x1620], R36 ;  /* 0x0016202401007387 */ /* 0x0001e20000100a00 */
[----:B------:R-:W-:-:S03]  /*13d0e0*/  SHF.R.S32.HI R32, RZ, 0x1f, R44 ;  /* 0x0000001fff207819 */ /* 0x000fc6000001142c */
[----:B------:R1:W-:Y:S01]  /*13d0f0*/  STL.64 [R1+0x1630], R34 ;  /* 0x0016302201007387 */ /* 0x0003e20000100a00 */
[----:B0-----:R-:W-:Y:S01]  /*13d100*/  IADD3 R36, P6, PT, R44, R10, RZ ;  /* 0x0000000a2c247210 */ /* 0x001fe20007fde0ff */
[----:B-1----:R-:W-:Y:S02]  /*13d110*/  IMAD.MOV.U32 R35, RZ, RZ, R52 ;  /* 0x000000ffff237224 */ /* 0x002fe400078e0034 */
[----:B------:R-:W-:Y:S02]  /*13d120*/  IMAD.MOV.U32 R52, RZ, RZ, R53 ;  /* 0x000000ffff347224 */ /* 0x000fe400078e0035 */
[----:B------:R-:W-:Y:S02]  /*13d130*/  IMAD.MOV.U32 R53, RZ, RZ, R48 ;  /* 0x000000ffff357224 */ /* 0x000fe400078e0030 */
[----:B------:R-:W-:Y:S02]  /*13d140*/  IMAD.MOV.U32 R48, RZ, RZ, R49 ;  /* 0x000000ffff307224 */ /* 0x000fe400078e0031 */
[----:B------:R-:W-:-:S02]  /*13d150*/  IMAD.MOV.U32 R49, RZ, RZ, R40 ;  /* 0x000000ffff317224 */ /* 0x000fc400078e0028 */
[----:B------:R-:W-:Y:S02]  /*13d160*/  IMAD.X R37, R32, 0x1, R8, P6 ;  /* 0x0000000120257824 */ /* 0x000fe400030e0608 */
[----:B--2---:R-:W-:Y:S02]  /*13d170*/  IMAD.MOV.U32 R40, RZ, RZ, R41 ;  /* 0x000000ffff287224 */ /* 0x004fe400078e0029 */
[----:B------:R-:W-:Y:S02]  /*13d180*/  IMAD.MOV.U32 R41, RZ, RZ, R19 ;  /* 0x000000ffff297224 */ /* 0x000fe400078e0013 */
        /* <DEDUP_REMOVED lines=16> */
[----:B------:R-:W-:-:S03]  /*13d290*/  IMAD.MOV.U32 R49, RZ, RZ, R40 ;  /* 0x000000ffff317224 */ /* 0x000fc600078e0028 */
        /* <DEDUP_REMOVED lines=18> */
[----:B--2---:R-:W-:-:S03]  /*13d3c0*/  IMAD.MOV.U32 R49, RZ, RZ, R40 ;  /* 0x000000ffff317224 */ /* 0x004fc600078e0028 */
        /* <DEDUP_REMOVED lines=13> */
[----:B------:R0:W-:Y:S02]  /*13d4a0*/  STL.64 [R1+0x16e0], R32 ;  /* 0x0016e02001007387 */ /* 0x0001e40000100a00 */
[----:B0-----:R-:W-:Y:S02]  /*13d4b0*/  IMAD.MOV.U32 R33, RZ, RZ, R52 ;  /* 0x000000ffff217224 */ /* 0x001fe400078e0034 */
[----:B------:R-:W-:Y:S02]  /*13d4c0*/  IMAD.MOV.U32 R52, RZ, RZ, R53 ;  /* 0x000000ffff347224 */ /* 0x000fe400078e0035 */
[----:B------:R-:W-:-:S02]  /*13d4d0*/  IMAD.MOV.U32 R53, RZ, RZ, R48 ;  /* 0x000000ffff357224 */ /* 0x000fc400078e0030 */
[----:B------:R-:W-:Y:S02]  /*13d4e0*/  IMAD.MOV.U32 R48, RZ, RZ, R49 ;  /* 0x000000ffff307224 */ /* 0x000fe400078e0031 */
[----:B--2---:R-:W-:Y:S02]  /*13d4f0*/  IMAD.MOV.U32 R49, RZ, RZ, R40 ;  /* 0x000000ffff317224 */ /* 0x004fe400078e0028 */
[----:B------:R-:W2:Y:S01]  /*13d500*/  LDL.LU R40, [R1+0x18a4] ;  /* 0x0018a40001287983 */ /* 0x000ea20000300800 */
[----:B------:R-:W-:Y:S02]  /*13d510*/  SHF.R.S32.HI R32, RZ, 0x1f, R35 ;  /* 0x0000001fff207819 */ /* 0x000fe40000011423 */
        /* <DEDUP_REMOVED lines=31> */
[----:B------:R0:W-:Y:S01]  /*13d710*/  STL.64 [R1+0x1760], R36 ;  /* 0x0017602401007387 */ /* 0x0001e20000100a00 */
[----:B------:R-:W-:Y:S02]  /*13d720*/  IMAD.MOV.U32 R44, RZ, RZ, R52 ;  /* 0x000000ffff2c7224 */ /* 0x000fe400078e0034 */
[----:B------:R-:W-:Y:S02]  /*13d730*/  IMAD.MOV.U32 R52, RZ, RZ, R53 ;  /* 0x000000ffff347224 */ /* 0x000fe400078e0035 */
[----:B------:R-:W-:Y:S01]  /*13d740*/  IMAD.MOV.U32 R53, RZ, RZ, R48 ;  /* 0x000000ffff357224 */ /* 0x000fe200078e0030 */
[----:B0-----:R-:W-:Y:S01]  /*13d750*/  IADD3 R36, P6, PT, R45, R10, RZ ;  /* 0x0000000a2d247210 */ /* 0x001fe20007fde0ff */
[----:B------:R-:W-:-:S04]  /*13d760*/  IMAD.MOV.U32 R48, RZ, RZ, R49 ;  /* 0x000000ffff307224 */ /* 0x000fc800078e0031 */
[----:B------:R-:W-:Y:S01]  /*13d770*/  IMAD.X R37, R32, 0x1, R8, P6 ;  /* 0x0000000120257824 */ /* 0x000fe200030e0608 */
[----:B------:R-:W-:Y:S01]  /*13d780*/  SHF.R.S32.HI R34, RZ, 0x1f, R33 ;  /* 0x0000001fff227819 */ /* 0x000fe20000011421 */
        /* <DEDUP_REMOVED lines=11> */
[----:B------:R-:W-:Y:S02]  /*13d840*/  IMAD.X R37, R32, 0x1, R3, P6 ;  /* 0x0000000120257824 */ /* 0x000fe400030e0603 */
        /* <DEDUP_REMOVED lines=20> */
[----:B------:R-:W-:Y:S01]  /*13d990*/  SHF.R.S32.HI R34, RZ, 0x1f, R35 ;  /* 0x0000001fff227819 */ /* 0x000fe20000011423 */
[----:B------:R-:W-:Y:S02]  /*13d9a0*/  IMAD.MOV.U32 R43, RZ, RZ, R45 ;  /* 0x000000ffff2b7224 */ /* 0x000fe400078e002d */
[----:B------:R0:W-:Y:S01]  /*13d9b0*/  STL.64 [R1+0x17a8], R32 ;  /* 0x0017a82001007387 */ /* 0x0001e20000100a00 */
[----:B------:R-:W-:Y:S02]  /*13d9c0*/  IMAD.MOV.U32 R45, RZ, RZ, R52 ;  /* 0x000000ffff2d7224 */ /* 0x000fe400078e0034 */
[----:B------:R-:W-:Y:S02]  /*13d9d0*/  IMAD.MOV.U32 R52, RZ, RZ, R53 ;  /* 0x000000ffff347224 */ /* 0x000fe400078e0035 */
[----:B------:R-:W-:-:S02]  /*13d9e0*/  IMAD.MOV.U32 R53, RZ, RZ, R48 ;  /* 0x000000ffff357224 */ /* 0x000fc400078e0030 */
[----:B------:R-:W-:Y:S01]  /*13d9f0*/  IMAD.MOV.U32 R48, RZ, RZ, R40 ;  /* 0x000000ffff307224 */ /* 0x000fe200078e0028 */
[C---:B0-----:R-:W-:Y:S01]  /*13da00*/  IADD3 R32, P6, PT, R35.reuse, R10, RZ ;  /* 0x0000000a23207210 */ /* 0x041fe20007fde0ff */
[----:B------:R-:W-:Y:S02]  /*13da10*/  IMAD.MOV.U32 R40, RZ, RZ, R41 ;  /* 0x000000ffff287224 */ /* 0x000fe400078e0029 */
[----:B------:R-:W-:Y:S02]  /*13da20*/  IMAD.MOV.U32 R41, RZ, RZ, R50 ;  /* 0x000000ffff297224 */ /* 0x000fe400078e0032 */
[----:B------:R-:W-:Y:S02]  /*13da30*/  IMAD.X R33, R34, 0x1, R8, P6 ;  /* 0x0000000122217824 */ /* 0x000fe400030e0608 */
        /* <DEDUP_REMOVED lines=33> */
[----:B------:R0:W-:Y:S01]  /*13dc50*/  STL.64 [R1+0x1810], R32 ;  /* 0x0018102001007387 */ /* 0x0001e20000100a00 */
[----:B------:R-:W-:Y:S02]  /*13dc60*/  IMAD.MOV.U32 R44, RZ, RZ, R45 ;  /* 0x000000ffff2c7224 */ /* 0x000fe400078e002d */
[----:B------:R-:W-:Y:S02]  /*13dc70*/  IMAD.MOV.U32 R45, RZ, RZ, R52 ;  /* 0x000000ffff2d7224 */ /* 0x000fe400078e0034 */
[----:B------:R-:W-:Y:S01]  /*13dc80*/  IMAD.MOV.U32 R52, RZ, RZ, R53 ;  /* 0x000000ffff347224 */ /* 0x000fe200078e0035 */
[----:B0-----:R-:W-:Y:S01]  /*13dc90*/  SHF.R.S32.HI R32, RZ, 0x1f, R13 ;  /* 0x0000001fff207819 */ /* 0x001fe2000001140d */
[----:B------:R-:W-:Y:S02]  /*13dca0*/  IMAD.MOV.U32 R53, RZ, RZ, R48 ;  /* 0x000000ffff357224 */ /* 0x000fe400078e0030 */
[----:B------:R-:W-:Y:S02]  /*13dcb0*/  IMAD.MOV.U32 R48, RZ, RZ, R50 ;  /* 0x000000ffff307224 */ /* 0x000fe400078e0032 */
[----:B------:R-:W-:-:S02]  /*13dcc0*/  IMAD.X R37, R32, 0x1, R8, P6 ;  /* 0x0000000120257824 */ /* 0x000fc400030e0608 */
[----:B------:R-:W-:Y:S02]  /*13dcd0*/  IMAD.MOV.U32 R50, RZ, RZ, R31 ;  /* 0x000000ffff327224 */ /* 0x000fe400078e001f */
[----:B------:R-:W2:Y:S04]  /*13dce0*/  LDL.LU R31, [R1+0x19e4] ;  /* 0x0019e400011f7983 */ /* 0x000ea80000300800 */
[----:B------:R0:W-:Y:S01]  /*13dcf0*/  STL.64 [R1+0x1808], R36 ;  /* 0x0018082401007387 */ /* 0x0001e20000100a00 */
[----:B------:R-:W-:Y:S01]  /*13dd00*/  IMAD.MOV.U32 R35, RZ, RZ, R45 ;  /* 0x000000ffff237224 */ /* 0x000fe200078e002d */
[----:B0-----:R-:W-:-:S05]  /*13dd10*/  IADD3 R36, P6, PT, R13, R4, RZ ;  /* 0x000000040d247210 */ /* 0x001fca0007fde0ff */
[----:B------:R-:W-:Y:S02]  /*13dd20*/  IMAD.X R37, R32, 0x1, R7, P6 ;  /* 0x0000000120257824 */ /* 0x000fe400030e0607 */
[----:B------:R-:W-:-:S03]  /*13dd30*/  IMAD.MOV.U32 R45, RZ, RZ, R52 ;  /* 0x000000ffff2d7224 */ /* 0x000fc600078e0034 */
[----:B------:R0:W-:Y:S01]  /*13dd40*/  STL.64 [R1+0x1830], R36 ;  /* 0x0018302401007387 */ /* 0x0001e20000100a00 */
[----:B------:R-:W-:Y:S02]  /*13dd50*/  IMAD.MOV.U32 R52, RZ, RZ, R53 ;  /* 0x000000ffff347224 */ /* 0x000fe400078e0035 */
[----:B------:R-:W-:Y:S02]  /*13dd60*/  IMAD.MOV.U32 R53, RZ, RZ, R48 ;  /* 0x000000ffff357224 */ /* 0x000fe400078e0030 */
[----:B------:R-:W-:Y:S02]  /*13dd70*/  IMAD.MOV.U32 R48, RZ, RZ, R50 ;  /* 0x000000ffff307224 */ /* 0x000fe400078e0032 */
[----:B------:R-:W-:Y:S01]  /*13dd80*/  IMAD.MOV.U32 R50, RZ, RZ, R51 ;  /* 0x000000ffff327224 */ /* 0x000fe200078e0033 */
[----:B0-----:R-:W-:Y:S01]  /*13dd90*/  IADD3 R36, P6, PT, R13, R9, RZ ;  /* 0x000000090d247210 */ /* 0x001fe20007fde0ff */
[----:B------:R-:W-:-:S04]  /*13dda0*/  IMAD.MOV.U32 R51, RZ, RZ, R12 ;  /* 0x000000ffff337224 */ /* 0x000fc800078e000c */
[C---:B------:R-:W-:Y:S01]  /*13ddb0*/  IMAD.X R37, R32.reuse, 0x1, R5, P6 ;  /* 0x0000000120257824 */ /* 0x040fe200030e0605 */
[----:B------:R-:W-:Y:S01]  /*13ddc0*/  IADD3 R12, P6, PT, R13, R6, RZ ;  /* 0x000000060d0c7210 */ /* 0x000fe20007fde0ff */
[----:B------:R-:W-:Y:S02]  /*13ddd0*/  IMAD.MOV.U32 R33, RZ, RZ, R35 ;  /* 0x000000ffff217224 */ /* 0x000fe400078e0023 */
[----:B------:R-:W-:Y:S01]  /*13dde0*/  IMAD.MOV.U32 R35, RZ, RZ, R45 ;  /* 0x000000ffff237224 */ /* 0x000fe200078e002d */
[----:B------:R0:W-:Y:S01]  /*13ddf0*/  STL.64 [R1+0x1838], R36 ;  /* 0x0018382401007387 */ /* 0x0001e20000100a00 */
[----:B------:R-:W-:Y:S01]  /*13de00*/  IMAD.X R13, R32, 0x1, R3, P6 ;  /* 0x00000001200d7824 */ /* 0x000fe200030e0603 */
[----:B------:R-:W-:Y:S01]  /*13de10*/  SHF.R.S32.HI R32, RZ, 0x1f, R43 ;  /* 0x0000001fff207819 */ /* 0x000fe2000001142b */
[----:B------:R-:W-:Y:S02]  /*13de20*/  IMAD.MOV.U32 R45, RZ, RZ, R52 ;  /* 0x000000ffff2d7224 */ /* 0x000fe400078e0034 */
[----:B------:R-:W-:-:S02]  /*13de30*/  IMAD.MOV.U32 R52, RZ, RZ, R53 ;  /* 0x000000ffff347224 */ /* 0x000fc400078e0035 */
[----:B------:R-:W-:Y:S02]  /*13de40*/  IMAD.MOV.U32 R53, RZ, RZ, R48 ;  /* 0x000000ffff357224 */ /* 0x000fe400078e0030 */
[----:B------:R-:W-:Y:S01]  /*13de50*/  IMAD.MOV.U32 R48, RZ, RZ, R50 ;  /* 0x000000ffff307224 */ /* 0x000fe200078e0032 */
[C---:B0-----:R-:W-:Y:S01]  /*13de60*/  IADD3 R36, P6, PT, R43.reuse, R10, RZ ;  /* 0x0000000a2b247210 */ /* 0x041fe20007fde0ff */
[----:B------:R-:W-:Y:S02]  /*13de70*/  IMAD.MOV.U32 R50, RZ, RZ, R51 ;  /* 0x000000ffff327224 */ /* 0x000fe400078e0033 */
[----:B------:R-:W2:Y:S02]  /*13de80*/  LDL.LU R51, [R1+0x1a10] ;  /* 0x001a100001337983 */ /* 0x000ea40000300800 */
[----:B------:R-:W-:Y:S02]  /*13de90*/  IMAD.X R37, R32, 0x1, R8, P6 ;  /* 0x0000000120257824 */ /* 0x000fe400030e0608 */
[----:B------:R0:W-:Y:S02]  /*13dea0*/  STL.64 [R1+0x57e8], R12 ;  /* 0x0057e80c01007387 */ /* 0x0001e40000100a00 */
[----:B0-----:R-:W-:-:S02]  /*13deb0*/  IADD3 R12, P6, PT, R43, R4, RZ ;  /* 0x000000042b0c7210 */ /* 0x001fc40007fde0ff */
[----:B------:R-:W-:Y:S03]  /*13dec0*/  STL.64 [R1+0x1840], R36 ;  /* 0x0018402401007387 */ /* 0x000fe60000100a00 */
[----:B------:R-:W-:-:S05]  /*13ded0*/  IMAD.X R13, R32, 0x1, R7, P6 ;  /* 0x00000001200d7824 */ /* 0x000fca00030e0607 */
[----:B------:R0:W-:Y:S02]  /*13dee0*/  STL.64 [R1+0x1850], R12 ;  /* 0x0018500c01007387 */ /* 0x0001e40000100a00 */
[----:B0-----:R-:W-:-:S05]  /*13def0*/  IADD3 R12, P6, PT, R43, R9, RZ ;  /* 0x000000092b0c7210 */ /* 0x001fca0007fde0ff */
[----:B------:R-:W-:-:S05]  /*13df00*/  IMAD.X R13, R32, 0x1, R5, P6 ;  /* 0x00000001200d7824 */ /* 0x000fca00030e0605 */
[----:B------:R0:W-:Y:S01]  /*13df10*/  STL.64 [R1+0x1860], R12 ;  /* 0x0018600c01007387 */ /* 0x0001e20000100a00 */
[----:B------:R-:W-:Y:S02]  /*13df20*/  IMAD.MOV.U32 R37, RZ, RZ, R35 ;  /* 0x000000ffff257224 */ /* 0x000fe400078e0023 */
[----:B------:R-:W-:Y:S01]  /*13df30*/  IMAD.MOV.U32 R35, RZ, RZ, R45 ;  /* 0x000000ffff237224 */ /* 0x000fe200078e002d */
[----:B0-----:R-:W-:Y:S01]  /*13df40*/  IADD3 R12, P6, PT, R43, R6, RZ ;  /* 0x000000062b0c7210 */ /* 0x001fe20007fde0ff */
[----:B------:R-:W-:-:S04]  /*13df50*/  IMAD.MOV.U32 R45, RZ, RZ, R52 ;  /* 0x000000ffff2d7224 */ /* 0x000fc800078e0034 */
[----:B------:R-:W-:Y:S02]  /*13df60*/  IMAD.X R13, R32, 0x1, R3, P6 ;  /* 0x00000001200d7824 */ /* 0x000fe400030e0603 */
[----:B------:R-:W-:Y:S02]  /*13df70*/  IMAD.MOV.U32 R52, RZ, RZ, R48 ;  /* 0x000000ffff347224 */ /* 0x000fe400078e0030 */
[----:B------:R-:W-:Y:S01]  /*13df80*/  IMAD.MOV.U32 R48, RZ, RZ, R49 ;  /* 0x000000ffff307224 */ /* 0x000fe200078e0031 */
[----:B------:R0:W-:Y:S04]  /*13df90*/  STL.64 [R1+0x1870], R12 ;  /* 0x0018700c01007387 */ /* 0x0001e80000100a00 */
[----:B------:R-:W2:Y:S01]  /*13dfa0*/  LDL.LU R49, [R1+0x19d4] ;  /* 0x0019d40001317983 */ /* 0x000ea20000300800 */
        /* <DEDUP_REMOVED lines=14> */
[----:B------:R-:W-:-:S03]  /*13e090*/  IMAD.MOV.U32 R42, RZ, RZ, R35 ;  /* 0x000000ffff2a7224 */ /* 0x000fc600078e0023 */
[----:B------:R-:W3:Y:S01]  /*13e0a0*/  LDL.LU.64 R34, [R1+0x2378] ;  /* 0x0023780001227983 */ /* 0x000ee20000300a00 */
        /* <DEDUP_REMOVED lines=10> */
[----:B0-----:R-:W-:Y:S01]  /*13e150*/  IADD3 R12, P6, PT, R44, R6, RZ ;  /* 0x000000062c0c7210 */ /* 0x001fe20007fde0ff */
[----:B------:R-:W-:-:S04]  /*13e160*/  IMAD.MOV.U32 R44, RZ, RZ, R48 ;  /* 0x000000ffff2c7224 */ /* 0x000fc800078e0030 */
[----:B------:R-:W-:Y:S02]  /*13e170*/  IMAD.X R13, R32, 0x1, R3, P6 ;  /* 0x00000001200d7824 */ /* 0x000fe400030e0603 */
[----:B------:R-:W-:-:S03]  /*13e180*/  IMAD.MOV.U32 R48, RZ, RZ, R40 ;  /* 0x000000ffff307224 */ /* 0x000fc600078e0028 */
[----:B------:R0:W-:Y:S01]  /*13e190*/  STL.64 [R1+0x18d8], R12 ;  /* 0x0018d80c01007387 */ /* 0x0001e20000100a00 */
[----:B--2---:R-:W-:Y:S02]  /*13e1a0*/  IMAD.MOV.U32 R45, RZ, RZ, R49 ;  /* 0x000000ffff2d7224 */ /* 0x004fe400078e0031 */
[----:B------:R-:W-:Y:S02]  /*13e1b0*/  IMAD.MOV.U32 R49, RZ, RZ, R41 ;  /* 0x000000ffff317224 */ /* 0x000fe400078e0029 */
[----:B------:R-:W2:Y:S01]  /*13e1c0*/  LDL.LU.64 R40, [R1+0x2380] ;  /* 0x0023800001287983 */ /* 0x000ea20000300a00 */
        /* <DEDUP_REMOVED lines=10> */
[----:B------:R-:W-:Y:S02]  /*13e270*/  SHF.R.S32.HI R36, RZ, 0x1f, R37 ;  /* 0x0000001fff247819 */ /* 0x000fe40000011425 */
[----:B0-----:R-:W-:-:S05]  /*13e280*/  IADD3 R12, P6, PT, R33, R6, RZ ;  /* 0x00000006210c7210 */ /* 0x001fca0007fde0ff */
[----:B------:R-:W-:Y:S02]  /*13e290*/  IMAD.X R13, R32, 0x1, R3, P6 ;  /* 0x00000001200d7824 */ /* 0x000fe400030e0603 */
[----:B------:R-:W-:-:S03]  /*13e2a0*/  IMAD.MOV.U32 R32, RZ, RZ, R44 ;  /* 0x000000ffff207224 */ /* 0x000fc600078e002c */
[----:B------:R0:W-:Y:S01]  /*13e2b0*/  STL.64 [R1+0x1910], R12 ;  /* 0x0019100c01007387 */ /* 0x0001e20000100a00 */
[----:B------:R-:W-:Y:S02]  /*13e2c0*/  IMAD.MOV.U32 R44, RZ, RZ, R48 ;  /* 0x000000ffff2c7224 */ /* 0x000fe400078e0030 */
[----:B------:R-:W-:Y:S01]  /*13e2d0*/  IMAD.MOV.U32 R33, RZ, RZ, R45 ;  /* 0x000000ffff217224 */ /* 0x000fe200078e002d */
[----:B0-----:R-:W-:Y:S01]  /*13e2e0*/  IADD3 R12, P6, PT, R37, R10, RZ ;  /* 0x0000000a250c7210 */ /* 0x001fe20007fde0ff */
[----:B------:R-:W-:-:S04]  /*13e2f0*/  IMAD.MOV.U32 R45, RZ, RZ, R49 ;  /* 0x000000ffff2d7224 */ /* 0x000fc800078e0031 */
[----:B------:R-:W-:-:S05]  /*13e300*/  IMAD.X R13, R36, 0x1, R8, P6 ;  /* 0x00000001240d7824 */ /* 0x000fca00030e0608 */
[----:B------:R0:W-:Y:S01]  /*13e310*/  STL.64 [R1+0x1908], R12 ;  /* 0x0019080c01007387 */ /* 0x0001e20000100a00 */
[----:B--2---:R-:W-:Y:S02]  /*13e320*/  IMAD.MOV.U32 R48, RZ, RZ, R40 ;  /* 0x000000ffff307224 */ /* 0x004fe400078e0028 */
        /* <DEDUP_REMOVED lines=10> */
[----:B------:R-:W-:Y:S01]  /*13e3d0*/  IMAD.X R13, R36, 0x1, R3, P6 ;  /* 0x00000001240d7824 */ /* 0x000fe200030e0603 */
[----:B------:R-:W-:-:S04]  /*13e3e0*/  SHF.R.S32.HI R14, RZ, 0x1f, R42 ;  /* 0x0000001fff0e7819 */ /* 0x000fc8000001142a */
        /* <DEDUP_REMOVED lines=18> */
[----:B------:R-:W-:Y:S02]  /*13e510*/  IMAD.X R15, R12, 0x1, R8, P6 ;  /* 0x000000010c0f7824 */ /* 0x000fe400030e0608 */
[----:B------:R-:W-:-:S02]  /*13e520*/  IMAD.MOV.U32 R44, RZ, RZ, R45 ;  /* 0x000000ffff2c7224 */ /* 0x000fc400078e002d */
        /* <DEDUP_REMOVED lines=14> */
[----:B------:R0:W-:Y:S01]  /*13e610*/  STL.64 [R1+0x1998], R14 ;  /* 0x0019980e01007387 */ /* 0x0001e20000100a00 */
[----:B------:R-:W-:Y:S02]  /*13e620*/  IMAD.MOV.U32 R43, RZ, RZ, R33 ;  /* 0x000000ffff2b7224 */ /* 0x000fe400078e0021 */
[----:B------:R-:W-:Y:S02]  /*13e630*/  IMAD.X R37, R12, 0x1, R8, P6 ;  /* 0x000000010c257824 */ /* 0x000fe400030e0608 */
[----:B---3--:R-:W-:-:S02]  /*13e640*/  IMAD.MOV.U32 R33, RZ, RZ, R35 ;  /* 0x000000ffff217224 */ /* 0x008fc400078e0023 */
[----:B0-----:R-:W-:Y:S02]  /*13e650*/  IMAD.MOV.U32 R15, RZ, RZ, R32 ;  /* 0x000000ffff0f7224 */ /* 0x001fe400078e0020 */
[----:B------:R-:W-:Y:S02]  /*13e660*/  IMAD.MOV.U32 R32, RZ, RZ, R34 ;  /* 0x000000ffff207224 */ /* 0x000fe400078e0022 */
[----:B------:R-:W-:Y:S02]  /*13e670*/  IMAD.MOV.U32 R34, RZ, RZ, R44 ;  /* 0x000000ffff227224 */ /* 0x000fe400078e002c */
[----:B------:R-:W-:Y:S02]  /*13e680*/  IMAD.MOV.U32 R44, RZ, RZ, R60 ;  /* 0x000000ffff2c7224 */ /* 0x000fe400078e003c */
[----:B------:R-:W-:Y:S02]  /*13e690*/  IMAD.MOV.U32 R60, RZ, RZ, R52 ;  /* 0x000000ffff3c7224 */ /* 0x000fe400078e0034 */
[----:B------:R-:W-:Y:S01]  /*13e6a0*/  IMAD.MOV.U32 R52, RZ, RZ, R16 ;  /* 0x000000ffff347224 */ /* 0x000fe200078e0010 */
[----:B------:R-:W-:Y:S01]  /*13e6b0*/  IADD3 R16, P6, PT, R53, R4, RZ ;  /* 0x0000000435107210 */ /* 0x000fe20007fde0ff */
[----:B------:R-:W-:-:S02]  /*13e6c0*/  IMAD.MOV.U32 R35, RZ, RZ, R45 ;  /* 0x000000ffff237224 */ /* 0x000fc400078e002d */
[----:B------:R-:W-:Y:S02]  /*13e6d0*/  IMAD.MOV.U32 R45, RZ, RZ, R61 ;  /* 0x000000ffff2d7224 */ /* 0x000fe400078e003d */
[----:B------:R-:W-:Y:S02]  /*13e6e0*/  IMAD.MOV.U32 R61, RZ, RZ, R20 ;  /* 0x000000ffff3d7224 */ /* 0x000fe400078e0014 */
[----:B------:R-:W-:Y:S01]  /*13e6f0*/  IMAD.MOV.U32 R20, RZ, RZ, R17 ;  /* 0x000000ffff147224 */ /* 0x000fe200078e0011 */
[----:B------:R0:W-:Y:S01]  /*13e700*/  STL.64 [R1+0x1978], R36 ;  /* 0x0019782401007387 */ /* 0x0001e20000100a00 */
[----:B------:R-:W-:-:S05]  /*13e710*/  IMAD.X R17, R12, 0x1, R7, P6 ;  /* 0x000000010c117824 */ /* 0x000fca00030e0607 */
[----:B------:R1:W-:Y:S01]  /*13e720*/  STL.64 [R1+0x5800], R16 ;  /* 0x0058001001007387 */ /* 0x0003e20000100a00 */
[----:B0-----:R-:W-:Y:S02]  /*13e730*/  IMAD.MOV.U32 R37, RZ, RZ, R33 ;  /* 0x000000ffff257224 */ /* 0x001fe400078e0021 */
[----:B------:R-:W-:Y:S01]  /*13e740*/  IMAD.MOV.U32 R33, RZ, RZ, R60 ;  /* 0x000000ffff217224 */ /* 0x000fe200078e003c */
[----:B------:R-:W-:Y:S01]  /*13e750*/  IADD3 R60, P6, PT, R53, R9, RZ ;  /* 0x00000009353c7210 */ /* 0x000fe20007fde0ff */
[----:B------:R-:W-:Y:S02]  /*13e760*/  IMAD.MOV.U32 R36, RZ, RZ, R32 ;  /* 0x000000ffff247224 */ /* 0x000fe400078e0020 */
[----:B-1----:R-:W-:Y:S02]  /*13e770*/  IMAD.MOV.U32 R17, RZ, RZ, R43 ;  /* 0x000000ffff117224 */ /* 0x002fe400078e002b */
[----:B------:R-:W-:Y:S02]  /*13e780*/  IMAD.MOV.U32 R43, RZ, RZ, R34 ;  /* 0x000000ffff2b7224 */ /* 0x000fe400078e0022 */
[----:B------:R-:W-:-:S02]  /*13e790*/  IMAD.MOV.U32 R32, RZ, RZ, R35 ;  /* 0x000000ffff207224 */ /* 0x000fc400078e0023 */
[----:B------:R-:W-:Y:S02]  /*13e7a0*/  IMAD.MOV.U32 R34, RZ, RZ, R61 ;  /* 0x000000ffff227224 */ /* 0x000fe400078e003d */
[----:B------:R-:W-:Y:S02]  /*13e7b0*/  IMAD.MOV.U32 R35, RZ, RZ, R52 ;  /* 0x000000ffff237224 */ /* 0x000fe400078e0034 */
[----:B------:R-:W-:Y:S01]  /*13e7c0*/  IMAD.X R61, R12, 0x1, R5, P6 ;  /* 0x000000010c3d7824 */ /* 0x000fe200030e0605 */
[----:B------:R-:W-:-:S05]  /*13e7d0*/  IADD3 R52, P6, PT, R53, R6, RZ ;  /* 0x0000000635347210 */ /* 0x000fca0007fde0ff */
[----:B------:R-:W-:Y:S01]  /*13e7e0*/  IMAD.X R53, R12, 0x1, R3, P6 ;  /* 0x000000010c357824 */ /* 0x000fe200030e0603 */
[----:B------:R0:W-:Y:S01]  /*13e7f0*/  STL.64 [R1+0x1bb0], R60 ;  /* 0x001bb03c01007387 */ /* 0x0001e20000100a00 */
[----:B------:R-:W-:Y:S01]  /*13e800*/  SHF.R.S32.HI R14, RZ, 0x1f, R17 ;  /* 0x0000001fff0e7819 */ /* 0x000fe20000011411 */
[----:B------:R-:W-:Y:S02]  /*13e810*/  IMAD.MOV.U32 R42, RZ, RZ, R32 ;  /* 0x000000ffff2a7224 */ /* 0x000fe400078e0020 */
[----:B------:R-:W-:Y:S01]  /*13e820*/  IMAD.MOV.U32 R32, RZ, RZ, R34 ;  /* 0x000000ffff207224 */ /* 0x000fe200078e0022 */
[----:B0-----:R-:W3:Y:S04]  /*13e830*/  LDL.LU.64 R60, [R1+0x5928] ;  /* 0x00592800013c7983 */ /* 0x001ee80000300a00 */
[----:B------:R0:W-:Y:S01]  /*13e840*/  STL.64 [R1+0x1ba8], R52 ;  /* 0x001ba83401007387 */ /* 0x0001e20000100a00 */
[----:B------:R-:W-:-:S02]  /*13e850*/  IMAD.MOV.U32 R34, RZ, RZ, R20 ;  /* 0x000000ffff227224 */ /* 0x000fc400078e0014 */
[----:B------:R-:W-:Y:S01]  /*13e860*/  IMAD.MOV.U32 R12, RZ, RZ, R43 ;  /* 0x000000ffff0c7224 */ /* 0x000fe200078e002b */
[----:B0-----:R-:W-:Y:S01]  /*13e870*/  IADD3 R52, P6, PT, R17, R10, RZ ;  /* 0x0000000a11347210 */ /* 0x001fe20007fde0ff */
[----:B------:R-:W-:-:S04]  /*13e880*/  IMAD.MOV.U32 R43, RZ, RZ, R33 ;  /* 0x000000ffff2b7224 */ /* 0x000fc800078e0021 */
[C---:B------:R-:W-:Y:S01]  /*13e890*/  IMAD.X R53, R14.reuse, 0x1, R8, P6 ;  /* 0x000000010e357824 */ /* 0x040fe200030e0608 */
[C---:B------:R-:W-:Y:S01]  /*13e8a0*/  IADD3 R20, P6, PT, R17.reuse, R4, RZ ;  /* 0x0000000411147210 */ /* 0x040fe20007fde0ff */
[----:B------:R-:W-:Y:S02]  /*13e8b0*/  IMAD.MOV.U32 R33, RZ, RZ, R35 ;  /* 0x000000ffff217224 */ /* 0x000fe400078e0023 */
[----:B------:R-:W-:Y:S02]  /*13e8c0*/  IMAD.MOV.U32 R35, RZ, RZ, R21 ;  /* 0x000000ffff237224 */ /* 0x000fe400078e0015 */
[----:B------:R-:W-:Y:S01]  /*13e8d0*/  IMAD.X R21, R14, 0x1, R7, P6 ;  /* 0x000000010e157824 */ /* 0x000fe200030e0607 */
[----:B------:R0:W-:Y:S04]  /*13e8e0*/  STL.64 [R1+0x1ba0], R52 ;  /* 0x001ba03401007387 */ /* 0x0001e80000100a00 */
[----:B0-----:R-:W2:Y:S04]  /*13e8f0*/  LDL.LU.64 R52, [R1+0x5920] ;  /* 0x0059200001347983 */ /* 0x001ea80000300a00 */
[----:B------:R0:W-:Y:S02]  /*13e900*/  STL.64 [R1+0x5808], R20 ;  /* 0x0058081401007387 */ /* 0x0001e40000100a00 */
[----:B0-----:R-:W-:-:S05]  /*13e910*/  IADD3 R20, P6, PT, R17, R9, RZ ;  /* 0x0000000911147210 */ /* 0x001fca0007fde0ff */
[----:B------:R-:W-:Y:S01]  /*13e920*/  IMAD.X R21, R14, 0x1, R5, P6 ;  /* 0x000000010e157824 */ /* 0x000fe200030e0605 */
[----:B------:R-:W-:-:S05]  /*13e930*/  IADD3 R16, P6, PT, R17, R6, RZ ;  /* 0x0000000611107210 */ /* 0x000fca0007fde0ff */
[----:B------:R-:W-:Y:S01]  /*13e940*/  IMAD.X R17, R14, 0x1, R3, P6 ;  /* 0x000000010e117824 */ /* 0x000fe200030e0603 */
[----:B------:R-:W-:Y:S01]  /*13e950*/  STL.64 [R1+0x1bf0], R20 ;  /* 0x001bf01401007387 */ /* 0x000fe20000100a00 */
[----:B------:R-:W-:-:S03]  /*13e960*/  SHF.R.S32.HI R14, RZ, 0x1f, R13 ;  /* 0x0000001fff0e7819 */ /* 0x000fc6000001140d */
[----:B------:R0:W-:Y:S02]  /*13e970*/  STL.64 [R1+0x1be8], R16 ;  /* 0x001be81001007387 */ /* 0x0001e40000100a00 */
[----:B0-----:R-:W-:-:S05]  /*13e980*/  IADD3 R16, P6, PT, R13, R10, RZ ;  /* 0x0000000a0d107210 */ /* 0x001fca0007fde0ff */
[----:B------:R-:W-:Y:S01]  /*13e990*/  IMAD.X R17, R14, 0x1, R8, P6 ;  /* 0x000000010e117824 */ /* 0x000fe200030e0608 */
[----:B------:R-:W-:-:S05]  /*13e9a0*/  IADD3 R20, P6, PT, R13, R4, RZ ;  /* 0x000000040d147210 */ /* 0x000fca0007fde0ff */
[----:B------:R-:W-:Y:S01]  /*13e9b0*/  IMAD.X R21, R14, 0x1, R7, P6 ;  /* 0x000000010e157824 */ /* 0x000fe200030e0607 */
[----:B------:R-:W-:Y:S04]  /*13e9c0*/  STL.64 [R1+0x1be0], R16 ;  /* 0x001be01001007387 */ /* 0x000fe80000100a00 */
[----:B------:R0:W-:Y:S02]  /*13e9d0*/  STL.64 [R1+0x1c00], R20 ;  /* 0x001c001401007387 */ /* 0x0001e40000100a00 */
[----:B0-----:R-:W-:Y:S01]  /*13e9e0*/  IADD3 R20, P6, PT, R13, R9, RZ ;  /* 0x000000090d147210 */ /* 0x001fe20007fde0ff */
[----:B------:R-:W-:-:S04]  /*13e9f0*/  IMAD.MOV.U32 R17, RZ, RZ, R12 ;  /* 0x000000ffff117224 */ /* 0x000fc800078e000c */
[----:B------:R-:W-:Y:S01]  /*13ea00*/  IMAD.X R21, R14, 0x1, R5, P6 ;  /* 0x000000010e157824 */ /* 0x000fe200030e0605 */
[----:B------:R-:W-:-:S05]  /*13ea10*/  IADD3 R12, P6, PT, R13, R6, RZ ;  /* 0x000000060d0c7210 */ /* 0x000fca0007fde0ff */
[----:B------:R-:W-:Y:S01]  /*13ea20*/  IMAD.X R13, R14, 0x1, R3, P6 ;  /* 0x000000010e0d7824 */ /* 0x000fe200030e0603 */
[----:B------:R-:W-:Y:S01]  /*13ea30*/  STL.64 [R1+0x1c30], R20 ;  /* 0x001c301401007387 */ /* 0x000fe20000100a00 */
[----:B------:R-:W-:-:S03]  /*13ea40*/  SHF.R.S32.HI R16, RZ, 0x1f, R15 ;  /* 0x0000001fff107819 */ /* 0x000fc6000001140f */
[----:B------:R0:W-:Y:S02]  /*13ea50*/  STL.64 [R1+0x1c28], R12 ;  /* 0x001c280c01007387 */ /* 0x0001e40000100a00 */
[----:B0-----:R-:W-:Y:S02]  /*13ea60*/  IMAD.MOV.U32 R12, RZ, RZ, R36 ;  /* 0x000000ffff0c7224 */ /* 0x001fe400078e0024 */
[----:B------:R-:W-:Y:S01]  /*13ea70*/  IMAD.MOV.U32 R36, RZ, RZ, R48 ;  /* 0x000000ffff247224 */ /* 0x000fe200078e0030 */
[----:B------:R-:W-:Y:S01]  /*13ea80*/  IADD3 R48, P6, PT, R15, R10, RZ ;  /* 0x0000000a0f307210 */ /* 0x000fe20007fde0ff */
[----:B------:R-:W-:Y:S02]  /*13ea90*/  IMAD.MOV.U32 R13, RZ, RZ, R37 ;  /* 0x000000ffff0d7224 */ /* 0x000fe400078e0025 */
[----:B------:R-:W-:Y:S02]  /*13eaa0*/  IMAD.MOV.U32 R37, RZ, RZ, R49 ;  /* 0x000000ffff257224 */ /* 0x000fe400078e0031 */
        /* <DEDUP_REMOVED lines=10> */
[----:B------:R-:W-:Y:S01]  /*13eb50*/  SHF.R.S32.HI R20, RZ, 0x1f, R19 ;  /* 0x0000001fff147819 */ /* 0x000fe20000011413 */
[----:B------:R-:W-:Y:S02]  /*13eb60*/  IMAD.MOV.U32 R16, RZ, RZ, R26 ;  /* 0x000000ffff107224 */ /* 0x000fe400078e001a */
[----:B0-----:R-:W2:Y:S04]  /*13eb70*/  LDL.LU.64 R48, [R1+0x5918] ;  /* 0x0059180001307983 */ /* 0x001ea80000300a00 */
[----:B------:R0:W-:Y:S01]  /*13eb80*/  STL.64 [R1+0x1c68], R14 ;  /* 0x001c680e01007387 */ /* 0x0001e20000100a00 */
[----:B------:R-:W-:Y:S01]  /*13eb90*/  IMAD.MOV.U32 R21, RZ, RZ, R17 ;  /* 0x000000ffff157224 */ /* 0x000fe200078e0011 */
[----:B0-----:R-:W-:-:S05]  /*13eba0*/  IADD3 R14, P6, PT, R19, R10, RZ ;  /* 0x0000000a130e7210 */ /* 0x001fca0007fde0ff */
[----:B------:R-:W-:Y:S01]  /*13ebb0*/  IMAD.X R15, R20, 0x1, R8, P6 ;  /* 0x00000001140f7824 */ /* 0x000fe200030e0608 */
[----:B------:R-:W-:Y:S01]  /*13ebc0*/  IADD3 R26, P6, PT, R19, R4, RZ ;  /* 0x00000004131a7210 */ /* 0x000fe20007fde0ff */
[----:B------:R-:W-:-:S04]  /*13ebd0*/  IMAD.MOV.U32 R17, RZ, RZ, R27 ;  /* 0x000000ffff117224 */ /* 0x000fc800078e001b */
[----:B------:R-:W-:Y:S01]  /*13ebe0*/  IMAD.X R27, R20, 0x1, R7, P6 ;  /* 0x00000001141b7824 */ /* 0x000fe200030e0607 */
[----:B------:R0:W-:Y:S04]  /*13ebf0*/  STL.64 [R1+0x1c60], R14 ;  /* 0x001c600e01007387 */ /* 0x0001e80000100a00 */
[----:B------:R1:W-:Y:S01]  /*13ec00*/  STL.64 [R1+0x1c98], R26 ;  /* 0x001c981a01007387 */ /* 0x0003e20000100a00 */
[----:B0-----:R-:W-:Y:S01]  /*13ec10*/  IMAD.MOV.U32 R15, RZ, RZ, R37 ;  /* 0x000000ffff0f7224 */ /* 0x001fe200078e0025 */
[----:B-1----:R-:W-:Y:S01]  /*13ec20*/  IADD3 R26, P6, PT, R19, R9, RZ ;  /* 0x00000009131a7210 */ /* 0x002fe20007fde0ff */
[----:B------:R-:W-:-:S04]  /*13ec30*/  IMAD.MOV.U32 R37, RZ, RZ, R18 ;  /* 0x000000ffff257224 */ /* 0x000fc800078e0012 */
[----:B------:R-:W-:Y:S01]  /*13ec40*/  IMAD.X R27, R20, 0x1, R5, P6 ;  /* 0x00000001141b7824 */ /* 0x000fe200030e0605 */
[----:B------:R-:W-:-:S05]  /*13ec50*/  IADD3 R18, P6, PT, R19, R6, RZ ;  /* 0x0000000613127210 */ /* 0x000fca0007fde0ff */
[----:B------:R-:W-:Y:S01]  /*13ec60*/  IMAD.X R19, R20, 0x1, R3, P6 ;  /* 0x0000000114137824 */ /* 0x000fe200030e0603 */
[----:B------:R0:W-:Y:S01]  /*13ec70*/  STL.64 [R1+0x1ca8], R26 ;  /* 0x001ca81a01007387 */ /* 0x0001e20000100a00 */
[----:B------:R-:W-:-:S03]  /*13ec80*/  IMAD.MOV.U32 R14, RZ, RZ, R36 ;  /* 0x000000ffff0e7224 */ /* 0x000fc600078e0024 */
[----:B0-----:R-:W2:Y:S04]  /*13ec90*/  LDL.LU.64 R26, [R1+0x5910] ;  /* 0x00591000011a7983 */ /* 0x001ea80000300a00 */
[----:B------:R0:W-:Y:S02]  /*13eca0*/  STL.64 [R1+0x5818], R18 ;  /* 0x0058181201007387 */ /* 0x0001e40000100a00 */
[----:B0-----:R-:W-:-:S05]  /*13ecb0*/  IMAD.MOV.U32 R19, RZ, RZ, R37 ;  /* 0x000000ffff137224 */ /* 0x001fca00078e0025 */
[----:B------:R-:W-:Y:S02]  /*13ecc0*/  SHF.R.S32.HI R20, RZ, 0x1f, R19 ;  /* 0x0000001fff147819 */ /* 0x000fe40000011413 */
[----:B------:R-:W-:-:S05]  /*13ecd0*/  IADD3 R36, P6, PT, R19, R10, RZ ;  /* 0x0000000a13247210 */ /* 0x000fca0007fde0ff */
[----:B------:R-:W-:-:S05]  /*13ece0*/  IMAD.X R37, R20, 0x1, R8, P6 ;  /* 0x0000000114257824 */ /* 0x000fca00030e0608 */
[----:B------:R0:W-:Y:S02]  /*13ecf0*/  STL.64 [R1+0x1d98], R36 ;  /* 0x001d982401007387 */ /* 0x0001e40000100a00 */
[----:B0-----:R-:W-:Y:S02]  /*13ed00*/  IMAD.MOV.U32 R37, RZ, RZ, R43 ;  /* 0x000000ffff257224 */ /* 0x001fe400078e002b */
[----:B------:R-:W-:Y:S02]  /*13ed10*/  IMAD.MOV.U32 R43, RZ, RZ, R33 ;  /* 0x000000ffff2b7224 */ /* 0x000fe400078e0021 */
[----:B------:R-:W-:Y:S02]  /*13ed20*/  IMAD.MOV.U32 R33, RZ, RZ, R35 ;  /* 0x000000ffff217224 */ /* 0x000fe400078e0023 */
[----:B----4-:R-:W-:Y:S01]  /*13ed30*/  IMAD.MOV.U32 R35, RZ, RZ, R22 ;  /* 0x000000ffff237224 */ /* 0x010fe200078e0016 */
[----:B------:R-:W-:Y:S01]  /*13ed40*/  IADD3 R22, P6, PT, R19, R4, RZ ;  /* 0x0000000413167210 */ /* 0x000fe20007fde0ff */
[----:B------:R-:W-:-:S02]  /*13ed50*/  IMAD.MOV.U32 R36, RZ, RZ, R42 ;  /* 0x000000ffff247224 */ /* 0x000fc400078e002a */
[----:B------:R-:W-:Y:S02]  /*13ed60*/  IMAD.MOV.U32 R42, RZ, RZ, R32 ;  /* 0x000000ffff2a7224 */ /* 0x000fe400078e0020 */
[----:B------:R-:W-:Y:S02]  /*13ed70*/  IMAD.MOV.U32 R32, RZ, RZ, R34 ;  /* 0x000000ffff207224 */ /* 0x000fe400078e0022 */
[----:B------:R-:W-:Y:S02]  /*13ed80*/  IMAD.MOV.U32 R34, RZ, RZ, R30 ;  /* 0x000000ffff227224 */ /* 0x000fe400078e001e */
[----:B------:R-:W-:Y:S02]  /*13ed90*/  IMAD.MOV.U32 R30, RZ, RZ, R23 ;  /* 0x000000ffff1e7224 */ /* 0x000fe400078e0017 */
[----:B------:R-:W-:-:S05]  /*13eda0*/  IMAD.X R23, R20, 0x1, R7, P6 ;  /* 0x0000000114177824 */ /* 0x000fca00030e0607 */
        /* <DEDUP_REMOVED lines=21> */
[----:B0-----:R-:W-:-:S05]  /*13ef00*/  SHF.R.S32.HI R18, RZ, 0x1f, R25 ;  /* 0x0000001fff127819 */ /* 0x001fca0000011419 */
[----:B------:R-:W-:-:S05]  /*13ef10*/  IMAD.X R21, R18, 0x1, R8, P6 ;  /* 0x0000000112157824 */ /* 0x000fca00030e0608 */
[----:B------:R0:W-:Y:S01]  /*13ef20*/  STL.64 [R1+0x1e20], R20 ;  /* 0x001e201401007387 */ /* 0x0001e20000100a00 */
[----:B------:R-:W-:Y:S02]  /*13ef30*/  IMAD.MOV.U32 R19, RZ, RZ, R36 ;  /* 0x000000ffff137224 */ /* 0x000fe400078e0024 */
[----:B------:R-:W-:Y:S01]  /*13ef40*/  IMAD.MOV.U32 R36, RZ, RZ, R37 ;  /* 0x000000ffff247224 */ /* 0x000fe200078e0025 */
[----:B0-----:R-:W-:-:S05]  /*13ef50*/  IADD3 R20, P6, PT, R25, R4, RZ ;  /* 0x0000000419147210 */ /* 0x001fca0007fde0ff */
[----:B------:R-:W-:Y:S02]  /*13ef60*/  IMAD.X R21, R18, 0x1, R7, P6 ;  /* 0x0000000112157824 */ /* 0x000fe400030e0607 */
[----:B------:R-:W-:Y:S02]  /*13ef70*/  IMAD.MOV.U32 R37, RZ, RZ, R42 ;  /* 0x000000ffff257224 */ /* 0x000fe400078e002a */
[----:B------:R-:W-:Y:S01]  /*13ef80*/  IMAD.MOV.U32 R42, RZ, RZ, R43 ;  /* 0x000000ffff2a7224 */ /* 0x000fe200078e002b */
        /* <DEDUP_REMOVED lines=8> */
[----:B------:R-:W-:Y:S01]  /*13f010*/  IMAD.X R21, R18, 0x1, R5, P6 ;  /* 0x0000000112157824 */ /* 0x000fe200030e0605 */
[----:B------:R-:W-:-:S04]  /*13f020*/  IADD3 R24, P6, PT, R25, R6, RZ ;  /* 0x0000000619187210 */ /* 0x000fc80007fde0ff */
[----:B------:R0:W-:Y:S01]  /*13f030*/  STL.64 [R1+0x1e70], R20 ;  /* 0x001e701401007387 */ /* 0x0001e20000100a00 */
[----:B------:R-:W-:Y:S01]  /*13f040*/  IMAD.X R25, R18, 0x1, R3, P6 ;  /* 0x0000000112197824 */ /* 0x000fe200030e0603 */
[----:B------:R-:W-:Y:S01]  /*13f050*/  SHF.R.S32.HI R22, RZ, 0x1f, R19 ;  /* 0x0000001fff167819 */ /* 0x000fe20000011413 */
[----:B0-----:R-:W-:Y:S02]  /*13f060*/  IMAD.MOV.U32 R21, RZ, RZ, R37 ;  /* 0x000000ffff157224 */ /* 0x001fe400078e0025 */
[----:B------:R-:W-:Y:S02]  /*13f070*/  IMAD.MOV.U32 R37, RZ, RZ, R33 ;  /* 0x000000ffff257224 */ /* 0x000fe400078e0021 */
[----:B------:R-:W-:Y:S02]  /*13f080*/  IMAD.MOV.U32 R33, RZ, RZ, R35 ;  /* 0x000000ffff217224 */ /* 0x000fe400078e0023 */
[----:B------:R-:W-:Y:S02]  /*13f090*/  IMAD.MOV.U32 R35, RZ, RZ, R39 ;  /* 0x000000ffff237224 */ /* 0x000fe400078e0027 */
[----:B------:R-:W-:-:S02]  /*13f0a0*/  IMAD.MOV.U32 R39, RZ, RZ, R2 ;  /* 0x000000ffff277224 */ /* 0x000fc400078e0002 */
[----:B------:R-:W4:Y:S04]  /*13f0b0*/  LDL.LU R2, [R1+0x19d8] ;  /* 0x0019d80001027983 */ /* 0x000f280000300800 */
        /* <DEDUP_REMOVED lines=9> */
[----:B------:R-:W-:-:S04]  /*13f150*/  IMAD.MOV.U32 R38, RZ, RZ, R30 ;  /* 0x000000ffff267224 */ /* 0x000fc800078e001e */
[----:B------:R-:W-:Y:S01]  /*13f160*/  IMAD.X R25, R22, 0x1, R7, P6 ;  /* 0x0000000116197824 */ /* 0x000fe200030e0607 */
[----:B------:R-:W-:-:S04]  /*13f170*/  IADD3 R30, P6, PT, R19, R9, RZ ;  /* 0x00000009131e7210 */ /* 0x000fc80007fde0ff */
[----:B------:R0:W-:Y:S02]  /*13f180*/  STL.64 [R1+0x1e80], R24 ;  /* 0x001e801801007387 */ /* 0x0001e40000100a00 */
[----:B0-----:R-:W-:Y:S02]  /*13f190*/  IMAD.MOV.U32 R24, RZ, RZ, R31 ;  /* 0x000000ffff187224 */ /* 0x001fe400078e001f */
[----:B------:R-:W-:-:S05]  /*13f1a0*/  IMAD.X R31, R22, 0x1, R5, P6 ;  /* 0x00000001161f7824 */ /* 0x000fca00030e0605 */
[----:B------:R0:W-:Y:S04]  /*13f1b0*/  STL.64 [R1+0x1eb0], R30 ;  /* 0x001eb01e01007387 */ /* 0x0001e80000100a00 */
[----:B0-----:R-:W2:Y:S01]  /*13f1c0*/  LDL.LU.64 R30, [R1+0x5908] ;  /* 0x00590800011e7983 */ /* 0x001ea20000300a00 */
[----:B------:R-:W-:Y:S01]  /*13f1d0*/  IADD3 R18, P6, PT, R19, R6, RZ ;  /* 0x0000000613127210 */ /* 0x000fe20007fde0ff */
[----:B------:R-:W-:Y:S02]  /*13f1e0*/  IMAD.MOV.U32 R23, RZ, RZ, R36 ;  /* 0x000000ffff177224 */ /* 0x000fe400078e0024 */
[----:B------:R-:W-:Y:S02]  /*13f1f0*/  IMAD.MOV.U32 R36, RZ, RZ, R32 ;  /* 0x000000ffff247224 */ /* 0x000fe400078e0020 */
[----:B------:R-:W-:-:S02]  /*13f200*/  IMAD.X R19, R22, 0x1, R3, P6 ;  /* 0x0000000116137824 */ /* 0x000fc400030e0603 */
[----:B------:R-:W-:-:S03]  /*13f210*/  IMAD.MOV.U32 R22, RZ, RZ, R33 ;  /* 0x000000ffff167224 */ /* 0x000fc600078e0021 */
[----:B------:R0:W-:Y:S02]  /*13f220*/  STL.64 [R1+0x1ea8], R18 ;  /* 0x001ea81201007387 */ /* 0x0001e40000100a00 */
[----:B0-----:R-:W-:Y:S02]  /*13f230*/  IMAD.MOV.U32 R18, RZ, RZ, R20 ;  /* 0x000000ffff127224 */ /* 0x001fe400078e0014 */
[----:B------:R-:W-:Y:S02]  /*13f240*/  IMAD.MOV.U32 R20, RZ, RZ, R21 ;  /* 0x000000ffff147224 */ /* 0x000fe400078e0015 */
[----:B------:R-:W-:Y:S02]  /*13f250*/  IMAD.MOV.U32 R21, RZ, RZ, R37 ;  /* 0x000000ffff157224 */ /* 0x000fe400078e0025 */
[----:B------:R-:W-:Y:S02]  /*13f260*/  IMAD.MOV.U32 R37, RZ, RZ, R38 ;  /* 0x000000ffff257224 */ /* 0x000fe400078e0026 */
[----:B------:R-:W-:-:S02]  /*13f270*/  IMAD.MOV.U32 R38, RZ, RZ, R39 ;  /* 0x000000ffff267224 */ /* 0x000fc400078e0027 */
[----:B------:R-:W-:Y:S02]  /*13f280*/  IMAD.MOV.U32 R39, RZ, RZ, R50 ;  /* 0x000000ffff277224 */ /* 0x000fe400078e0032 */
[----:B------:R-:W-:Y:S02]  /*13f290*/  IMAD.MOV.U32 R50, RZ, RZ, R28 ;  /* 0x000000ffff327224 */ /* 0x000fe400078e001c */
[----:B------:R-:W-:Y:S01]  /*13f2a0*/  IMAD.MOV.U32 R19, RZ, RZ, R29 ;  /* 0x000000ffff137224 */ /* 0x000fe200078e001d */
[----:B----4-:R-:W-:Y:S01]  /*13f2b0*/  SHF.R.S32.HI R25, RZ, 0x1f, R2 ;  /* 0x0000001fff197819 */ /* 0x010fe20000011402 */
[----:B--2---:R-:W-:Y:S01]  /*13f2c0*/  IMAD.MOV.U32 R32, RZ, RZ, R30 ;  /* 0x000000ffff207224 */ /* 0x004fe200078e001e */
[----:B------:R-:W-:Y:S01]  /*13f2d0*/  IADD3 R30, P6, PT, R2, R10, RZ ;  /* 0x0000000a021e7210 */ /* 0x000fe20007fde0ff */
[----:B------:R-:W-:-:S04]  /*13f2e0*/  IMAD.MOV.U32 R33, RZ, RZ, R31 ;  /* 0x000000ffff217224 */ /* 0x000fc800078e001f */
[----:B------:R-:W-:-:S05]  /*13f2f0*/  IMAD.X R31, R25, 0x1, R8, P6 ;  /* 0x00000001191f7824 */ /* 0x000fca00030e0608 */
[----:B------:R0:W-:Y:S02]  /*13f300*/  STL.64 [R1+0x1ea0], R30 ;  /* 0x001ea01e01007387 */ /* 0x0001e40000100a00 */
[----:B0-----:R-:W-:-:S05]  /*13f310*/  IADD3 R30, P6, PT, R2, R4, RZ ;  /* 0x00000004021e7210 */ /* 0x001fca0007fde0ff */
[----:B------:R-:W-:-:S05]  /*13f320*/  IMAD.X R31, R25, 0x1, R7, P6 ;  /* 0x00000001191f7824 */ /* 0x000fca00030e0607 */
[----:B------:R0:W-:Y:S04]  /*13f330*/  STL.64 [R1+0x1ec0], R30 ;  /* 0x001ec01e01007387 */ /* 0x0001e80000100a00 */
[----:B0-----:R-:W2:Y:S01]  /*13f340*/  LDL.LU.64 R30, [R1+0x5900] ;  /* 0x00590000011e7983 */ /* 0x001ea20000300a00 */
[----:B------:R-:W-:-:S05]  /*13f350*/  IADD3 R28, P6, PT, R2, R9, RZ ;  /* 0x00000009021c7210 */ /* 0x000fca0007fde0ff */
[----:B------:R-:W-:-:S05]  /*13f360*/  IMAD.X R29, R25, 0x1, R5, P6 ;  /* 0x00000001191d7824 */ /* 0x000fca00030e0605 */
[----:B------:R0:W-:Y:S02]  /*13f370*/  STL.64 [R1+0x5868], R28 ;  /* 0x0058681c01007387 */ /* 0x0001e40000100a00 */
[----:B0-----:R-:W-:Y:S02]  /*13f380*/  IADD3 R28, P6, PT, R2, R6, RZ ;  /* 0x00000006021c7210 */ /* 0x001fe40007fde0ff */
[----:B------:R-:W4:Y:S03]  /*13f390*/  LDL.LU R2, [R1+0x58f8] ;  /* 0x0058f80001027983 */ /* 0x000f260000300800 */
[----:B------:R-:W-:Y:S02]  /*13f3a0*/  IMAD.X R29, R25, 0x1, R3, P6 ;  /* 0x00000001191d7824 */ /* 0x000fe400030e0603 */
[----:B------:R-:W-:Y:S01]  /*13f3b0*/  IMAD.MOV.U32 R25, RZ, RZ, R18 ;  /* 0x000000ffff197224 */ /* 0x000fe200078e0012 */
[----:B------:R-:W-:-:S02]  /*13f3c0*/  SHF.R.S32.HI R18, RZ, 0x1f, R24 ;  /* 0x0000001fff127819 */ /* 0x000fc40000011418 */
        /* <DEDUP_REMOVED lines=13> */
[----:B------:R0:W-:Y:S02]  /*13f4a0*/  STL.64 [R1+0x1fc0], R28 ;  /* 0x001fc01c01007387 */ /* 0x0001e40000100a00 */
[----:B0-----:R-:W-:-:S05]  /*13f4b0*/  IADD3 R28, P6, PT, R23, R10, RZ ;  /* 0x0000000a171c7210 */ /* 0x001fca0007fde0ff */
[----:B------:R-:W-:Y:S01]  /*13f4c0*/  IMAD.X R29, R18, 0x1, R8, P6 ;  /* 0x00000001121d7824 */ /* 0x000fe200030e0608 */
[----:B------:R-:W-:-:S04]  /*13f4d0*/  IADD3 R24, P6, PT, R23, R4, RZ ;  /* 0x0000000417187210 */ /* 0x000fc80007fde0ff */
[----:B------:R0:W-:Y:S02]  /*13f4e0*/  STL.64 [R1+0x1fb8], R28 ;  /* 0x001fb81c01007387 */ /* 0x0001e40000100a00 */
[----:B0-----:R-:W-:Y:S02]  /*13f4f0*/  IMAD.MOV.U32 R29, RZ, RZ, R25 ;  /* 0x000000ffff1d7224 */ /* 0x001fe400078e0019 */
        /* <DEDUP_REMOVED lines=14> */
[----:B------:R-:W-:Y:S02]  /*13f5e0*/  IMAD.X R25, R18, 0x1, R8, P6 ;  /* 0x0000000112197824 */ /* 0x000fe400030e0608 */
[----:B------:R-:W-:Y:S02]  /*13f5f0*/  IMAD.MOV.U32 R32, RZ, RZ, R40 ;  /* 0x000000ffff207224 */ /* 0x000fe400078e0028 */
[----:B------:R-:W-:Y:S01]  /*13f600*/  IMAD.MOV.U32 R40, RZ, RZ, R26 ;  /* 0x000000ffff287224 */ /* 0x000fe200078e001a */
[----:B------:R0:W-:Y:S01]  /*13f610*/  STL.64 [R1+0x1ff8], R24 ;  /* 0x001ff81801007387 */ /* 0x0001e20000100a00 */
[----:B------:R-:W-:Y:S01]  /*13f620*/  IADD3 R26, P6, PT, R22, R4, RZ ;  /* 0x00000004161a7210 */ /* 0x000fe20007fde0ff */
[----:B0-----:R-:W-:Y:S02]  /*13f630*/  IMAD.MOV.U32 R25, RZ, RZ, R37 ;  /* 0x000000ffff197224 */ /* 0x001fe400078e0025 */
[----:B------:R-:W-:Y:S02]  /*13f640*/  IMAD.MOV.U32 R37, RZ, RZ, R33 ;  /* 0x000000ffff257224 */ /* 0x000fe400078e0021 */
[----:B------:R-:W-:-:S02]  /*13f650*/  IMAD.MOV.U32 R33, RZ, RZ, R41 ;  /* 0x000000ffff217224 */ /* 0x000fc400078e0029 */
[----:B------:R-:W-:Y:S02]  /*13f660*/  IMAD.MOV.U32 R41, RZ, RZ, R27 ;  /* 0x000000ffff297224 */ /* 0x000fe400078e001b */
[----:B------:R-:W-:-:S05]  /*13f670*/  IMAD.X R27, R18, 0x1, R7, P6 ;  /* 0x00000001121b7824 */ /* 0x000fca00030e0607 */
[----:B------:R0:W-:Y:S02]  /*13f680*/  STL.64 [R1+0x5870], R26 ;  /* 0x0058701a01007387 */ /* 0x0001e40000100a00 */
[----:B0-----:R-:W-:-:S05]  /*13f690*/  IADD3 R26, P6, PT, R22, R9, RZ ;  /* 0x00000009161a7210 */ /* 0x001fca0007fde0ff */
[----:B------:R-:W-:-:S05]  /*13f6a0*/  IMAD.X R27, R18, 0x1, R5, P6 ;  /* 0x00000001121b7824 */ /* 0x000fca00030e0605 */
[----:B------:R0:W-:Y:S01]  /*13f6b0*/  STL.64 [R1+0x2050], R26 ;  /* 0x0020501a01007387 */ /* 0x0001e20000100a00 */
[----:B------:R-:W-:Y:S02]  /*13f6c0*/  SHF.R.S32.HI R24, RZ, 0x1f, R29 ;  /* 0x0000001fff187819 */ /* 0x000fe4000001141d */
[----:B0-----:R-:W-:Y:S01]  /*13f6d0*/  IADD3 R26, P6, PT, R22, R6, RZ ;  /* 0x00000006161a7210 */ /* 0x001fe20007fde0ff */
[----:B------:R-:W-:Y:S02]  /*13f6e0*/  IMAD.MOV.U32 R22, RZ, RZ, R23 ;  /* 0x000000ffff167224 */ /* 0x000fe400078e0017 */
[----:B------:R-:W-:Y:S02]  /*13f6f0*/  IMAD.MOV.U32 R23, RZ, RZ, R20 ;  /* 0x000000ffff177224 */ /* 0x000fe400078e0014 */
[----:B------:R-:W-:Y:S02]  /*13f700*/  IMAD.MOV.U32 R20, RZ, RZ, R16 ;  /* 0x000000ffff147224 */ /* 0x000fe400078e0010 */
[----:B------:R-:W-:-:S02]  /*13f710*/  IMAD.X R27, R18, 0x1, R3, P6 ;  /* 0x00000001121b7824 */ /* 0x000fc400030e0603 */
[----:B------:R-:W-:Y:S02]  /*13f720*/  IMAD.MOV.U32 R18, RZ, RZ, R21 ;  /* 0x000000ffff127224 */ /* 0x000fe400078e0015 */
[----:B--2---:R-:W-:Y:S01]  /*13f730*/  IMAD.MOV.U32 R16, RZ, RZ, R30 ;  /* 0x000000ffff107224 */ /* 0x004fe200078e001e */
[C---:B------:R-:W-:Y:S01]  /*13f740*/  IADD3 R30, P6, PT, R29.reuse, R10, RZ ;  /* 0x0000000a1d1e7210 */ /* 0x040fe20007fde0ff */
[----:B------:R-:W-:Y:S01]  /*13f750*/  IMAD.MOV.U32 R21, RZ, RZ, R17 ;  /* 0x000000ffff157224 */ /* 0x000fe200078e0011 */
[----:B------:R0:W-:Y:S01]  /*13f760*/  STL.64 [R1+0x2048], R26 ;  /* 0x0020481a01007387 */ /* 0x0001e20000100a00 */
[----:B------:R-:W-:Y:S02]  /*13f770*/  IMAD.MOV.U32 R17, RZ, RZ, R31 ;  /* 0x000000ffff117224 */ /* 0x000fe400078e001f */
[----:B------:R-:W-:Y:S01]  /*13f780*/  IMAD.X R31, R24, 0x1, R8, P6 ;  /* 0x00000001181f7824 */ /* 0x000fe200030e0608 */
        /* <DEDUP_REMOVED lines=21> */
[----:B------:R-:W-:-:S03]  /*13f8e0*/  IADD3 R26, P6, PT, R23, R10, RZ ;  /* 0x0000000a171a7210 */ /* 0x000fc60007fde0ff */
[----:B------:R0:W-:Y:S02]  /*13f8f0*/  STL.64 [R1+0x20c8], R24 ;  /* 0x0020c81801007387 */ /* 0x0001e40000100a00 */
[----:B0-----:R-:W-:-:S05]  /*13f900*/  SHF.R.S32.HI R24, RZ, 0x1f, R23 ;  /* 0x0000001fff187819 */ /* 0x001fca0000011417 */
[----:B------:R-:W-:-:S05]  /*13f910*/  IMAD.X R27, R24, 0x1, R8, P6 ;  /* 0x00000001181b7824 */ /* 0x000fca00030e0608 */
[----:B------:R0:W-:Y:S02]  /*13f920*/  STL.64 [R1+0x20c0], R26 ;  /* 0x0020c01a01007387 */ /* 0x0001e40000100a00 */
[----:B0-----:R-:W-:-:S05]  /*13f930*/  IADD3 R26, P6, PT, R23, R4, RZ ;  /* 0x00000004171a7210 */ /* 0x001fca0007fde0ff */
[----:B------:R-:W-:-:S05]  /*13f940*/  IMAD.X R27, R24, 0x1, R7, P6 ;  /* 0x00000001181b7824 */ /* 0x000fca00030e0607 */
[----:B------:R0:W-:Y:S01]  /*13f950*/  STL.64 [R1+0x20e8], R26 ;  /* 0x0020e81a01007387 */ /* 0x0001e20000100a00 */
[----:B------:R-:W-:Y:S01]  /*13f960*/  IMAD.MOV.U32 R25, RZ, RZ, R22 ;  /* 0x000000ffff197224 */ /* 0x000fe200078e0016 */
[----:B0-----:R-:W-:-:S05]  /*13f970*/  IADD3 R26, P6, PT, R23, R9, RZ ;  /* 0x00000009171a7210 */ /* 0x001fca0007fde0ff */
[----:B------:R-:W-:Y:S01]  /*13f980*/  IMAD.X R27, R24, 0x1, R5, P6 ;  /* 0x00000001181b7824 */ /* 0x000fe200030e0605 */
[----:B------:R-:W-:-:S05]  /*13f990*/  IADD3 R22, P6, PT, R23, R6, RZ ;  /* 0x0000000617167210 */ /* 0x000fca0007fde0ff */
[----:B------:R-:W-:Y:S01]  /*13f9a0*/  IMAD.X R23, R24, 0x1, R3, P6 ;  /* 0x0000000118177824 */ /* 0x000fe200030e0603 */
[----:B------:R0:W-:Y:S04]  /*13f9b0*/  STL.64 [R1+0x2118], R26 ;  /* 0x0021181a01007387 */ /* 0x0001e80000100a00 */
[----:B------:R1:W-:Y:S01]  /*13f9c0*/  STL.64 [R1+0x2110], R22 ;  /* 0x0021101601007387 */ /* 0x0003e20000100a00 */
[----:B0-----:R-:W-:Y:S02]  /*13f9d0*/  IADD3 R26, P6, PT, R19, R10, RZ ;  /* 0x0000000a131a7210 */ /* 0x001fe40007fde0ff */
[----:B-1----:R-:W-:-:S05]  /*13f9e0*/  SHF.R.S32.HI R22, RZ, 0x1f, R19 ;  /* 0x0000001fff167819 */ /* 0x002fca0000011413 */
        /* <DEDUP_REMOVED lines=16> */
[----:B0-----:R-:W-:Y:S02]  /*13faf0*/  IMAD.MOV.U32 R18, RZ, RZ, R20 ;  /* 0x000000ffff127224 */ /* 0x001fe400078e0014 */
[----:B------:R-:W-:Y:S02]  /*13fb00*/  IMAD.MOV.U32 R20, RZ, RZ, R14 ;  /* 0x000000ffff147224 */ /* 0x000fe400078e000e */
[----:B------:R-:W-:Y:S01]  /*13fb10*/  IMAD.MOV.U32 R14, RZ, RZ, R12 ;  /* 0x000000ffff0e7224 */ /* 0x000fe200078e000c */
[----:B------:R-:W-:Y:S01]  /*13fb20*/  IADD3 R12, P6, PT, R38, R4, RZ ;  /* 0x00000004260c7210 */ /* 0x000fe20007fde0ff */
[----:B------:R-:W-:Y:S02]  /*13fb30*/  IMAD.MOV.U32 R19, RZ, RZ, R21 ;  /* 0x000000ffff137224 */ /* 0x000fe400078e0015 */
[----:B------:R-:W-:-:S02]  /*13fb40*/  IMAD.MOV.U32 R21, RZ, RZ, R15 ;  /* 0x000000ffff157224 */ /* 0x000fc400078e000f */
        /* <DEDUP_REMOVED lines=11> */
[----:B------:R-:W-:Y:S01]  /*13fc00*/  IMAD.MOV.U32 R24, RZ, RZ, R50 ;  /* 0x000000ffff187224 */ /* 0x000fe200078e0032 */
[----:B0-----:R-:W-:-:S05]  /*13fc10*/  SHF.R.S32.HI R12, RZ, 0x1f, R23 ;  /* 0x0000001fff0c7819 */ /* 0x001fca0000011417 */
[----:B------:R-:W-:Y:S01]  /*13fc20*/  IMAD.X R39, R12, 0x1, R8, P6 ;  /* 0x000000010c277824 */ /* 0x000fe200030e0608 */
[----:B------:R-:W-:Y:S01]  /*13fc30*/  IADD3 R50, P6, PT, R23, R4, RZ ;  /* 0x0000000417327210 */ /* 0x000fe20007fde0ff */
[----:B------:R-:W-:-:S04]  /*13fc40*/  IMAD.MOV.U32 R13, RZ, RZ, R51 ;  /* 0x000000ffff0d7224 */ /* 0x000fc800078e0033 */
[----:B------:R-:W-:Y:S01]  /*13fc50*/  IMAD.X R51, R12, 0x1, R7, P6 ;  /* 0x000000010c337824 */ /* 0x000fe200030e0607 */
[----:B------:R0:W-:Y:S04]  /*13fc60*/  STL.64 [R1+0x2298], R38 ;  /* 0x0022982601007387 */ /* 0x0001e80000100a00 */
[----:B0-----:R-:W2:Y:S04]  /*13fc70*/  LDL.LU.64 R38, [R1+0x58f0] ;  /* 0x0058f00001267983 */ /* 0x001ea80000300a00 */
[----:B------:R0:W-:Y:S04]  /*13fc80*/  STL.64 [R1+0x22c0], R50 ;  /* 0x0022c03201007387 */ /* 0x0001e80000100a00 */
[----:B0-----:R-:W2:Y:S01]  /*13fc90*/  LDL.LU.64 R50, [R1+0x58e8] ;  /* 0x0058e80001327983 */ /* 0x001ea20000300a00 */
[----:B------:R-:W-:Y:S01]  /*13fca0*/  IMAD.MOV.U32 R29, RZ, RZ, R56 ;  /* 0x000000ffff1d7224 */ /* 0x000fe200078e0038 */
[----:B------:R-:W-:Y:S01]  /*13fcb0*/  IADD3 R56, P6, PT, R23, R9, RZ ;  /* 0x0000000917387210 */ /* 0x000fe20007fde0ff */
[----:B------:R-:W-:-:S02]  /*13fcc0*/  IMAD.MOV.U32 R27, RZ, RZ, R25 ;  /* 0x000000ffff1b7224 */ /* 0x000fc400078e0019 */
[----:B------:R-:W-:Y:S02]  /*13fcd0*/  IMAD.MOV.U32 R25, RZ, RZ, R57 ;  /* 0x000000ffff197224 */ /* 0x000fe400078e0039 */
[----:B------:R-:W-:Y:S01]  /*13fce0*/  IMAD.X R57, R12, 0x1, R5, P6 ;  /* 0x000000010c397824 */ /* 0x000fe200030e0605 */
[----:B------:R-:W-:-:S05]  /*13fcf0*/  IADD3 R22, P6, PT, R23, R6, RZ ;  /* 0x0000000617167210 */ /* 0x000fca0007fde0ff */
[----:B------:R-:W-:Y:S01]  /*13fd00*/  IMAD.X R23, R12, 0x1, R3, P6 ;  /* 0x000000010c177824 */ /* 0x000fe200030e0603 */
[----:B------:R0:W-:Y:S01]  /*13fd10*/  STL.64 [R1+0x22e8], R56 ;  /* 0x0022e83801007387 */ /* 0x0001e20000100a00 */
[----:B------:R-:W-:-:S03]  /*13fd20*/  SHF.R.S32.HI R12, RZ, 0x1f, R27 ;  /* 0x0000001fff0c7819 */ /* 0x000fc6000001141b */
[----:B0-----:R-:W3:Y:S04]  /*13fd30*/  LDL.LU.64 R56, [R1+0x58e0] ;  /* 0x0058e00001387983 */ /* 0x001ee80000300a00 */
[----:B------:R0:W-:Y:S02]  /*13fd40*/  STL.64 [R1+0x22b8], R22 ;  /* 0x0022b81601007387 */ /* 0x0001e40000100a00 */
[----:B0-----:R-:W-:Y:S02]  /*13fd50*/  IMAD.MOV.U32 R22, RZ, RZ, R18 ;  /* 0x000000ffff167224 */ /* 0x001fe400078e0012 */
[----:B------:R-:W-:Y:S02]  /*13fd60*/  IMAD.MOV.U32 R18, RZ, RZ, R20 ;  /* 0x000000ffff127224 */ /* 0x000fe400078e0014 */
[----:B------:R-:W-:Y:S01]  /*13fd70*/  IMAD.MOV.U32 R20, RZ, RZ, R14 ;  /* 0x000000ffff147224 */ /* 0x000fe200078e000e */
[----:B------:R-:W-:Y:S01]  /*13fd80*/  IADD3 R14, P6, PT, R27, R10, RZ ;  /* 0x0000000a1b0e7210 */ /* 0x000fe20007fde0ff */
[----:B------:R-:W-:-:S02]  /*13fd90*/  IMAD.MOV.U32 R23, RZ, RZ, R19 ;  /* 0x000000ffff177224 */ /* 0x000fc400078e0013 */
[----:B------:R-:W-:Y:S02]  /*13fda0*/  IMAD.MOV.U32 R19, RZ, RZ, R21 ;  /* 0x000000ffff137224 */ /* 0x000fe400078e0015 */
[----:B------:R-:W-:Y:S02]  /*13fdb0*/  IMAD.MOV.U32 R21, RZ, RZ, R15 ;  /* 0x000000ffff157224 */ /* 0x000fe400078e000f */
[----:B------:R-:W-:-:S05]  /*13fdc0*/  IMAD.X R15, R12, 0x1, R8, P6 ;  /* 0x000000010c0f7824 */ /* 0x000fca00030e0608 */
[----:B------:R0:W-:Y:S02]  /*13fdd0*/  STL.64 [R1+0x2038], R14 ;  /* 0x0020380e01007387 */ /* 0x0001e40000100a00 */
[----:B0-----:R-:W-:-:S05]  /*13fde0*/  IADD3 R14, P6, PT, R27, R4, RZ ;  /* 0x000000041b0e7210 */ /* 0x001fca0007fde0ff */
[----:B------:R-:W-:-:S05]  /*13fdf0*/  IMAD.X R15, R12, 0x1, R7, P6 ;  /* 0x000000010c0f7824 */ /* 0x000fca00030e0607 */
[----:B------:R0:W-:Y:S02]  /*13fe00*/  STL.64 [R1+0x1a08], R14 ;  /* 0x001a080e01007387 */ /* 0x0001e40000100a00 */
[----:B0-----:R-:W-:Y:S02]  /*13fe10*/  IMAD.MOV.U32 R14, RZ, RZ, R36 ;  /* 0x000000ffff0e7224 */ /* 0x001fe400078e0024 */
[----:B------:R-:W-:Y:S02]  /*13fe20*/  IMAD.MOV.U32 R36, RZ, RZ, R44 ;  /* 0x000000ffff247224 */ /* 0x000fe400078e002c */
[----:B------:R-:W-:Y:S02]  /*13fe30*/  IMAD.MOV.U32 R15, RZ, RZ, R37 ;  /* 0x000000ffff0f7224 */ /* 0x000fe400078e0025 */
[----:B------:R-:W-:Y:S02]  /*13fe40*/  IMAD.MOV.U32 R37, RZ, RZ, R45 ;  /* 0x000000ffff257224 */ /* 0x000fe400078e002d */
[----:B--2---:R-:W-:Y:S01]  /*13fe50*/  IMAD.MOV.U32 R44, RZ, RZ, R50 ;  /* 0x000000ffff2c7224 */ /* 0x004fe200078e0032 */
[----:B------:R-:W-:Y:S01]  /*13fe60*/  IADD3 R50, P6, PT, R27, R9, RZ ;  /* 0x000000091b327210 */ /* 0x000fe20007fde0ff */
[----:B------:R-:W-:-:S04]  /*13fe70*/  IMAD.MOV.U32 R45, RZ, RZ, R51 ;  /* 0x000000ffff2d7224 */ /* 0x000fc800078e0033 */
[----:B------:R-:W-:Y:S01]  /*13fe80*/  IMAD.X R51, R12, 0x1, R5, P6 ;  /* 0x000000010c337824 */ /* 0x000fe200030e0605 */
[----:B------:R-:W-:-:S05]  /*13fe90*/  IADD3 R26, P6, PT, R27, R6, RZ ;  /* 0x000000061b1a7210 */ /* 0x000fca0007fde0ff */
[----:B------:R-:W-:Y:S01]  /*13fea0*/  IMAD.X R27, R12, 0x1, R3, P6 ;  /* 0x000000010c1b7824 */ /* 0x000fe200030e0603 */
[----:B------:R0:W-:Y:S01]  /*13feb0*/  STL.64 [R1+0x1a00], R50 ;  /* 0x001a003201007387 */ /* 0x0001e20000100a00 */
[----:B------:R-:W-:-:S03]  /*13fec0*/  SHF.R.S32.HI R12, RZ, 0x1f, R28 ;  /* 0x0000001fff0c7819 */ /* 0x000fc6000001141c */
[----:B0-----:R-:W2:Y:S04]  /*13fed0*/  LDL.LU.64 R50, [R1+0x58d8] ;  /* 0x0058d80001327983 */ /* 0x001ea80000300a00 */
        /* <DEDUP_REMOVED lines=49> */
[----:B------:R-:W-:-:S05]  /*1401f0*/  IMAD.X R25, R12, 0x1, R3, P6 ;  /* 0x000000010c197824 */ /* 0x000fca00030e0603 */
[----:B------:R0:W-:Y:S04]  /*140200*/  STL.64 [R1+0x1348], R24 ;  /* 0x0013481801007387 */ /* 0x0001e80000100a00 */
[----:B------:R1:W-:Y:S01]  /*140210*/  STL.64 [R1+0x13a8], R26 ;  /* 0x0013a81a01007387 */ /* 0x0003e20000100a00 */
[----:B0-----:R-:W-:Y:S02]  /*140220*/  SHF.R.S32.HI R24, RZ, 0x1f, R13 ;  /* 0x0000001fff187819 */ /* 0x001fe4000001140d */
[----:B-1----:R-:W-:-:S05]  /*140230*/  IADD3 R26, P6, PT, R13, R10, RZ ;  /* 0x0000000a0d1a7210 */ /* 0x002fca0007fde0ff */
        /* <DEDUP_REMOVED lines=9> */
[----:B------:R0:W-:Y:S02]  /*1402d0*/  STL.64 [R1+0x11f0], R12 ;  /* 0x0011f00c01007387 */ /* 0x0001e40000100a00 */
[----:B0-----:R-:W-:-:S05]  /*1402e0*/  PRMT R12, R42, 0x7770, RZ ;  /* 0x000077702a0c7816 */ /* 0x001fca00000000ff */
[----:B------:R0:W-:Y:S02]  /*1402f0*/  @P1 STG.E.U8 desc[UR40][R22.64], R12 ;  /* 0x0000000c16001986 */ /* 0x0001e4000c101128 */
[----:B0-----:R-:W-:-:S05]  /*140300*/  PRMT R12, R42, 0x7771, RZ ;  /* 0x000077712a0c7816 */ /* 0x001fca00000000ff */
[----:B------:R0:W-:Y:S02]  /*140310*/  @P4 STG.E.U8 desc[UR40][R18.64], R12 ;  /* 0x0000000c12004986 */ /* 0x0001e4000c101128 */
[----:B0-----:R-:W-:-:S05]  /*140320*/  PRMT R12, R42, 0x7772, RZ ;  /* 0x000077722a0c7816 */ /* 0x001fca00000000ff */
[----:B------:R0:W-:Y:S02]  /*140330*/  @P3 STG.E.U8 desc[UR40][R20.64], R12 ;  /* 0x0000000c14003986 */ /* 0x0001e4000c101128 */
[----:B0-----:R-:W-:-:S05]  /*140340*/  PRMT R12, R42, 0x7773, RZ ;  /* 0x000077732a0c7816 */ /* 0x001fca00000000ff */
[----:B------:R0:W-:Y:S04]  /*140350*/  @P2 STG.E.U8 desc[UR40][R16.64], R12 ;  /* 0x0000000c10002986 */ /* 0x0001e8000c101128 */
[----:B------:R-:W-:Y:S01]  /*140360*/  STL.64 [R1+0x1248], R26 ;  /* 0x0012481a01007387 */ /* 0x000fe20000100a00 */
[----:B0-----:R-:W-:-:S05]  /*140370*/  PRMT R12, R43, 0x7770, RZ ;  /* 0x000077702b0c7816 */ /* 0x001fca00000000ff */
[----:B------:R0:W-:Y:S04]  /*140380*/  @P5 STG.E.U8 desc[UR40][R14.64], R12 ;  /* 0x0000000c0e005986 */ /* 0x0001e8000c101128 */
[----:B0-----:R-:W4:Y:S01]  /*140390*/  LDL.LU R12, [R1+0x48] ;  /* 0x00004800010c7983 */ /* 0x001f220000300800 */
[----:B---3--:R-:W-:Y:S02]  /*1403a0*/  LOP3.LUT P4, RZ, R56, 0x1, RZ, 0xc0, !PT ;  /* 0x0000000138ff7812 */ /* 0x008fe4000788c0ff */
[----:B------:R-:W-:-:S11]  /*1403b0*/  PRMT R13, R43, 0x7771, RZ ;  /* 0x000077712b0d7816 */ /* 0x000fd600000000ff */
[----:B------:R0:W-:Y:S04]  /*1403c0*/  @P4 STG.E.U8 desc[UR40][R44.64], R13 ;  /* 0x0000000d2c004986 */ /* 0x0001e8000c101128 */
[----:B0-----:R-:W3:Y:S01]  /*1403d0*/  LDL.LU.64 R44, [R1+0x2338] ;  /* 0x00233800012c7983 */ /* 0x001ee20000300a00 */
[----:B--2---:R-:W-:Y:S02]  /*1403e0*/  LOP3.LUT P6, RZ, R50, 0x4000, RZ, 0xc0, !PT ;  /* 0x0000400032ff7812 */ /* 0x004fe400078cc0ff */
[----:B----4-:R-:W-:Y:S01]  /*1403f0*/  LOP3.LUT R2, R2, 0xffefffff, RZ, 0xc0, !PT ;  /* 0xffefffff02027812 */ /* 0x010fe200078ec0ff */
[----:B------:R-:W2:Y:S04]  /*140400*/  LDL.LU.64 R28, [R1+0x2330] ;  /* 0x00233000011c7983 */ /* 0x000ea80000300a00 */
[----:B------:R-:W4:Y:S04]  /*140410*/  LDL.LU R13, [R1+0x38] ;  /* 0x00003800010d7983 */ /* 0x000f280000300800 */
[----:B------:R-:W2:Y:S02]  /*140420*/  LDL.LU.64 R24, [R1+0x2328] ;  /* 0x0023280001187983 */ /* 0x000ea40000300a00 */
[----:B------:R-:W-:-:S02]  /*140430*/  @P6 LOP3.LUT R2, R2, 0x100000, RZ, 0xfc, !PT ;  /* 0x0010000002026812 */ /* 0x000fc400078efcff */
[----:B------:R-:W-:Y:S01]  /*140440*/  LOP3.LUT P6, RZ, R50, 0x2000, RZ, 0xc0, !PT ;  /* 0x0000200032ff7812 */ /* 0x000fe200078cc0ff */
[----:B------:R-:W2:Y:S01]  /*140450*/  LDL.LU.64 R22, [R1+0x2320] ;  /* 0x0023200001167983 */ /* 0x000ea20000300a00 */
[----:B------:R-:W-:-:S03]  /*140460*/  LOP3.LUT R2, R2, 0xffdfffff, RZ, 0xc0, !PT ;  /* 0xffdfffff02027812 */ /* 0x000fc600078ec0ff */
[----:B------:R-:W2:Y:S01]  /*140470*/  LDL.LU.64 R18, [R1+0x2318] ;  /* 0x0023180001127983 */ /* 0x000ea20000300a00 */
[C---:B------:R-:W-:Y:S02]  /*140480*/  LOP3.LUT P3, RZ, R56.reuse, 0x2, RZ, 0xc0, !PT ;  /* 0x0000000238ff7812 */ /* 0x040fe4000786c0ff */
[----:B------:R-:W-:Y:S01]  /*140490*/  LOP3.LUT P2, RZ, R56, 0x4, RZ, 0xc0, !PT ;  /* 0x0000000438ff7812 */ /* 0x000fe2000784c0ff */
[----:B------:R-:W2:Y:S04]  /*1404a0*/  LDL.LU.64 R20, [R1+0x2310] ;  /* 0x0023100001147983 */ /* 0x000ea80000300a00 */
[----:B------:R-:W-:Y:S02]  /*1404b0*/  @P6 LOP3.LUT R2, R2, 0x200000, RZ, 0xfc, !PT ;  /* 0x0020000002026812 */ /* 0x000fe400078efcff */
[----:B------:R-:W-:-:S02]  /*1404c0*/  LOP3.LUT P6, RZ, R50, 0x1000, RZ, 0xc0, !PT ;  /* 0x0000100032ff7812 */ /* 0x000fc400078cc0ff */
[----:B------:R-:W-:-:S11]  /*1404d0*/  LOP3.LUT R2, R2, 0xffbfffff, RZ, 0xc0, !PT ;  /* 0xffbfffff02027812 */ /* 0x000fd600078ec0ff */
[----:B------:R-:W-:Y:S02]  /*1404e0*/  @P6 LOP3.LUT R2, R2, 0x400000, RZ, 0xfc, !PT ;  /* 0x0040000002026812 */ /* 0x000fe400078efcff */
[----:B------:R-:W-:Y:S02]  /*1404f0*/  LOP3.LUT P6, RZ, R50, 0x800, RZ, 0xc0, !PT ;  /* 0x0000080032ff7812 */ /* 0x000fe400078cc0ff */
[----:B------:R-:W-:-:S11]  /*140500*/  LOP3.LUT R2, R2, 0xff7fffff, RZ, 0xc0, !PT ;  /* 0xff7fffff02027812 */ /* 0x000fd600078ec0ff */
[----:B------:R-:W-:Y:S02]  /*140510*/  @P6 LOP3.LUT R2, R2, 0x800000, RZ, 0xfc, !PT ;  /* 0x0080000002026812 */ /* 0x000fe400078efcff */
[----:B------:R-:W-:Y:S02]  /*140520*/  LOP3.LUT P6, RZ, R50, 0x400, RZ, 0xc0, !PT ;  /* 0x0000040032ff7812 */ /* 0x000fe400078cc0ff */
[----:B------:R-:W-:-:S11]  /*140530*/  LOP3.LUT R2, R2, 0xfeffffff, RZ, 0xc0, !PT ;  /* 0xfeffffff02027812 */ /* 0x000fd600078ec0ff */
[----:B------:R-:W-:Y:S02]  /*140540*/  @P6 LOP3.LUT R2, R2, 0x1000000, RZ, 0xfc, !PT ;  /* 0x0100000002026812 */ /* 0x000fe400078efcff */
[----:B------:R-:W-:Y:S02]  /*140550*/  LOP3.LUT P6, RZ, R50, 0x200, RZ, 0xc0, !PT ;  /* 0x0000020032ff7812 */ /* 0x000fe400078cc0ff */
[----:B------:R-:W-:Y:S02]  /*140560*/  LOP3.LUT R2, R2, 0xfdffffff, RZ, 0xc0, !PT ;  /* 0xfdffffff02027812 */ /* 0x000fe400078ec0ff */
[----:B------:R-:W-:-:S05]  /*140570*/  PRMT R14, R43, 0x7772, RZ ;  /* 0x000077722b0e7816 */ /* 0x000fca00000000ff */
[----:B------:R0:W-:Y:S04]  /*140580*/  @P3 STG.E.U8 desc[UR40][R36.64], R14 ;  /* 0x0000000e24003986 */ /* 0x0001e8000c101128 */
[----:B------:R-:W-:Y:S02]  /*140590*/  @P6 LOP3.LUT R2, R2, 0x2000000, RZ, 0xfc, !PT ;  /* 0x0200000002026812 */ /* 0x000fe400078efcff */
[----:B------:R-:W-:Y:S02]  /*1405a0*/  LOP3.LUT P6, RZ, R50, 0x100, RZ, 0xc0, !PT ;  /* 0x0000010032ff7812 */ /* 0x000fe400078cc0ff */
[----:B0-----:R-:W-:Y:S02]  /*1405b0*/  PRMT R14, R43, 0x7773, RZ ;  /* 0x000077732b0e7816 */ /* 0x001fe400000000ff */
[----:B------:R-:W-:-:S03]  /*1405c0*/  LOP3.LUT R2, R2, 0xfbffffff, RZ, 0xc0, !PT ;  /* 0xfbffffff02027812 */ /* 0x000fc600078ec0ff */
[----:B------:R0:W-:Y:S01]  /*1405d0*/  @P2 STG.E.U8 desc[UR40][R40.64], R14 ;  /* 0x0000000e28002986 */ /* 0x0001e2000c101128 */
[----:B------:R-:W-:-:S05]  /*1405e0*/  LOP3.LUT P5, RZ, R50, 0x20, RZ, 0xc0, !PT ;  /* 0x0000002032ff7812 */ /* 0x000fca00078ac0ff */
[----:B------:R-:W-:Y:S02]  /*1405f0*/  @P6 LOP3.LUT R2, R2, 0x4000000, RZ, 0xfc, !PT ;  /* 0x0400000002026812 */ /* 0x000fe400078efcff */
[----:B------:R-:W-:Y:S01]  /*140600*/  LOP3.LUT P6, RZ, R50, 0x80, RZ, 0xc0, !PT ;  /* 0x0000008032ff7812 */ /* 0x000fe200078cc0ff */
[----:B0-----:R-:W4:Y:S04]  /*140610*/  LDL.LU R40, [R1+0x4c] ;  /* 0x00004c0001287983 */ /* 0x001f280000300800 */
[----:B------:R-:W4:Y:S01]  /*140620*/  LDL.LU.64 R16, [R1+0x2308] ;  /* 0x0023080001107983 */ /* 0x000f220000300a00 */
[----:B------:R-:W-:-:S07]  /*140630*/  LOP3.LUT R2, R2, 0xf7ffffff, RZ, 0xc0, !PT ;  /* 0xf7ffffff02027812 */ /* 0x000fce00078ec0ff */
[----:B------:R-:W-:Y:S02]  /*140640*/  @P6 LOP3.LUT R2, R2, 0x8000000, RZ, 0xfc, !PT ;  /* 0x0800000002026812 */ /* 0x000fe400078efcff */
[----:B------:R-:W-:Y:S02]  /*140650*/  LOP3.LUT P6, RZ, R50, 0x40, RZ, 0xc0, !PT ;  /* 0x0000004032ff7812 */ /* 0x000fe400078cc0ff */
[----:B------:R-:W-:-:S05]  /*140660*/  PRMT R14, R12, 0x7770, RZ ;  /* 0x000077700c0e7816 */ /* 0x000fca00000000ff */
[----:B------:R0:W-:Y:S01]  /*140670*/  @P5 STG.E.U8 desc[UR40][R32.64], R14 ;  /* 0x0000000e20005986 */ /* 0x0001e2000c101128 */
[----:B------:R-:W-:-:S03]  /*140680*/  PRMT R26, R12, 0x7771, RZ ;  /* 0x000077710c1a7816 */ /* 0x000fc600000000ff */
[----:B0-----:R-:W4:Y:S04]  /*140690*/  LDL.LU.64 R14, [R1+0x2300] ;  /* 0x00230000010e7983 */ /* 0x001f280000300a00 */
[----:B------:R-:W4:Y:S04]  /*1406a0*/  LDL.LU.64 R36, [R1+0x22f8] ;  /* 0x0022f80001247983 */ /* 0x000f280000300a00 */
[----:B------:R-:W4:Y:S04]  /*1406b0*/  LDL.LU R41, [R1+0x3c] ;  /* 0x00003c0001297983 */ /* 0x000f280000300800 */
[----:B------:R-:W4:Y:S04]  /*1406c0*/  LDL.LU.64 R42, [R1+0x22f0] ;  /* 0x0022f000012a7983 */ /* 0x000f280000300a00 */
[----:B------:R0:W-:Y:S01]  /*1406d0*/  @P6 STG.E.U8 desc[UR40][R34.64], R26 ;  /* 0x0000001a22006986 */ /* 0x0001e2000c101128 */
[----:B------:R-:W-:-:S03]  /*1406e0*/  LOP3.LUT P6, RZ, R2, 0x8000000, RZ, 0xc0, !PT ;  /* 0x0800000002ff7812 */ /* 0x000fc600078cc0ff */
[----:B------:R-:W4:Y:S04]  /*1406f0*/  LDL.LU.64 R32, [R1+0x22e0] ;  /* 0x0022e00001207983 */ /* 0x000f280000300a00 */
[----:B0-----:R-:W4:Y:S01]  /*140700*/  LDL.LU.64 R34, [R1+0x22d8] ;  /* 0x0022d80001227983 */ /* 0x001f220000300a00 */
[----:B------:R-:W-:-:S05]  /*140710*/  PRMT R26, R12, 0x7772, RZ ;  /* 0x000077720c1a7816 */ /* 0x000fca00000000ff */
[----:B---3--:R0:W-:Y:S04]  /*140720*/  @P6 STG.E.U8 desc[UR40][R44.64], R26 ;  /* 0x0000001a2c006986 */ /* 0x0081e8000c101128 */
[----:B0-----:R-:W3:Y:S01]  /*140730*/  LDL.LU.64 R44, [R1+0x22d0] ;  /* 0x0022d000012c7983 */ /* 0x001ee20000300a00 */
[----:B------:R-:W-:Y:S02]  /*140740*/  LOP3.LUT P6, RZ, R2, 0x4000000, RZ, 0xc0, !PT ;  /* 0x0400000002ff7812 */ /* 0x000fe400078cc0ff */
[----:B------:R-:W-:-:S11]  /*140750*/  PRMT R12, R12, 0x7773, RZ ;  /* 0x000077730c0c7816 */ /* 0x000fd600000000ff */
[----:B--2---:R4:W-:Y:S01]  /*140760*/  @P6 STG.E.U8 desc[UR40][R28.64], R12 ;  /* 0x0000000c1c006986 */ /* 0x0049e2000c101128 */
[----:B------:R-:W-:Y:S02]  /*140770*/  LOP3.LUT P6, RZ, R2, 0x2000000, RZ, 0xc0, !PT ;  /* 0x0200000002ff7812 */ /* 0x000fe400078cc0ff */
[----:B----4-:R-:W-:-:S11]  /*140780*/  PRMT R12, R13, 0x7770, RZ ;  /* 0x000077700d0c7816 */ /* 0x010fd600000000ff */
[----:B------:R0:W-:Y:S01]  /*140790*/  @P6 STG.E.U8 desc[UR40][R24.64], R12 ;  /* 0x0000000c18006986 */ /* 0x0001e2000c101128 */
[----:B------:R-:W-:Y:S02]  /*1407a0*/  LOP3.LUT P6, RZ, R2, 0x1000000, RZ, 0xc0, !PT ;  /* 0x0100000002ff7812 */ /* 0x000fe400078cc0ff */
[----:B0-----:R-:W-:-:S11]  /*1407b0*/  PRMT R12, R13, 0x7771, RZ ;  /* 0x000077710d0c7816 */ /* 0x001fd600000000ff */
        /* <DEDUP_REMOVED lines=11> */
[C---:B------:R-:W-:Y:S02]  /*140870*/  LOP3.LUT P0, RZ, R50.reuse, 0x8000, RZ, 0xc0, !PT ;  /* 0x0000800032ff7812 */ /* 0x040fe4000780c0ff */
[----:B------:R-:W-:Y:S02]  /*140880*/  LOP3.LUT P1, RZ, R50, 0x10000, RZ, 0xc0, !PT ;  /* 0x0001000032ff7812 */ /* 0x000fe4000782c0ff */
[----:B0-----:R-:W-:Y:S02]  /*140890*/  PRMT R12, R40, 0x7771, RZ ;  /* 0x00007771280c7816 */ /* 0x001fe400000000ff */
[C---:B------:R-:W-:Y:S02]  /*1408a0*/  LOP3.LUT P4, RZ, R50.reuse, 0x20000, RZ, 0xc0, !PT ;  /* 0x0002000032ff7812 */ /* 0x040fe4000788c0ff */
[----:B------:R-:W-:-:S02]  /*1408b0*/  LOP3.LUT P3, RZ, R50, 0x40000, RZ, 0xc0, !PT ;  /* 0x0004000032ff7812 */ /* 0x000fc4000786c0ff */
[C---:B------:R-:W-:Y:S02]  /*1408c0*/  LOP3.LUT P2, RZ, R50.reuse, 0x80000, RZ, 0xc0, !PT ;  /* 0x0008000032ff7812 */ /* 0x040fe4000784c0ff */
[----:B------:R-:W-:Y:S01]  /*1408d0*/  LOP3.LUT P5, RZ, R50, 0x100000, RZ, 0xc0, !PT ;  /* 0x0010000032ff7812 */ /* 0x000fe200078ac0ff */
[----:B------:R0:W-:Y:S02]  /*1408e0*/  @P6 STG.E.U8 desc[UR40][R14.64], R12 ;  /* 0x0000000c0e006986 */ /* 0x0001e4000c101128 */
[----:B0-----:R-:W-:-:S05]  /*1408f0*/  PRMT R12, R40, 0x7772, RZ ;  /* 0x00007772280c7816 */ /* 0x001fca00000000ff */
        /* <DEDUP_REMOVED lines=8> */
[----:B---3--:R0:W-:Y:S02]  /*140980*/  @P2 STG.E.U8 desc[UR40][R44.64], R12 ;  /* 0x0000000c2c002986 */ /* 0x0081e4000c101128 */
[----:B0-----:R-:W-:-:S05]  /*140990*/  PRMT R12, R41, 0x7773, RZ ;  /* 0x00007773290c7816 */ /* 0x001fca00000000ff */
[----:B------:R0:W-:Y:S04]  /*1409a0*/  @P5 STG.E.U8 desc[UR40][R38.64], R12 ;  /* 0x0000000c26005986 */ /* 0x0001e8000c101128 */
[----:B0-----:R-:W2:Y:S04]  /*1409b0*/  LDL.LU.64 R38, [R1+0x58d0] ;  /* 0x0058d00001267983 */ /* 0x001ea80000300a00 */
[----:B------:R-:W3:Y:S04]  /*1409c0*/  LDL.LU.64 R40, [R1+0x22b0] ;  /* 0x0022b00001287983 */ /* 0x000ee80000300a00 */
[----:B------:R-:W4:Y:S04]  /*1409d0*/  LDL.LU.64 R14, [R1+0x22a8] ;  /* 0x0022a800010e7983 */ /* 0x000f280000300a00 */
[----:B------:R-:W2:Y:S04]  /*1409e0*/  LDL.LU.64 R36, [R1+0x22a0] ;  /* 0x0022a00001247983 */ /* 0x000ea80000300a00 */
[----:B------:R-:W2:Y:S04]  /*1409f0*/  LDL.LU R43, [R1+0x20] ;  /* 0x00002000012b7983 */ /* 0x000ea80000300800 */
[----:B------:R-:W3:Y:S04]  /*140a00*/  LDL.LU.64 R44, [R1+0x2290] ;  /* 0x00229000012c7983 */ /* 0x000ee80000300a00 */
[----:B------:R-:W4:Y:S04]  /*140a10*/  LDL.LU.64 R32, [R1+0x2288] ;  /* 0x0022880001207983 */ /* 0x000f280000300a00 */
[----:B------:R-:W4:Y:S04]  /*140a20*/  LDL.LU.64 R34, [R1+0x2280] ;  /* 0x0022800001227983 */ /* 0x000f280000300a00 */
[----:B------:R-:W4:Y:S01]  /*140a30*/  LDL.LU R12, [R1+0x10] ;  /* 0x00001000010c7983 */ /* 0x000f220000300800 */
[----:B------:R-:W-:-:S02]  /*140a40*/  LOP3.LUT P4, RZ, R50, 0x200000, RZ, 0xc0, !PT ;  /* 0x0020000032ff7812 */ /* 0x000fc4000788c0ff */
[----:B------:R-:W-:Y:S02]  /*140a50*/  LOP3.LUT R2, R2, 0xffffefff, RZ, 0xc0, !PT ;  /* 0xffffefff02027812 */ /* 0x000fe400078ec0ff */
[C---:B------:R-:W-:Y:S02]  /*140a60*/  LOP3.LUT P3, RZ, R50.reuse, 0x400000, RZ, 0xc0, !PT ;  /* 0x0040000032ff7812 */ /* 0x040fe4000786c0ff */
[C---:B------:R-:W-:Y:S02]  /*140a70*/  LOP3.LUT P2, RZ, R50.reuse, 0x800000, RZ, 0xc0, !PT ;  /* 0x0080000032ff7812 */ /* 0x040fe4000784c0ff */
[----:B------:R-:W-:Y:S02]  /*140a80*/  LOP3.LUT P5, RZ, R50, 0x1000000, RZ, 0xc0, !PT ;  /* 0x0100000032ff7812 */ /* 0x000fe400078ac0ff */
[----:B--2---:R-:W-:-:S05]  /*140a90*/  PRMT R13, R43, 0x7770, RZ ;  /* 0x000077702b0d7816 */ /* 0x004fca00000000ff */
[----:B---3--:R0:W-:Y:S04]  /*140aa0*/  @P4 STG.E.U8 desc[UR40][R40.64], R13 ;  /* 0x0000000d28004986 */ /* 0x0081e8000c101128 */
[----:B0-----:R-:W2:Y:S01]  /*140ab0*/  LDL.LU.64 R40, [R1+0x2278] ;  /* 0x0022780001287983 */ /* 0x001ea20000300a00 */
[----:B------:R-:W-:-:S03]  /*140ac0*/  LOP3.LUT P6, RZ, R39, 0x2, RZ, 0xc0, !PT ;  /* 0x0000000227ff7812 */ /* 0x000fc600078cc0ff */
[----:B------:R-:W3:Y:S01]  /*140ad0*/  LDL.LU.64 R28, [R1+0x2270] ;  /* 0x00227000011c7983 */ /* 0x000ee20000300a00 */
[----:B------:R-:W-:-:S03]  /*140ae0*/  PRMT R13, R43, 0x7771, RZ ;  /* 0x000077712b0d7816 */ /* 0x000fc600000000ff */
[----:B------:R-:W3:Y:S06]  /*140af0*/  LDL.LU.64 R24, [R1+0x2268] ;  /* 0x0022680001187983 */ /* 0x000eec0000300a00 */
        /* <DEDUP_REMOVED lines=8> */
[----:B------:R-:W-:Y:S01]  /*140b80*/  LOP3.LUT R2, R2, 0xffff7fff, RZ, 0xc0, !PT ;  /* 0xffff7fff02027812 */ /* 0x000fe200078ec0ff */
[----:B----4-:R0:W-:Y:S10]  /*140b90*/  @P3 STG.E.U8 desc[UR40][R14.64], R13 ;  /* 0x0000000d0e003986 */ /* 0x0101f4000c101128 */
[----:B------:R-:W-:-:S02]  /*140ba0*/  @P6 LOP3.LUT R2, R2, 0x8000, RZ, 0xfc, !PT ;  /* 0x0000800002026812 */ /* 0x000fc400078efcff */
[----:B------:R-:W-:Y:S01]  /*140bb0*/  LOP3.LUT P6, RZ, R50, 0x20000000, RZ, 0xc0, !PT ;  /* 0x2000000032ff7812 */ /* 0x000fe200078cc0ff */
[----:B0-----:R-:W4:Y:S01]  /*140bc0*/  LDL.LU R13, [R1+0x24] ;  /* 0x00002400010d7983 */ /* 0x001f220000300800 */
[----:B------:R-:W-:-:S03]  /*140bd0*/  LOP3.LUT R2, R2, 0xfffeffff, RZ, 0xc0, !PT ;  /* 0xfffeffff02027812 */ /* 0x000fc600078ec0ff */
[----:B------:R-:W4:Y:S04]  /*140be0*/  LDL.LU.64 R22, [R1+0x2260] ;  /* 0x0022600001167983 */ /* 0x000f280000300a00 */
[----:B------:R-:W4:Y:S04]  /*140bf0*/  LDL.LU.64 R18, [R1+0x2258] ;  /* 0x0022580001127983 */ /* 0x000f280000300a00 */
[----:B------:R-:W-:Y:S01]  /*140c00*/  @P6 LOP3.LUT R2, R2, 0x10000, RZ, 0xfc, !PT ;  /* 0x0001000002026812 */ /* 0x000fe200078efcff */
[----:B------:R-:W4:Y:S01]  /*140c10*/  LDL.LU.64 R20, [R1+0x2250] ;  /* 0x0022500001147983 */ /* 0x000f220000300a00 */
[----:B------:R-:W-:-:S02]  /*140c20*/  LOP3.LUT P6, RZ, R50, 0x10000000, RZ, 0xc0, !PT ;  /* 0x1000000032ff7812 */ /* 0x000fc400078cc0ff */
[----:B------:R-:W-:-:S11]  /*140c30*/  LOP3.LUT R2, R2, 0xfffdffff, RZ, 0xc0, !PT ;  /* 0xfffdffff02027812 */ /* 0x000fd600078ec0ff */
[----:B------:R-:W-:Y:S02]  /*140c40*/  @P6 LOP3.LUT R2, R2, 0x20000, RZ, 0xfc, !PT ;  /* 0x0002000002026812 */ /* 0x000fe400078efcff */
[----:B------:R-:W-:Y:S02]  /*140c50*/  LOP3.LUT P6, RZ, R50, 0x8000000, RZ, 0xc0, !PT ;  /* 0x0800000032ff7812 */ /* 0x000fe400078cc0ff */
[----:B------:R-:W-:Y:S02]  /*140c60*/  LOP3.LUT R2, R2, 0xfffbffff, RZ, 0xc0, !PT ;  /* 0xfffbffff02027812 */ /* 0x000fe400078ec0ff */
[----:B------:R-:W-:-:S09]  /*140c70*/  PRMT R14, R43, 0x7772, RZ ;  /* 0x000077722b0e7816 */ /* 0x000fd200000000ff */
[----:B------:R-:W-:Y:S02]  /*140c80*/  @P6 LOP3.LUT R2, R2, 0x40000, RZ, 0xfc, !PT ;  /* 0x0004000002026812 */ /* 0x000fe400078efcff */
[----:B------:R-:W-:Y:S01]  /*140c90*/  LOP3.LUT P6, RZ, R50, 0x4000000, RZ, 0xc0, !PT ;  /* 0x0400000032ff7812 */ /* 0x000fe200078cc0ff */
[----:B------:R0:W-:Y:S01]  /*140ca0*/  @P2 STG.E.U8 desc[UR40][R36.64], R14 ;  /* 0x0000000e24002986 */ /* 0x0001e2000c101128 */
[----:B------:R-:W-:Y:S02]  /*140cb0*/  LOP3.LUT R2, R2, 0xfff7ffff, RZ, 0xc0, !PT ;  /* 0xfff7ffff02027812 */ /* 0x000fe400078ec0ff */
[----:B0-----:R-:W-:-:S09]  /*140cc0*/  PRMT R14, R43, 0x7773, RZ ;  /* 0x000077732b0e7816 */ /* 0x001fd200000000ff */
[----:B------:R-:W-:Y:S02]  /*140cd0*/  @P6 LOP3.LUT R2, R2, 0x80000, RZ, 0xfc, !PT ;  /* 0x0008000002026812 */ /* 0x000fe400078efcff */
[----:B------:R-:W-:Y:S01]  /*140ce0*/  LOP3.LUT P6, RZ, R50, 0x2000000, RZ, 0xc0, !PT ;  /* 0x0200000032ff7812 */ /* 0x000fe200078cc0ff */
[----:B------:R0:W-:Y:S04]  /*140cf0*/  @P5 STG.E.U8 desc[UR40][R44.64], R14 ;  /* 0x0000000e2c005986 */ /* 0x0001e8000c101128 */
[----:B0-----:R-:W4:Y:S01]  /*140d00*/  LDL.LU R45, [R1+0x14] ;  /* 0x00001400012d7983 */ /* 0x001f220000300800 */
[----:B------:R-:W-:-:S03]  /*140d10*/  PRMT R14, R12, 0x7770, RZ ;  /* 0x000077700c0e7816 */ /* 0x000fc600000000ff */
[----:B------:R-:W4:Y:S04]  /*140d20*/  LDL.LU.64 R16, [R1+0x2248] ;  /* 0x0022480001107983 */ /* 0x000f280000300a00 */
[----:B------:R0:W-:Y:S01]  /*140d30*/  @P6 STG.E.U8 desc[UR40][R32.64], R14 ;  /* 0x0000000e20006986 */ /* 0x0001e2000c101128 */
[----:B------:R-:W-:-:S03]  /*140d40*/  LOP3.LUT P6, RZ, R2, 0x80000, RZ, 0xc0, !PT ;  /* 0x0008000002ff7812 */ /* 0x000fc600078cc0ff */
[----:B0-----:R-:W4:Y:S04]  /*140d50*/  LDL.LU.64 R14, [R1+0x2240] ;  /* 0x00224000010e7983 */ /* 0x001f280000300a00 */
[----:B------:R-:W4:Y:S01]  /*140d60*/  LDL.LU.64 R36, [R1+0x2238] ;  /* 0x0022380001247983 */ /* 0x000f220000300a00 */
[----:B------:R-:W-:-:S03]  /*140d70*/  PRMT R26, R12, 0x7771, RZ ;  /* 0x000077710c1a7816 */ /* 0x000fc600000000ff */
[----:B------:R-:W4:Y:S04]  /*140d80*/  LDL.LU.64 R42, [R1+0x2230] ;  /* 0x00223000012a7983 */ /* 0x000f280000300a00 */
[----:B------:R-:W4:Y:S04]  /*140d90*/  LDL.LU R44, [R1+0x28] ;  /* 0x00002800012c7983 */ /* 0x000f280000300800 */
[----:B------:R0:W-:Y:S01]  /*140da0*/  @P6 STG.E.U8 desc[UR40][R34.64], R26 ;  /* 0x0000001a22006986 */ /* 0x0001e2000c101128 */
[----:B------:R-:W-:-:S03]  /*140db0*/  LOP3.LUT P6, RZ, R2, 0x40000, RZ, 0xc0, !PT ;  /* 0x0004000002ff7812 */ /* 0x000fc600078cc0ff */
[----:B------:R-:W4:Y:S04]  /*140dc0*/  LDL.LU.64 R32, [R1+0x2228] ;  /* 0x0022280001207983 */ /* 0x000f280000300a00 */
[----:B0-----:R-:W4:Y:S01]  /*140dd0*/  LDL.LU.64 R34, [R1+0x2220] ;  /* 0x0022200001227983 */ /* 0x001f220000300a00 */
[----:B------:R-:W-:-:S05]  /*140de0*/  PRMT R26, R12, 0x7772, RZ ;  /* 0x000077720c1a7816 */ /* 0x000fca00000000ff */
[----:B--2---:R0:W-:Y:S04]  /*140df0*/  @P6 STG.E.U8 desc[UR40][R40.64], R26 ;  /* 0x0000001a28006986 */ /* 0x0041e8000c101128 */
[----:B0-----:R-:W2:Y:S01]  /*140e00*/  LDL.LU.64 R40, [R1+0x2218] ;  /* 0x0022180001287983 */ /* 0x001ea20000300a00 */
[----:B------:R-:W-:Y:S02]  /*140e10*/  LOP3.LUT P6, RZ, R2, 0x20000, RZ, 0xc0, !PT ;  /* 0x0002000002ff7812 */ /* 0x000fe400078cc0ff */
[----:B------:R-:W-:-:S11]  /*140e20*/  PRMT R12, R12, 0x7773, RZ ;  /* 0x000077730c0c7816 */ /* 0x000fd600000000ff */
[----:B---3--:R4:W-:Y:S01]  /*140e30*/  @P6 STG.E.U8 desc[UR40][R28.64], R12 ;  /* 0x0000000c1c006986 */ /* 0x0089e2000c101128 */
        /* <DEDUP_REMOVED lines=14> */
[C---:B------:R-:W-:Y:S02]  /*140f20*/  LOP3.LUT P1, RZ, R39.reuse, 0x8, RZ, 0xc0, !PT ;  /* 0x0000000827ff7812 */ /* 0x040fe4000782c0ff */
[----:B------:R-:W-:Y:S02]  /*140f30*/  LOP3.LUT P4, RZ, R39, 0x10, RZ, 0xc0, !PT ;  /* 0x0000001027ff7812 */ /* 0x000fe4000788c0ff */
[----:B0-----:R-:W-:-:S05]  /*140f40*/  PRMT R12, R45, 0x7770, RZ ;  /* 0x000077702d0c7816 */ /* 0x001fca00000000ff */
[----:B------:R0:W-:Y:S01]  /*140f50*/  @P6 STG.E.U8 desc[UR40][R16.64], R12 ;  /* 0x0000000c10006986 */ /* 0x0001e2000c101128 */
        /* <DEDUP_REMOVED lines=8> */
[----:B------:R0:W-:Y:S02]  /*140fe0*/  @P4 STG.E.U8 desc[UR40][R42.64], R12 ;  /* 0x0000000c2a004986 */ /* 0x0001e4000c101128 */
[----:B0-----:R-:W-:-:S05]  /*140ff0*/  PRMT R12, R44, 0x7770, RZ ;  /* 0x000077702c0c7816 */ /* 0x001fca00000000ff */
[----:B------:R0:W-:Y:S02]  /*141000*/  @P3 STG.E.U8 desc[UR40][R32.64], R12 ;  /* 0x0000000c20003986 */ /* 0x0001e4000c101128 */
[----:B0-----:R-:W-:-:S05]  /*141010*/  PRMT R12, R44, 0x7771, RZ ;  /* 0x000077712c0c7816 */ /* 0x001fca00000000ff */
[----:B------:R0:W-:Y:S02]  /*141020*/  @P2 STG.E.U8 desc[UR40][R34.64], R12 ;  /* 0x0000000c22002986 */ /* 0x0001e4000c101128 */
[----:B0-----:R-:W-:-:S05]  /*141030*/  PRMT R12, R44, 0x7772, RZ ;  /* 0x000077722c0c7816 */ /* 0x001fca00000000ff */
[----:B--2---:R0:W-:Y:S04]  /*141040*/  @P5 STG.E.U8 desc[UR40][R40.64], R12 ;  /* 0x0000000c28005986 */ /* 0x0041e8000c101128 */
[----:B0-----:R-:W2:Y:S04]  /*141050*/  LDL.LU.64 R40, [R1+0x2210] ;  /* 0x0022100001287983 */ /* 0x001ea80000300a00 */
[----:B------:R-:W3:Y:S04]  /*141060*/  LDL.LU.64 R14, [R1+0x2200] ;  /* 0x00220000010e7983 */ /* 0x000ee80000300a00 */
[----:B------:R-:W4:Y:S04]  /*141070*/  LDL.LU.64 R36, [R1+0x21f8] ;  /* 0x0021f80001247983 */ /* 0x000f280000300a00 */
[----:B------:R-:W3:Y:S04]  /*141080*/  LDL.LU.64 R42, [R1+0x21f0] ;  /* 0x0021f000012a7983 */ /* 0x000ee80000300a00 */
[----:B------:R-:W3:Y:S04]  /*141090*/  LDL.LU R45, [R1+0x18] ;  /* 0x00001800012d7983 */ /* 0x000ee80000300800 */
[----:B------:R-:W3:Y:S04]  /*1410a0*/  LDL.LU.64 R32, [R1+0x21e8] ;  /* 0x0021e80001207983 */ /* 0x000ee80000300a00 */
[----:B------:R-:W4:Y:S01]  /*1410b0*/  LDL.LU R12, [R1+0x2c] ;  /* 0x00002c00010c7983 */ /* 0x000f220000300800 */
[----:B------:R-:W-:-:S03]  /*1410c0*/  LOP3.LUT P4, RZ, R39, 0x100, RZ, 0xc0, !PT ;  /* 0x0000010027ff7812 */ /* 0x000fc6000788c0ff */
[----:B------:R-:W4:Y:S01]  /*1410d0*/  LDL.LU.64 R34, [R1+0x21e0] ;  /* 0x0021e00001227983 */ /* 0x000f220000300a00 */
[----:B------:R-:W-:Y:S02]  /*1410e0*/  PRMT R13, R44, 0x7773, RZ ;  /* 0x000077732c0d7816 */ /* 0x000fe400000000ff */
[----:B------:R-:W-:Y:S02]  /*1410f0*/  LOP3.LUT P6, RZ, R39, 0x100000, RZ, 0xc0, !PT ;  /* 0x0010000027ff7812 */ /* 0x000fe400078cc0ff */
        /* <DEDUP_REMOVED lines=8> */
[C---:B------:R-:W-:Y:S02]  /*141180*/  LOP3.LUT P6, RZ, R39.reuse, 0x20000, RZ, 0xc0, !PT ;  /* 0x0002000027ff7812 */ /* 0x040fe400078cc0ff */
[----:B------:R-:W-:Y:S02]  /*141190*/  LOP3.LUT R2, R2, 0xffffff7f, RZ, 0xc0, !PT ;  /* 0xffffff7f02027812 */ /* 0x000fe400078ec0ff */
[----:B------:R-:W-:-:S09]  /*1411a0*/  LOP3.LUT P3, RZ, R39, 0x200, RZ, 0xc0, !PT ;  /* 0x0000020027ff7812 */ /* 0x000fd2000786c0ff */
[----:B------:R-:W-:Y:S02]  /*1411b0*/  @P6 LOP3.LUT R2, R2, 0x80, RZ, 0xfc, !PT ;  /* 0x0000008002026812 */ /* 0x000fe400078efcff */
[----:B------:R-:W-:Y:S01]  /*1411c0*/  LOP3.LUT P6, RZ, R39, 0x10000, RZ, 0xc0, !PT ;  /* 0x0001000027ff7812 */ /* 0x000fe200078cc0ff */
[----:B--2---:R0:W-:Y:S04]  /*1411d0*/  @P4 STG.E.U8 desc[UR40][R40.64], R13 ;  /* 0x0000000d28004986 */ /* 0x0041e8000c101128 */
[----:B0-----:R-:W2:Y:S04]  /*1411e0*/  LDL.LU.64 R40, [R1+0x21d8] ;  /* 0x0021d80001287983 */ /* 0x001ea80000300a00 */
[----:B------:R-:W2:Y:S01]  /*1411f0*/  LDL.LU.64 R28, [R1+0x21d0] ;  /* 0x0021d000011c7983 */ /* 0x000ea20000300a00 */
[----:B------:R-:W-:-:S03]  /*141200*/  LOP3.LUT R2, R2, 0xfffffeff, RZ, 0xc0, !PT ;  /* 0xfffffeff02027812 */ /* 0x000fc600078ec0ff */
[----:B------:R-:W2:Y:S01]  /*141210*/  LDL.LU.64 R24, [R1+0x21c8] ;  /* 0x0021c80001187983 */ /* 0x000ea20000300a00 */
[----:B---3--:R-:W-:Y:S02]  /*141220*/  PRMT R13, R45, 0x7770, RZ ;  /* 0x000077702d0d7816 */ /* 0x008fe400000000ff */
[----:B------:R-:W-:Y:S02]  /*141230*/  @P6 LOP3.LUT R2, R2, 0x100, RZ, 0xfc, !PT ;  /* 0x0000010002026812 */ /* 0x000fe400078efcff */
[----:B------:R-:W-:Y:S01]  /*141240*/  LOP3.LUT P6, RZ, R39, 0x8000, RZ, 0xc0, !PT ;  /* 0x0000800027ff7812 */ /* 0x000fe200078cc0ff */
[----:B------:R0:W-:Y:S01]  /*141250*/  @P3 STG.E.U8 desc[UR40][R14.64], R13 ;  /* 0x0000000d0e003986 */ /* 0x0001e2000c101128 */
[----:B------:R-:W-:-:S03]  /*141260*/  LOP3.LUT R2, R2, 0xfffffdff, RZ, 0xc0, !PT ;  /* 0xfffffdff02027812 */ /* 0x000fc600078ec0ff */
[----:B0-----:R-:W3:Y:S04]  /*141270*/  LDL.LU R13, [R1+0x1c] ;  /* 0x00001c00010d7983 */ /* 0x001ee80000300800 */
[----:B------:R-:W3:Y:S04]  /*141280*/  LDL.LU.64 R22, [R1+0x21c0] ;  /* 0x0021c00001167983 */ /* 0x000ee80000300a00 */
[----:B------:R-:W-:Y:S02]  /*141290*/  @P6 LOP3.LUT R2, R2, 0x200, RZ, 0xfc, !PT ;  /* 0x0000020002026812 */ /* 0x000fe400078efcff */
[----:B------:R-:W-:Y:S01]  /*1412a0*/  LOP3.LUT P6, RZ, R39, 0x4000, RZ, 0xc0, !PT ;  /* 0x0000400027ff7812 */ /* 0x000fe200078cc0ff */
[----:B------:R-:W3:Y:S01]  /*1412b0*/  LDL.LU.64 R18, [R1+0x21b8] ;  /* 0x0021b80001127983 */ /* 0x000ee20000300a00 */
[----:B------:R-:W-:-:S02]  /*1412c0*/  LOP3.LUT R2, R2, 0xfffffbff, RZ, 0xc0, !PT ;  /* 0xfffffbff02027812 */ /* 0x000fc400078ec0ff */
[C---:B------:R-:W-:Y:S01]  /*1412d0*/  LOP3.LUT P2, RZ, R39.reuse, 0x400, RZ, 0xc0, !PT ;  /* 0x0000040027ff7812 */ /* 0x040fe2000784c0ff */
[----:B------:R-:W3:Y:S01]  /*1412e0*/  LDL.LU.64 R20, [R1+0x21b0] ;  /* 0x0021b00001147983 */ /* 0x000ee20000300a00 */
[----:B------:R-:W-:Y:S02]  /*1412f0*/  LOP3.LUT P5, RZ, R39, 0x800, RZ, 0xc0, !PT ;  /* 0x0000080027ff7812 */ /* 0x000fe400078ac0ff */
[----:B------:R-:W-:Y:S01]  /*141300*/  PRMT R14, R45, 0x7771, RZ ;  /* 0x000077712d0e7816 */ /* 0x000fe200000000ff */
[----:B------:R-:W3:Y:S04]  /*141310*/  LDL.LU.64 R16, [R1+0x21a8] ;  /* 0x0021a80001107983 */ /* 0x000ee80000300a00 */
[----:B------:R-:W-:Y:S01]  /*141320*/  @P6 LOP3.LUT R2, R2, 0x400, RZ, 0xfc, !PT ;  /* 0x0000040002026812 */ /* 0x000fe200078efcff */
[----:B------:R-:W3:Y:S01]  /*141330*/  LDL.LU R44, [R1+0x90] ;  /* 0x00009000012c7983 */ /* 0x000ee20000300800 */
[----:B------:R-:W-:-:S02]  /*141340*/  LOP3.LUT P6, RZ, R39, 0x2000, RZ, 0xc0, !PT ;  /* 0x0000200027ff7812 */ /* 0x000fc400078cc0ff */
[----:B------:R-:W-:Y:S01]  /*141350*/  LOP3.LUT R2, R2, 0xfffff7ff, RZ, 0xc0, !PT ;  /* 0xfffff7ff02027812 */ /* 0x000fe200078ec0ff */
[----:B----4-:R0:W-:Y:S10]  /*141360*/  @P2 STG.E.U8 desc[UR40][R36.64], R14 ;  /* 0x0000000e24002986 */ /* 0x0101f4000c101128 */
[----:B------:R-:W-:-:S02]  /*141370*/  @P6 LOP3.LUT R2, R2, 0x800, RZ, 0xfc, !PT ;  /* 0x0000080002026812 */ /* 0x000fc400078efcff */
[----:B------:R-:W-:Y:S02]  /*141380*/  LOP3.LUT P6, RZ, R39, 0x1000, RZ, 0xc0, !PT ;  /* 0x0000100027ff7812 */ /* 0x000fe400078cc0ff */
[----:B0-----:R-:W-:-:S05]  /*141390*/  PRMT R14, R45, 0x7772, RZ ;  /* 0x000077722d0e7816 */ /* 0x001fca00000000ff */
[----:B------:R0:W-:Y:S02]  /*1413a0*/  @P5 STG.E.U8 desc[UR40][R42.64], R14 ;  /* 0x0000000e2a005986 */ /* 0x0001e4000c101128 */
[----:B0-----:R-:W-:-:S05]  /*1413b0*/  PRMT R14, R45, 0x7773, RZ ;  /* 0x000077732d0e7816 */ /* 0x001fca00000000ff */
[----:B------:R0:W-:Y:S01]  /*1413c0*/  @P6 STG.E.U8 desc[UR40][R32.64], R14 ;  /* 0x0000000e20006986 */ /* 0x0001e2000c101128 */
[----:B------:R-:W-:-:S03]  /*1413d0*/  LOP3.LUT P6, RZ, R2, 0x800, RZ, 0xc0, !PT ;  /* 0x0000080002ff7812 */ /* 0x000fc600078cc0ff */
[----:B0-----:R-:W4:Y:S04]  /*1413e0*/  LDL.LU.64 R14, [R1+0x2198] ;  /* 0x00219800010e7983 */ /* 0x001f280000300a00 */
[----:B------:R-:W4:Y:S01]  /*1413f0*/  LDL.LU.64 R36, [R1+0x2190] ;  /* 0x0021900001247983 */ /* 0x000f220000300a00 */
[----:B------:R-:W-:-:S03]  /*141400*/  PRMT R26, R12, 0x7770, RZ ;  /* 0x000077700c1a7816 */ /* 0x000fc600000000ff */
[----:B------:R-:W4:Y:S04]  /*141410*/  LDL.LU.64 R42, [R1+0x2188] ;  /* 0x00218800012a7983 */ /* 0x000f280000300a00 */
[----:B------:R0:W-:Y:S01]  /*141420*/  @P6 STG.E.U8 desc[UR40][R34.64], R26 ;  /* 0x0000001a22006986 */ /* 0x0001e2000c101128 */
[----:B------:R-:W-:-:S03]  /*141430*/  LOP3.LUT P6, RZ, R2, 0x400, RZ, 0xc0, !PT ;  /* 0x0000040002ff7812 */ /* 0x000fc600078cc0ff */
[----:B------:R-:W4:Y:S04]  /*141440*/  LDL.LU.64 R32, [R1+0x2180] ;  /* 0x0021800001207983 */ /* 0x000f280000300a00 */
[----:B------:R-:W4:Y:S04]  /*141450*/  LDL.LU R45, [R1+0x80] ;  /* 0x00008000012d7983 */ /* 0x000f280000300800 */
[----:B0-----:R-:W4:Y:S01]  /*141460*/  LDL.LU.64 R34, [R1+0x2178] ;  /* 0x0021780001227983 */ /* 0x001f220000300a00 */
[----:B------:R-:W-:-:S05]  /*141470*/  PRMT R26, R12, 0x7771, RZ ;  /* 0x000077710c1a7816 */ /* 0x000fca00000000ff */
[----:B--2---:R0:W-:Y:S04]  /*141480*/  @P6 STG.E.U8 desc[UR40][R40.64], R26 ;  /* 0x0000001a28006986 */ /* 0x0041e8000c101128 */
[----:B0-----:R-:W2:Y:S01]  /*141490*/  LDL.LU.64 R40, [R1+0x58c8] ;  /* 0x0058c80001287983 */ /* 0x001ea20000300a00 */
[----:B------:R-:W-:Y:S02]  /*1414a0*/  LOP3.LUT P6, RZ, R2, 0x200, RZ, 0xc0, !PT ;  /* 0x0000020002ff7812 */ /* 0x000fe400078cc0ff */
[C---:B------:R-:W-:Y:S02]  /*1414b0*/  PRMT R26, R12.reuse, 0x7772, RZ ;  /* 0x000077720c1a7816 */ /* 0x040fe400000000ff */
[----:B------:R-:W-:-:S09]  /*1414c0*/  PRMT R12, R12, 0x7773, RZ ;  /* 0x000077730c0c7816 */ /* 0x000fd200000000ff */
[----:B------:R-:W-:Y:S01]  /*1414d0*/  @P6 STG.E.U8 desc[UR40][R28.64], R26 ;  /* 0x0000001a1c006986 */ /* 0x000fe2000c101128 */
[----:B------:R-:W-:-:S13]  /*1414e0*/  LOP3.LUT P6, RZ, R2, 0x100, RZ, 0xc0, !PT ;  /* 0x0000010002ff7812 */ /* 0x000fda00078cc0ff */
[----:B------:R3:W-:Y:S01]  /*1414f0*/  @P6 STG.E.U8 desc[UR40][R24.64], R12 ;  /* 0x0000000c18006986 */ /* 0x0007e2000c101128 */
[----:B------:R-:W-:Y:S02]  /*141500*/  LOP3.LUT P6, RZ, R2, 0x80, RZ, 0xc0, !PT ;  /* 0x0000008002ff7812 */ /* 0x000fe400078cc0ff */
[----:B---3--:R-:W-:-:S11]  /*141510*/  PRMT R12, R13, 0x7770, RZ ;  /* 0x000077700d0c7816 */ /* 0x008fd600000000ff */
        /* <DEDUP_REMOVED lines=10> */
[----:B0-----:R-:W-:-:S07]  /*1415c0*/  PRMT R12, R13, 0x7773, RZ ;  /* 0x000077730d0c7816 */ /* 0x001fce00000000ff */
[----:B------:R0:W-:Y:S01]  /*1415d0*/  @P6 STG.E.U8 desc[UR40][R16.64], R12 ;  /* 0x0000000c10006986 */ /* 0x0001e2000c101128 */
[----:B------:R-:W-:Y:S02]  /*1415e0*/  LOP3.LUT P4, RZ, R39, 0x800000, RZ, 0xc0, !PT ;  /* 0x0080000027ff7812 */ /* 0x000fe4000788c0ff */
[----:B0-----:R-:W-:-:S05]  /*1415f0*/  PRMT R12, R44, 0x7770, RZ ;  /* 0x000077702c0c7816 */ /* 0x001fca00000000ff */
[----:B----4-:R0:W-:Y:S01]  /*141600*/  @P0 STG.E.U8 desc[UR40][R14.64], R12 ;  /* 0x0000000c0e000986 */ /* 0x0101e2000c101128 */
        /* <DEDUP_REMOVED lines=12> */
[----:B--2---:R0:W-:Y:S04]  /*1416d0*/  @P5 STG.E.U8 desc[UR40][R40.64], R12 ;  /* 0x0000000c28005986 */ /* 0x0041e8000c101128 */
[----:B0-----:R-:W2:Y:S04]  /*1416e0*/  LDL.LU.64 R40, [R1+0x58c0] ;  /* 0x0058c00001287983 */ /* 0x001ea80000300a00 */
[----:B------:R-:W3:Y:S01]  /*1416f0*/  LDL.LU.64 R12, [R1+0x2168] ;  /* 0x00216800010c7983 */ /* 0x000ee20000300a00 */
[----:B------:R-:W-:-:S03]  /*141700*/  LOP3.LUT R3, R3, 0xefffffff, RZ, 0xc0, !PT ;  /* 0xefffffff03037812 */ /* 0x000fc600078ec0ff */
[----:B------:R-:W4:Y:S04]  /*141710*/  LDL.LU.64 R16, [R1+0x2160] ;  /* 0x0021600001107983 */ /* 0x000f280000300a00 */
[----:B------:R-:W3:Y:S04]  /*141720*/  LDL.LU.64 R32, [R1+0x2140] ;  /* 0x0021400001207983 */ /* 0x000ee80000300a00 */
[----:B------:R-:W3:Y:S04]  /*141730*/  LDL.LU.64 R14, [R1+0x2138] ;  /* 0x00213800010e7983 */ /* 0x000ee80000300a00 */
[----:B------:R-:W3:Y:S04]  /*141740*/  LDL.LU.64 R36, [R1+0x2130] ;  /* 0x0021300001247983 */ /* 0x000ee80000300a00 */
[----:B------:R-:W3:Y:S01]  /*141750*/  LDL.LU R43, [R1+0x94] ;  /* 0x00009400012b7983 */ /* 0x000ee20000300800 */
[----:B------:R-:W-:-:S02]  /*141760*/  LOP3.LUT R2, R2, 0xfffffffe, RZ, 0xc0, !PT ;  /* 0xfffffffe02027812 */ /* 0x000fc400078ec0ff */
[C---:B------:R-:W-:Y:S01]  /*141770*/  LOP3.LUT P4, RZ, R39.reuse, 0x8000000, RZ, 0xc0, !PT ;  /* 0x0800000027ff7812 */ /* 0x040fe2000788c0ff */
[----:B------:R-:W3:Y:S01]  /*141780*/  LDL.LU.64 R34, [R1+0x2120] ;  /* 0x0021200001227983 */ /* 0x000ee20000300a00 */
[C---:B------:R-:W-:Y:S02]  /*141790*/  LOP3.LUT P3, RZ, R39.reuse, 0x10000000, RZ, 0xc0, !PT ;  /* 0x1000000027ff7812 */ /* 0x040fe4000786c0ff */
[C---:B------:R-:W-:Y:S02]  /*1417a0*/  LOP3.LUT P2, RZ, R39.reuse, 0x20000000, RZ, 0xc0, !PT ;  /* 0x2000000027ff7812 */ /* 0x040fe4000784c0ff */
[----:B------:R-:W-:Y:S02]  /*1417b0*/  LOP3.LUT P5, RZ, R39, 0x40000000, RZ, 0xc0, !PT ;  /* 0x4000000027ff7812 */ /* 0x000fe400078ac0ff */
[----:B--2---:R-:W-:-:S13]  /*1417c0*/  LOP3.LUT P6, RZ, R40, 0x80, RZ, 0xc0, !PT ;  /* 0x0000008028ff7812 */ /* 0x004fda00078cc0ff */
        /* <DEDUP_REMOVED lines=10> */
[----:B------:R-:W-:-:S13]  /*141870*/  LOP3.LUT P6, RZ, R40, 0x8, RZ, 0xc0, !PT ;  /* 0x0000000828ff7812 */ /* 0x000fda00078cc0ff */
        /* <DEDUP_REMOVED lines=11> */
[----:B------:R-:W-:-:S05]  /*141930*/  PRMT R39, R45, 0x7772, RZ ;  /* 0x000077722d277816 */ /* 0x000fca00000000ff */
[----:B---3--:R0:W-:Y:S04]  /*141940*/  @P4 STG.E.U8 desc[UR40][R12.64], R39 ;  /* 0x000000270c004986 */ /* 0x0081e8000c101128 */
[----:B0-----:R-:W2:Y:S01]  /*141950*/  LDL.LU R12, [R1+0x84] ;  /* 0x00008400010c7983 */ /* 0x001ea20000300800 */
[----:B------:R-:W-:-:S03]  /*141960*/  PRMT R39, R45, 0x7773, RZ ;  /* 0x000077732d277816 */ /* 0x000fc600000000ff */
[----:B------:R-:W3:Y:S04]  /*141970*/  LDL.LU.64 R44, [R1+0x2100] ;  /* 0x00210000012c7983 */ /* 0x000ee80000300a00 */
[----:B------:R-:W3:Y:S04]  /*141980*/  LDL.LU.64 R26, [R1+0x20f8] ;  /* 0x0020f800011a7983 */ /* 0x000ee80000300a00 */
[----:B------:R-:W3:Y:S04]  /*141990*/  LDL.LU.64 R28, [R1+0x20f0] ;  /* 0x0020f000011c7983 */ /* 0x000ee80000300a00 */
[----:B------:R-:W3:Y:S04]  /*1419a0*/  LDL.LU.64 R24, [R1+0x20d8] ;  /* 0x0020d80001187983 */ /* 0x000ee80000300a00 */
[----:B----4-:R0:W-:Y:S02]  /*1419b0*/  @P3 STG.E.U8 desc[UR40][R16.64], R39 ;  /* 0x0000002710003986 */ /* 0x0101e4000c101128 */
[----:B0-----:R-:W-:-:S05]  /*1419c0*/  PRMT R39, R43, 0x7770, RZ ;  /* 0x000077702b277816 */ /* 0x001fca00000000ff */
[----:B------:R0:W-:Y:S04]  /*1419d0*/  @P2 STG.E.U8 desc[UR40][R32.64], R39 ;  /* 0x0000002720002986 */ /* 0x0001e8000c101128 */
[----:B0-----:R-:W4:Y:S04]  /*1419e0*/  LDL.LU R32, [R1+0x98] ;  /* 0x0000980001207983 */ /* 0x001f280000300800 */
[----:B------:R-:W4:Y:S04]  /*1419f0*/  LDL.LU.64 R22, [R1+0x20b8] ;  /* 0x0020b80001167983 */ /* 0x000f280000300a00 */
[----:B------:R-:W4:Y:S01]  /*141a00*/  LDL.LU.64 R18, [R1+0x20b0] ;  /* 0x0020b00001127983 */ /* 0x000f220000300a00 */
[----:B------:R-:W-:-:S03]  /*141a10*/  PRMT R39, R43, 0x7771, RZ ;  /* 0x000077712b277816 */ /* 0x000fc600000000ff */
[----:B------:R-:W4:Y:S04]  /*141a20*/  LDL.LU R33, [R1+0x88] ;  /* 0x0000880001217983 */ /* 0x000f280000300800 */
[----:B------:R-:W4:Y:S04]  /*141a30*/  LDL.LU.64 R20, [R1+0x20a8] ;  /* 0x0020a80001147983 */ /* 0x000f280000300a00 */
[----:B------:R0:W-:Y:S04]  /*141a40*/  @P5 STG.E.U8 desc[UR40][R14.64], R39 ;  /* 0x000000270e005986 */ /* 0x0001e8000c101128 */
[----:B------:R-:W4:Y:S01]  /*141a50*/  LDL.LU.64 R16, [R1+0x2098] ;  /* 0x0020980001107983 */ /* 0x000f220000300a00 */
[----:B0-----:R-:W-:-:S03]  /*141a60*/  PRMT R39, R43, 0x7772, RZ ;  /* 0x000077722b277816 */ /* 0x001fc600000000ff */
[----:B------:R-:W4:Y:S04]  /*141a70*/  LDL.LU.64 R14, [R1+0x2078] ;  /* 0x00207800010e7983 */ /* 0x000f280000300a00 */
[----:B------:R0:W-:Y:S01]  /*141a80*/  @P6 STG.E.U8 desc[UR40][R36.64], R39 ;  /* 0x0000002724006986 */ /* 0x0001e2000c101128 */
[C---:B------:R-:W-:Y:S02]  /*141a90*/  LOP3.LUT P6, RZ, R2.reuse, 0x8, RZ, 0xc0, !PT ;  /* 0x0000000802ff7812 */ /* 0x040fe400078cc0ff */
[----:B0-----:R-:W-:Y:S01]  /*141aa0*/  PRMT R39, R43, 0x7773, RZ ;  /* 0x000077732b277816 */ /* 0x001fe200000000ff */
[----:B------:R-:W4:Y:S10]  /*141ab0*/  LDL.LU.64 R36, [R1+0x2070] ;  /* 0x0020700001247983 */ /* 0x000f340000300a00 */
[----:B------:R0:W-:Y:S01]  /*141ac0*/  @P6 STG.E.U8 desc[UR40][R34.64], R39 ;  /* 0x0000002722006986 */ /* 0x0001e2000c101128 */
[----:B------:R-:W-:-:S03]  /*141ad0*/  LOP3.LUT P6, RZ, R2, 0x4, RZ, 0xc0, !PT ;  /* 0x0000000402ff7812 */ /* 0x000fc600078cc0ff */
[----:B------:R-:W4:Y:S04]  /*141ae0*/  LDL.LU.64 R42, [R1+0x2068] ;  /* 0x00206800012a7983 */ /* 0x000f280000300a00 */
[----:B0-----:R-:W4:Y:S04]  /*141af0*/  LDL.LU.64 R34, [R1+0x2058] ;  /* 0x0020580001227983 */ /* 0x001f280000300a00 */
[----:B------:R-:W4:Y:S01]  /*141b00*/  LDL.LU R13, [R1+0x9c] ;  /* 0x00009c00010d7983 */ /* 0x000f220000300800 */
[----:B--2---:R-:W-:-:S05]  /*141b10*/  PRMT R39, R12, 0x7770, RZ ;  /* 0x000077700c277816 */ /* 0x004fca00000000ff */
[----:B---3--:R0:W-:Y:S04]  /*141b20*/  @P6 STG.E.U8 desc[UR40][R44.64], R39 ;  /* 0x000000272c006986 */ /* 0x0081e8000c101128 */
[----:B0-----:R-:W2:Y:S01]  /*141b30*/  LDL.LU.64 R44, [R1+0x2030] ;  /* 0x00203000012c7983 */ /* 0x001ea20000300a00 */
[----:B------:R-:W-:Y:S02]  /*141b40*/  LOP3.LUT P6, RZ, R2, 0x2, RZ, 0xc0, !PT ;  /* 0x0000000202ff7812 */ /* 0x000fe400078cc0ff */
[----:B------:R-:W-:-:S11]  /*141b50*/  PRMT R39, R12, 0x7771, RZ ;  /* 0x000077710c277816 */ /* 0x000fd600000000ff */
[----:B------:R-:W-:Y:S01]  /*141b60*/  @P6 STG.E.U8 desc[UR40][R26.64], R39 ;  /* 0x000000271a006986 */ /* 0x000fe2000c101128 */
[----:B------:R-:W-:Y:S02]  /*141b70*/  LOP3.LUT P6, RZ, R2, 0x1, RZ, 0xc0, !PT ;  /* 0x0000000102ff7812 */ /* 0x000fe400078cc0ff */
[----:B------:R-:W-:-:S11]  /*141b80*/  PRMT R2, R12, 0x7772, RZ ;  /* 0x000077720c027816 */ /* 0x000fd600000000ff */
[----:B------:R0:W-:Y:S01]  /*141b90*/  @P6 STG.E.U8 desc[UR40][R28.64], R2 ;  /* 0x000000021c006986 */ /* 0x0001e2000c101128 */
[----:B------:R-:W-:Y:S02]  /*141ba0*/  LOP3.LUT P6, RZ, R3, 0x80000000, RZ, 0xc0, !PT ;  /* 0x8000000003ff7812 */ /* 0x000fe400078cc0ff */
[----:B0-----:R-:W-:-:S11]  /*141bb0*/  PRMT R2, R12, 0x7773, RZ ;  /* 0x000077730c027816 */ /* 0x001fd600000000ff */
[----:B------:R4:W-:Y:S01]  /*141bc0*/  @P6 STG.E.U8 desc[UR40][R24.64], R2 ;  /* 0x0000000218006986 */ /* 0x0009e2000c101128 */
[----:B------:R-:W-:Y:S02]  /*141bd0*/  LOP3.LUT P6, RZ, R3, 0x40000000, RZ, 0xc0, !PT ;  /* 0x4000000003ff7812 */ /* 0x000fe400078cc0ff */
[----:B----4-:R-:W-:-:S11]  /*141be0*/  PRMT R2, R32, 0x7770, RZ ;  /* 0x0000777020027816 */ /* 0x010fd600000000ff */
        /* <DEDUP_REMOVED lines=29> */
[----:B------:R-:W3:Y:S04]  /*141dc0*/  LDL.LU.64 R32, [R1+0x1fe0] ;  /* 0x001fe00001207983 */ /* 0x000ee80000300a00 */
[----:B------:R-:W3:Y:S01]  /*141dd0*/  LDL.LU R22, [R1+0x8c] ;  /* 0x00008c0001167983 */ /* 0x000ee20000300800 */
[----:B------:R-:W-:-:S02]  /*141de0*/  LOP3.LUT P4, RZ, R40, 0x4000, RZ, 0xc0, !PT ;  /* 0x0000400028ff7812 */ /* 0x000fc4000788c0ff */
[----:B------:R-:W-:Y:S02]  /*141df0*/  PRMT R2, R13, 0x7771, RZ ;  /* 0x000077710d027816 */ /* 0x000fe400000000ff */
[----:B------:R-:W-:Y:S02]  /*141e00*/  LOP3.LUT P6, RZ, R40, 0x4000000, RZ, 0xc0, !PT ;  /* 0x0400000028ff7812 */ /* 0x000fe400078cc0ff */
[----:B------:R-:W-:-:S11]  /*141e10*/  LOP3.LUT R3, R3, 0xffefffff, RZ, 0xc0, !PT ;  /* 0xffefffff03037812 */ /* 0x000fd600078ec0ff */
[----:B------:R-:W-:Y:S02]  /*141e20*/  @P6 LOP3.LUT R3, R3, 0x100000, RZ, 0xfc, !PT ;  /* 0x0010000003036812 */ /* 0x000fe400078efcff */
[C---:B------:R-:W-:Y:S02]  /*141e30*/  LOP3.LUT P6, RZ, R40.reuse, 0x2000000, RZ, 0xc0, !PT ;  /* 0x0200000028ff7812 */ /* 0x040fe400078cc0ff */
[----:B------:R-:W-:Y:S02]  /*141e40*/  LOP3.LUT R3, R3, 0xffdfffff, RZ, 0xc0, !PT ;  /* 0xffdfffff03037812 */ /* 0x000fe400078ec0ff */
[----:B------:R-:W-:-:S09]  /*141e50*/  LOP3.LUT P3, RZ, R40, 0x8000, RZ, 0xc0, !PT ;  /* 0x0000800028ff7812 */ /* 0x000fd2000786c0ff */
        /* <DEDUP_REMOVED lines=9> */
[----:B--2---:R0:W-:Y:S04]  /*141ef0*/  @P4 STG.E.U8 desc[UR40][R44.64], R2 ;  /* 0x000000022c004986 */ /* 0x0041e8000c101128 */
[----:B0-----:R-:W2:Y:S01]  /*141f00*/  LDL.LU.64 R44, [R1+0x1fd0] ;  /* 0x001fd000012c7983 */ /* 0x001ea20000300a00 */
[----:B------:R-:W-:-:S03]  /*141f10*/  PRMT R2, R13, 0x7772, RZ ;  /* 0x000077720d027816 */ /* 0x000fc600000000ff */
[----:B------:R-:W2:Y:S04]  /*141f20*/  LDL.LU R23, [R1+0x70] ;  /* 0x0000700001177983 */ /* 0x000ea80000300800 */
[----:B------:R0:W-:Y:S04]  /*141f30*/  @P3 STG.E.U8 desc[UR40][R48.64], R2 ;  /* 0x0000000230003986 */ /* 0x0001e8000c101128 */
[----:B0-----:R-:W2:Y:S04]  /*141f40*/  LDL.LU.64 R48, [R1+0x58b8] ;  /* 0x0058b80001307983 */ /* 0x001ea80000300a00 */
[----:B------:R-:W2:Y:S04]  /*141f50*/  LDL.LU.64 R26, [R1+0x1fb0] ;  /* 0x001fb000011a7983 */ /* 0x000ea80000300a00 */
[----:B------:R-:W2:Y:S01]  /*141f60*/  LDL.LU.64 R28, [R1+0x1fa8] ;  /* 0x001fa800011c7983 */ /* 0x000ea20000300a00 */
[----:B------:R-:W-:-:S02]  /*141f70*/  @P6 LOP3.LUT R3, R3, 0x1000000, RZ, 0xfc, !PT ;  /* 0x0100000003036812 */ /* 0x000fc400078efcff */
[C---:B------:R-:W-:Y:S01]  /*141f80*/  LOP3.LUT P6, RZ, R40.reuse, 0x200000, RZ, 0xc0, !PT ;  /* 0x0020000028ff7812 */ /* 0x040fe200078cc0ff */
[----:B------:R-:W2:Y:S01]  /*141f90*/  LDL.LU.64 R24, [R1+0x1fa0] ;  /* 0x001fa00001187983 */ /* 0x000ea20000300a00 */
[----:B------:R-:W-:Y:S02]  /*141fa0*/  LOP3.LUT R3, R3, 0xfdffffff, RZ, 0xc0, !PT ;  /* 0xfdffffff03037812 */ /* 0x000fe400078ec0ff */
[----:B------:R-:W-:Y:S01]  /*141fb0*/  LOP3.LUT P2, RZ, R40, 0x10000, RZ, 0xc0, !PT ;  /* 0x0001000028ff7812 */ /* 0x000fe2000784c0ff */
[----:B------:R-:W2:Y:S08]  /*141fc0*/  LDL.LU.64 R18, [R1+0x1f90] ;  /* 0x001f900001127983 */ /* 0x000eb00000300a00 */
[----:B------:R-:W-:-:S02]  /*141fd0*/  @P6 LOP3.LUT R3, R3, 0x2000000, RZ, 0xfc, !PT ;  /* 0x0200000003036812 */ /* 0x000fc400078efcff */
[----:B------:R-:W-:Y:S02]  /*141fe0*/  LOP3.LUT P6, RZ, R40, 0x100000, RZ, 0xc0, !PT ;  /* 0x0010000028ff7812 */ /* 0x000fe400078cc0ff */
[----:B------:R-:W-:Y:S02]  /*141ff0*/  LOP3.LUT R3, R3, 0xfbffffff, RZ, 0xc0, !PT ;  /* 0xfbffffff03037812 */ /* 0x000fe400078ec0ff */
[----:B------:R-:W-:-:S05]  /*142000*/  PRMT R2, R13, 0x7773, RZ ;  /* 0x000077730d027816 */ /* 0x000fca00000000ff */
[----:B---3--:R0:W-:Y:S04]  /*142010*/  @P2 STG.E.U8 desc[UR40][R34.64], R2 ;  /* 0x0000000222002986 */ /* 0x0081e8000c101128 */
[----:B------:R-:W-:Y:S02]  /*142020*/  @P6 LOP3.LUT R3, R3, 0x4000000, RZ, 0xfc, !PT ;  /* 0x0400000003036812 */ /* 0x000fe400078efcff */
[C---:B------:R-:W-:Y:S01]  /*142030*/  LOP3.LUT P6, RZ, R40.reuse, 0x80000, RZ, 0xc0, !PT ;  /* 0x0008000028ff7812 */ /* 0x040fe200078cc0ff */
[----:B0-----:R-:W3:Y:S01]  /*142040*/  LDL.LU R34, [R1+0x60] ;  /* 0x0000600001227983 */ /* 0x001ee20000300800 */
[----:B------:R-:W-:-:S03]  /*142050*/  LOP3.LUT P5, RZ, R40, 0x20000, RZ, 0xc0, !PT ;  /* 0x0002000028ff7812 */ /* 0x000fc600078ac0ff */
[----:B------:R-:W3:Y:S01]  /*142060*/  LDL.LU.64 R20, [R1+0x1f80] ;  /* 0x001f800001147983 */ /* 0x000ee20000300a00 */
[----:B------:R-:W-:Y:S02]  /*142070*/  LOP3.LUT R3, R3, 0xf7ffffff, RZ, 0xc0, !PT ;  /* 0xf7ffffff03037812 */ /* 0x000fe400078ec0ff */
[----:B------:R-:W-:Y:S01]  /*142080*/  PRMT R2, R22, 0x7770, RZ ;  /* 0x0000777016027816 */ /* 0x000fe200000000ff */
[----:B------:R-:W3:Y:S04]  /*142090*/  LDL.LU.64 R16, [R1+0x1f78] ;  /* 0x001f780001107983 */ /* 0x000ee80000300a00 */
[----:B------:R-:W-:Y:S02]  /*1420a0*/  @P6 LOP3.LUT R3, R3, 0x8000000, RZ, 0xfc, !PT ;  /* 0x0800000003036812 */ /* 0x000fe400078efcff */
[----:B------:R-:W-:Y:S01]  /*1420b0*/  LOP3.LUT P6, RZ, R40, 0x40000, RZ, 0xc0, !PT ;  /* 0x0004000028ff7812 */ /* 0x000fe200078cc0ff */
[----:B------:R-:W3:Y:S04]  /*1420c0*/  LDL.LU R35, [R1+0x74] ;  /* 0x0000740001237983 */ /* 0x000ee80000300800 */
[----:B----4-:R0:W-:Y:S04]  /*1420d0*/  @P5 STG.E.U8 desc[UR40][R36.64], R2 ;  /* 0x0000000224005986 */ /* 0x0101e8000c101128 */
[----:B------:R-:W4:Y:S04]  /*1420e0*/  LDL.LU.64 R14, [R1+0x1f70] ;  /* 0x001f7000010e7983 */ /* 0x000f280000300a00 */
        /* <DEDUP_REMOVED lines=9> */
[----:B0-----:R-:W4:Y:S01]  /*142180*/  LDL.LU.64 R32, [R1+0x1f48] ;  /* 0x001f480001207983 */ /* 0x001f220000300a00 */
[----:B------:R-:W-:-:S09]  /*142190*/  PRMT R2, R22, 0x7773, RZ ;  /* 0x0000777316027816 */ /* 0x000fd200000000ff */
[----:B--2---:R0:W-:Y:S04]  /*1421a0*/  @P6 STG.E.U8 desc[UR40][R44.64], R2 ;  /* 0x000000022c006986 */ /* 0x0041e8000c101128 */
[----:B0-----:R-:W2:Y:S01]  /*1421b0*/  LDL.LU.64 R44, [R1+0x1f40] ;  /* 0x001f4000012c7983 */ /* 0x001ea20000300a00 */
[----:B------:R-:W-:Y:S02]  /*1421c0*/  LOP3.LUT P6, RZ, R3, 0x2000000, RZ, 0xc0, !PT ;  /* 0x0200000003ff7812 */ /* 0x000fe400078cc0ff */
[----:B------:R-:W-:-:S11]  /*1421d0*/  PRMT R2, R23, 0x7770, RZ ;  /* 0x0000777017027816 */ /* 0x000fd600000000ff */
        /* <DEDUP_REMOVED lines=11> */
[----:B---3--:R-:W-:-:S11]  /*142290*/  PRMT R2, R34, 0x7770, RZ ;  /* 0x0000777022027816 */ /* 0x008fd600000000ff */
        /* <DEDUP_REMOVED lines=25> */
[----:B------:R-:W2:Y:S04]  /*142430*/  LDL.LU R37, [R1+0x64] ;  /* 0x0000640001257983 */ /* 0x000ea80000300800 */
[----:B------:R-:W3:Y:S04]  /*142440*/  LDL.LU.64 R34, [R1+0x1f20] ;  /* 0x001f200001227983 */ /* 0x000ee80000300a00 */
[----:B------:R-:W3:Y:S04]  /*142450*/  LDL.LU.64 R42, [R1+0x1f18] ;  /* 0x001f1800012a7983 */ /* 0x000ee80000300a00 */
[----:B------:R-:W3:Y:S04]  /*142460*/  LDL.LU.64 R32, [R1+0x1f10] ;  /* 0x001f100001207983 */ /* 0x000ee80000300a00 */
[----:B------:R-:W3:Y:S01]  /*142470*/  LDL.LU R18, [R1+0x78] ;  /* 0x0000780001127983 */ /* 0x000ee20000300800 */
[----:B------:R-:W-:-:S02]  /*142480*/  LOP3.LUT P4, RZ, R48, 0x2, RZ, 0xc0, !PT ;  /* 0x0000000230ff7812 */ /* 0x000fc4000788c0ff */
        /* <DEDUP_REMOVED lines=14> */
[----:B--2---:R-:W-:-:S05]  /*142570*/  PRMT R2, R37, 0x7770, RZ ;  /* 0x0000777025027816 */ /* 0x004fca00000000ff */
[----:B------:R0:W-:Y:S04]  /*142580*/  @P4 STG.E.U8 desc[UR40][R44.64], R2 ;  /* 0x000000022c004986 */ /* 0x0001e8000c101128 */
[----:B0-----:R-:W2:Y:S04]  /*142590*/  LDL.LU.64 R44, [R1+0x1f08] ;  /* 0x001f0800012c7983 */ /* 0x001ea80000300a00 */
[----:B------:R-:W2:Y:S04]  /*1425a0*/  LDL.LU.64 R26, [R1+0x1ef8] ;  /* 0x001ef800011a7983 */ /* 0x000ea80000300a00 */
[----:B------:R-:W2:Y:S04]  /*1425b0*/  LDL.LU.64 R28, [R1+0x1ef0] ;  /* 0x001ef000011c7983 */ /* 0x000ea80000300a00 */
[----:B------:R-:W2:Y:S01]  /*1425c0*/  LDL.LU R19, [R1+0x68] ;  /* 0x0000680001137983 */ /* 0x000ea20000300800 */
[----:B------:R-:W-:-:S02]  /*1425d0*/  @P6 LOP3.LUT R3, R3, 0x10000, RZ, 0xfc, !PT ;  /* 0x0001000003036812 */ /* 0x000fc400078efcff */
[C---:B------:R-:W-:Y:S01]  /*1425e0*/  LOP3.LUT P6, RZ, R48.reuse, 0x100, RZ, 0xc0, !PT ;  /* 0x0000010030ff7812 */ /* 0x040fe200078cc0ff */
[----:B------:R-:W2:Y:S01]  /*1425f0*/  LDL.LU.64 R24, [R1+0x1ee8] ;  /* 0x001ee80001187983 */ /* 0x000ea20000300a00 */
[----:B------:R-:W-:Y:S02]  /*142600*/  LOP3.LUT R3, R3, 0xfffdffff, RZ, 0xc0, !PT ;  /* 0xfffdffff03037812 */ /* 0x000fe400078ec0ff */
[C---:B------:R-:W-:Y:S01]  /*142610*/  LOP3.LUT P3, RZ, R48.reuse, 0x4, RZ, 0xc0, !PT ;  /* 0x0000000430ff7812 */ /* 0x040fe2000786c0ff */
[----:B------:R-:W2:Y:S01]  /*142620*/  LDL.LU.64 R22, [R1+0x1ee0] ;  /* 0x001ee00001167983 */ /* 0x000ea20000300a00 */
[----:B------:R-:W-:Y:S02]  /*142630*/  LOP3.LUT P2, RZ, R48, 0x8, RZ, 0xc0, !PT ;  /* 0x0000000830ff7812 */ /* 0x000fe4000784c0ff */
[----:B------:R-:W-:Y:S01]  /*142640*/  PRMT R2, R37, 0x7771, RZ ;  /* 0x0000777125027816 */ /* 0x000fe200000000ff */
[----:B------:R-:W2:Y:S04]  /*142650*/  LDL.LU.64 R20, [R1+0x1eb8] ;  /* 0x001eb80001147983 */ /* 0x000ea80000300a00 */
[----:B------:R-:W-:-:S02]  /*142660*/  @P6 LOP3.LUT R3, R3, 0x20000, RZ, 0xfc, !PT ;  /* 0x0002000003036812 */ /* 0x000fc400078efcff */
[C---:B------:R-:W-:Y:S02]  /*142670*/  LOP3.LUT P6, RZ, R48.reuse, 0x80, RZ, 0xc0, !PT ;  /* 0x0000008030ff7812 */ /* 0x040fe400078cc0ff */
[----:B------:R-:W-:Y:S01]  /*142680*/  LOP3.LUT R3, R3, 0xfffbffff, RZ, 0xc0, !PT ;  /* 0xfffbffff03037812 */ /* 0x000fe200078ec0ff */
[----:B---3--:R0:W-:Y:S01]  /*142690*/  @P3 STG.E.U8 desc[UR40][R14.64], R2 ;  /* 0x000000020e003986 */ /* 0x0081e2000c101128 */
[----:B------:R-:W-:-:S09]  /*1426a0*/  LOP3.LUT P5, RZ, R48, 0x10, RZ, 0xc0, !PT ;  /* 0x0000001030ff7812 */ /* 0x000fd200078ac0ff */
[----:B------:R-:W-:Y:S02]  /*1426b0*/  @P6 LOP3.LUT R3, R3, 0x40000, RZ, 0xfc, !PT ;  /* 0x0004000003036812 */ /* 0x000fe400078efcff */
[----:B------:R-:W-:Y:S02]  /*1426c0*/  LOP3.LUT P6, RZ, R48, 0x40, RZ, 0xc0, !PT ;  /* 0x0000004030ff7812 */ /* 0x000fe400078cc0ff */
[----:B0-----:R-:W-:Y:S02]  /*1426d0*/  PRMT R2, R37, 0x7772, RZ ;  /* 0x0000777225027816 */ /* 0x001fe400000000ff */
[----:B------:R-:W-:-:S03]  /*1426e0*/  LOP3.LUT R3, R3, 0xfff7ffff, RZ, 0xc0, !PT ;  /* 0xfff7ffff03037812 */ /* 0x000fc600078ec0ff */
[----:B----4-:R0:W-:Y:S06]  /*1426f0*/  @P2 STG.E.U8 desc[UR40][R12.64], R2 ;  /* 0x000000020c002986 */ /* 0x0101ec000c101128 */
[----:B------:R-:W-:Y:S02]  /*142700*/  @P6 LOP3.LUT R3, R3, 0x80000, RZ, 0xfc, !PT ;  /* 0x0008000003036812 */ /* 0x000fe400078efcff */
[----:B0-----:R-:W-:Y:S02]  /*142710*/  PRMT R2, R37, 0x7773, RZ ;  /* 0x0000777325027816 */ /* 0x001fe400000000ff */
[----:B------:R-:W-:-:S03]  /*142720*/  LOP3.LUT P6, RZ, R48, 0x20, RZ, 0xc0, !PT ;  /* 0x0000002030ff7812 */ /* 0x000fc600078cc0ff */
[----:B------:R0:W-:Y:S04]  /*142730*/  @P5 STG.E.U8 desc[UR40][R34.64], R2 ;  /* 0x0000000222005986 */ /* 0x0001e8000c101128 */
[----:B0-----:R-:W3:Y:S01]  /*142740*/  LDL.LU R34, [R1+0x7c] ;  /* 0x00007c0001227983 */ /* 0x001ee20000300800 */
[----:B------:R-:W-:-:S03]  /*142750*/  PRMT R2, R18, 0x7770, RZ ;  /* 0x0000777012027816 */ /* 0x000fc600000000ff */
[----:B------:R-:W4:Y:S04]  /*142760*/  LDL.LU.64 R16, [R1+0x1e98] ;  /* 0x001e980001107983 */ /* 0x000f280000300a00 */
[----:B------:R-:W3:Y:S04]  /*142770*/  LDL.LU.64 R14, [R1+0x1e90] ;  /* 0x001e9000010e7983 */ /* 0x000ee80000300a00 */
[----:B------:R0:W-:Y:S01]  /*142780*/  @P6 STG.E.U8 desc[UR40][R42.64], R2 ;  /* 0x000000022a006986 */ /* 0x0001e2000c101128 */
[----:B------:R-:W-:-:S03]  /*142790*/  LOP3.LUT P6, RZ, R3, 0x80000, RZ, 0xc0, !PT ;  /* 0x0008000003ff7812 */ /* 0x000fc600078cc0ff */
[----:B------:R-:W3:Y:S04]  /*1427a0*/  LDL.LU.64 R12, [R1+0x1e88] ;  /* 0x001e8800010c7983 */ /* 0x000ee80000300a00 */
[----:B------:R-:W3:Y:S01]  /*1427b0*/  LDL.LU.64 R36, [R1+0x1e78] ;  /* 0x001e780001247983 */ /* 0x000ee20000300a00 */
[----:B0-----:R-:W-:-:S03]  /*1427c0*/  PRMT R2, R18, 0x7771, RZ ;  /* 0x0000777112027816 */ /* 0x001fc600000000ff */
        /* <DEDUP_REMOVED lines=26> */
[----:B---3--:R-:W-:-:S07]  /*142970*/  PRMT R2, R34, 0x7770, RZ ;  /* 0x0000777022027816 */ /* 0x008fce00000000ff */
        /* <DEDUP_REMOVED lines=23> */
[----:B------:R-:W3:Y:S01]  /*142af0*/  LDL.LU R20, [R1+0xd0] ;  /* 0x0000d00001147983 */ /* 0x000ee20000300800 */
[----:B------:R-:W-:-:S03]  /*142b00*/  PRMT R2, R35, 0x7773, RZ ;  /* 0x0000777323027816 */ /* 0x000fc600000000ff */
[----:B------:R-:W3:Y:S01]  /*142b10*/  LDL.LU.64 R34, [R1+0x1dd8] ;  /* 0x001dd80001227983 */ /* 0x000ee20000300a00 */
[----:B------:R-:W-:Y:S02]  /*142b20*/  LOP3.LUT P4, RZ, R48, 0x100000, RZ, 0xc0, !PT ;  /* 0x0010000030ff7812 */ /* 0x000fe4000788c0ff */
        /* <DEDUP_REMOVED lines=23> */
[----:B------:R-:W2:Y:S04]  /*142ca0*/  LDL.LU.64 R26, [R1+0x1dc8] ;  /* 0x001dc800011a7983 */ /* 0x000ea80000300a00 */
[----:B------:R-:W2:Y:S04]  /*142cb0*/  LDL.LU.64 R28, [R1+0x1db8] ;  /* 0x001db800011c7983 */ /* 0x000ea80000300a00 */
[----:B------:R-:W2:Y:S04]  /*142cc0*/  LDL.LU R21, [R1+0xe4] ;  /* 0x0000e40001157983 */ /* 0x000ea80000300800 */
[----:B------:R-:W2:Y:S04]  /*142cd0*/  LDL.LU.64 R24, [R1+0x1db0] ;  /* 0x001db00001187983 */ /* 0x000ea80000300a00 */
[----:B------:R-:W2:Y:S04]  /*142ce0*/  LDL.LU.64 R22, [R1+0x1da8] ;  /* 0x001da80001167983 */ /* 0x000ea80000300a00 */
[----:B------:R-:W2:Y:S01]  /*142cf0*/  LDL.LU.64 R18, [R1+0x1da0] ;  /* 0x001da00001127983 */ /* 0x000ea20000300a00 */
[----:B---3--:R-:W-:-:S03]  /*142d00*/  PRMT R2, R32, 0x7770, RZ ;  /* 0x0000777020027816 */ /* 0x008fc600000000ff */
[----:B------:R-:W3:Y:S04]  /*142d10*/  LDL.LU R33, [R1+0xd4] ;  /* 0x0000d40001217983 */ /* 0x000ee80000300800 */
[----:B------:R-:W3:Y:S04]  /*142d20*/  LDL.LU.64 R16, [R1+0x1d90] ;  /* 0x001d900001107983 */ /* 0x000ee80000300a00 */
[----:B------:R0:W-:Y:S01]  /*142d30*/  @P3 STG.E.U8 desc[UR40][R14.64], R2 ;  /* 0x000000020e003986 */ /* 0x0001e2000c101128 */
[----:B------:R-:W-:Y:S02]  /*142d40*/  LOP3.LUT R3, R3, 0xfffffbff, RZ, 0xc0, !PT ;  /* 0xfffffbff03037812 */ /* 0x000fe400078ec0ff */
[----:B0-----:R-:W-:Y:S01]  /*142d50*/  PRMT R2, R32, 0x7771, RZ ;  /* 0x0000777120027816 */ /* 0x001fe200000000ff */
[----:B------:R-:W3:Y:S04]  /*142d60*/  LDL.LU.64 R14, [R1+0x1d88] ;  /* 0x001d8800010e7983 */ /* 0x000ee80000300a00 */
[----:B----4-:R0:W-:Y:S01]  /*142d70*/  @P2 STG.E.U8 desc[UR40][R12.64], R2 ;  /* 0x000000020c002986 */ /* 0x0101e2000c101128 */
[----:B------:R-:W-:-:S02]  /*142d80*/  @P6 LOP3.LUT R3, R3, 0x400, RZ, 0xfc, !PT ;  /* 0x0000040003036812 */ /* 0x000fc400078efcff */
[C---:B------:R-:W-:Y:S01]  /*142d90*/  LOP3.LUT P6, RZ, R48.reuse, 0x2000000, RZ, 0xc0, !PT ;  /* 0x0200000030ff7812 */ /* 0x040fe200078cc0ff */
[----:B0-----:R-:W4:Y:S01]  /*142da0*/  LDL.LU.64 R12, [R1+0x1d80] ;  /* 0x001d8000010c7983 */ /* 0x001f220000300a00 */
[----:B------:R-:W-:Y:S02]  /*142db0*/  LOP3.LUT P5, RZ, R48, 0x800000, RZ, 0xc0, !PT ;  /* 0x0080000030ff7812 */ /* 0x000fe400078ac0ff */
[----:B------:R-:W-:-:S09]  /*142dc0*/  LOP3.LUT R3, R3, 0xfffff7ff, RZ, 0xc0, !PT ;  /* 0xfffff7ff03037812 */ /* 0x000fd200078ec0ff */
[----:B------:R-:W-:Y:S02]  /*142dd0*/  @P6 LOP3.LUT R3, R3, 0x800, RZ, 0xfc, !PT ;  /* 0x0000080003036812 */ /* 0x000fe400078efcff */
[----:B------:R-:W-:Y:S02]  /*142de0*/  LOP3.LUT P6, RZ, R48, 0x1000000, RZ, 0xc0, !PT ;  /* 0x0100000030ff7812 */ /* 0x000fe400078cc0ff */
[----:B------:R-:W-:-:S05]  /*142df0*/  PRMT R2, R32, 0x7772, RZ ;  /* 0x0000777220027816 */ /* 0x000fca00000000ff */
[----:B------:R0:W-:Y:S02]  /*142e00*/  @P5 STG.E.U8 desc[UR40][R36.64], R2 ;  /* 0x0000000224005986 */ /* 0x0001e4000c101128 */
[----:B0-----:R-:W-:Y:S02]  /*142e10*/  PRMT R2, R32, 0x7773, RZ ;  /* 0x0000777320027816 */ /* 0x001fe400000000ff */
[----:B------:R-:W3:Y:S04]  /*142e20*/  LDL.LU.64 R36, [R1+0x1d78] ;  /* 0x001d780001247983 */ /* 0x000ee80000300a00 */
[----:B------:R0:W-:Y:S01]  /*142e30*/  @P6 STG.E.U8 desc[UR40][R42.64], R2 ;  /* 0x000000022a006986 */ /* 0x0001e2000c101128 */
[----:B------:R-:W-:-:S03]  /*142e40*/  LOP3.LUT P6, RZ, R3, 0x800, RZ, 0xc0, !PT ;  /* 0x0000080003ff7812 */ /* 0x000fc600078cc0ff */
[----:B------:R-:W3:Y:S01]  /*142e50*/  LDL.LU R32, [R1+0xe8] ;  /* 0x0000e80001207983 */ /* 0x000ee20000300800 */
[----:B0-----:R-:W-:-:S03]  /*142e60*/  PRMT R2, R20, 0x7770, RZ ;  /* 0x0000777014027816 */ /* 0x001fc600000000ff */
[----:B------:R-:W4:Y:S06]  /*142e70*/  LDL.LU.64 R42, [R1+0x1d70] ;  /* 0x001d7000012a7983 */ /* 0x000f2c0000300a00 */
[----:B------:R0:W-:Y:S04]  /*142e80*/  @P6 STG.E.U8 desc[UR40][R34.64], R2 ;  /* 0x0000000222006986 */ /* 0x0001e8000c101128 */
[----:B0-----:R-:W4:Y:S01]  /*142e90*/  LDL.LU.64 R34, [R1+0x1d68] ;  /* 0x001d680001227983 */ /* 0x001f220000300a00 */
[----:B------:R-:W-:-:S02]  /*142ea0*/  LOP3.LUT P6, RZ, R3, 0x400, RZ, 0xc0, !PT ;  /* 0x0000040003ff7812 */ /* 0x000fc400078cc0ff */
[----:B------:R-:W-:Y:S02]  /*142eb0*/  PRMT R2, R20, 0x7771, RZ ;  /* 0x0000777114027816 */ /* 0x000fe400000000ff */
[----:B------:R-:W-:-:S09]  /*142ec0*/  LOP3.LUT P0, RZ, R51, 0x2, RZ, 0xc0, !PT ;  /* 0x0000000233ff7812 */ /* 0x000fd2000780c0ff */
        /* <DEDUP_REMOVED lines=18> */
[----:B------:R-:W-:Y:S02]  /*142ff0*/  LOP3.LUT P1, RZ, R51, 0x4, RZ, 0xc0, !PT ;  /* 0x0000000433ff7812 */ /* 0x000fe4000782c0ff */
[----:B0-----:R-:W-:-:S09]  /*143000*/  PRMT R2, R21, 0x7773, RZ ;  /* 0x0000777315027816 */ /* 0x001fd200000000ff */
[----:B---3--:R0:W-:Y:S02]  /*143010*/  @P6 STG.E.U8 desc[UR40][R16.64], R2 ;  /* 0x0000000210006986 */ /* 0x0081e4000c101128 */
[----:B0-----:R-:W-:-:S05]  /*143020*/  PRMT R2, R33, 0x7770, RZ ;  /* 0x0000777021027816 */ /* 0x001fca00000000ff */
[----:B------:R0:W-:Y:S02]  /*143030*/  @P0 STG.E.U8 desc[UR40][R14.64], R2 ;  /* 0x000000020e000986 */ /* 0x0001e4000c101128 */
[----:B0-----:R-:W-:-:S05]  /*143040*/  PRMT R2, R33, 0x7771, RZ ;  /* 0x0000777121027816 */ /* 0x001fca00000000ff */
[----:B----4-:R0:W-:Y:S04]  /*143050*/  @P1 STG.E.U8 desc[UR40][R12.64], R2 ;  /* 0x000000020c001986 */ /* 0x0101e8000c101128 */
[----:B0-----:R-:W3:Y:S01]  /*143060*/  LDL.LU.64 R12, [R1+0x1d58] ;  /* 0x001d5800010c7983 */ /* 0x001ee20000300a00 */
[C---:B------:R-:W-:Y:S02]  /*143070*/  LOP3.LUT P4, RZ, R51.reuse, 0x8, RZ, 0xc0, !PT ;  /* 0x0000000833ff7812 */ /* 0x040fe4000788c0ff */
[----:B------:R-:W-:Y:S02]  /*143080*/  LOP3.LUT P3, RZ, R51, 0x10, RZ, 0xc0, !PT ;  /* 0x0000001033ff7812 */ /* 0x000fe4000786c0ff */
[----:B------:R-:W-:Y:S02]  /*143090*/  PRMT R2, R33, 0x7772, RZ ;  /* 0x0000777221027816 */ /* 0x000fe400000000ff */
[----:B------:R-:W-:-:S07]  /*1430a0*/  LOP3.LUT P2, RZ, R51, 0x20, RZ, 0xc0, !PT ;  /* 0x0000002033ff7812 */ /* 0x000fce000784c0ff */
[----:B------:R0:W-:Y:S02]  /*1430b0*/  @P4 STG.E.U8 desc[UR40][R36.64], R2 ;  /* 0x0000000224004986 */ /* 0x0001e4000c101128 */
[----:B0-----:R-:W-:-:S05]  /*1430c0*/  PRMT R2, R33, 0x7773, RZ ;  /* 0x0000777321027816 */ /* 0x001fca00000000ff */
[----:B------:R0:W-:Y:S02]  /*1430d0*/  @P3 STG.E.U8 desc[UR40][R42.64], R2 ;  /* 0x000000022a003986 */ /* 0x0001e4000c101128 */
[----:B0-----:R-:W-:-:S05]  /*1430e0*/  PRMT R2, R32, 0x7770, RZ ;  /* 0x0000777020027816 */ /* 0x001fca00000000ff */
[----:B------:R0:W-:Y:S04]  /*1430f0*/  @P2 STG.E.U8 desc[UR40][R34.64], R2 ;  /* 0x0000000222002986 */ /* 0x0001e8000c101128 */
[----:B0-----:R-:W4:Y:S04]  /*143100*/  LDL.LU.64 R34, [R1+0x1d50] ;  /* 0x001d500001227983 */ /* 0x001f280000300a00 */
[----:B------:R-:W4:Y:S04]  /*143110*/  LDL.LU.64 R14, [R1+0x1d48] ;  /* 0x001d4800010e7983 */ /* 0x000f280000300a00 */
[----:B------:R-:W4:Y:S04]  /*143120*/  LDL.LU.64 R36, [R1+0x1d40] ;  /* 0x001d400001247983 */ /* 0x000f280000300a00 */
[----:B------:R-:W4:Y:S04]  /*143130*/  LDL.LU.64 R42, [R1+0x1d38] ;  /* 0x001d3800012a7983 */ /* 0x000f280000300a00 */
[----:B------:R-:W4:Y:S01]  /*143140*/  LDL.LU R33, [R1+0xd8] ;  /* 0x0000d80001217983 */ /* 0x000f220000300800 */
[----:B------:R-:W-:-:S02]  /*143150*/  LOP3.LUT P5, RZ, R51, 0x40, RZ, 0xc0, !PT ;  /* 0x0000004033ff7812 */ /* 0x000fc400078ac0ff */
[----:B------:R-:W-:-:S11]  /*143160*/  PRMT R2, R32, 0x7771, RZ ;  /* 0x0000777120027816 */ /* 0x000fd600000000ff */
[----:B--2---:R0:W-:Y:S04]  /*143170*/  @P5 STG.E.U8 desc[UR40][R44.64], R2 ;  /* 0x000000022c005986 */ /* 0x0041e8000c101128 */
[----:B0-----:R-:W2:Y:S01]  /*143180*/  LDL.LU.64 R44, [R1+0x1d30] ;  /* 0x001d3000012c7983 */ /* 0x001ea20000300a00 */
[C---:B------:R-:W-:Y:S02]  /*143190*/  LOP3.LUT P6, RZ, R51.reuse, 0x80000, RZ, 0xc0, !PT ;  /* 0x0008000033ff7812 */ /* 0x040fe400078cc0ff */
[----:B------:R-:W-:Y:S02]  /*1431a0*/  LOP3.LUT P4, RZ, R51, 0x80, RZ, 0xc0, !PT ;  /* 0x0000008033ff7812 */ /* 0x000fe4000788c0ff */
[----:B------:R-:W-:Y:S02]  /*1431b0*/  LOP3.LUT R4, R4, 0xefffffff, RZ, 0xc0, !PT ;  /* 0xefffffff04047812 */ /* 0x000fe400078ec0ff */
[----:B------:R-:W-:-:S07]  /*1431c0*/  PRMT R2, R32, 0x7772, RZ ;  /* 0x0000777220027816 */ /* 0x000fce00000000ff */
        /* <DEDUP_REMOVED lines=14> */
[----:B------:R-:W-:Y:S01]  /*1432b0*/  LOP3.LUT P6, RZ, R51, 0x4000, RZ, 0xc0, !PT ;  /* 0x0000400033ff7812 */ /* 0x000fe200078cc0ff */
[----:B---3--:R0:W-:Y:S04]  /*1432c0*/  @P4 STG.E.U8 desc[UR40][R12.64], R2 ;  /* 0x000000020c004986 */ /* 0x0081e8000c101128 */
[----:B0-----:R-:W3:Y:S04]  /*1432d0*/  LDL.LU R12, [R1+0xec] ;  /* 0x0000ec00010c7983 */ /* 0x001ee80000300800 */
[----:B------:R-:W3:Y:S04]  /*1432e0*/  LDL.LU.64 R26, [R1+0x1d28] ;  /* 0x001d2800011a7983 */ /* 0x000ee80000300a00 */
[----:B------:R-:W3:Y:S04]  /*1432f0*/  LDL.LU.64 R28, [R1+0x1d20] ;  /* 0x001d2000011c7983 */ /* 0x000ee80000300a00 */
[----:B------:R-:W3:Y:S01]  /*143300*/  LDL.LU.64 R24, [R1+0x1d18] ;  /* 0x001d180001187983 */ /* 0x000ee20000300a00 */
[----:B------:R-:W-:-:S02]  /*143310*/  PRMT R2, R32, 0x7773, RZ ;  /* 0x0000777320027816 */ /* 0x000fc400000000ff */
[----:B------:R-:W-:-:S04]  /*143320*/  LOP3.LUT R3, R3, 0xfffffffd, RZ, 0xc0, !PT ;  /* 0xfffffffd03037812 */ /* 0x000fc800078ec0ff */
[----:B------:R-:W-:Y:S02]  /*143330*/  @P6 LOP3.LUT R3, R3, 0x2, RZ, 0xfc, !PT ;  /* 0x0000000203036812 */ /* 0x000fe400078efcff */
[----:B------:R-:W-:Y:S01]  /*143340*/  LOP3.LUT P6, RZ, R51, 0x2000, RZ, 0xc0, !PT ;  /* 0x0000200033ff7812 */ /* 0x000fe200078cc0ff */
[----:B----4-:R0:W-:Y:S04]  /*143350*/  @P3 STG.E.U8 desc[UR40][R34.64], R2 ;  /* 0x0000000222003986 */ /* 0x0101e8000c101128 */
[----:B0-----:R-:W4:Y:S04]  /*143360*/  LDL.LU R34, [R1+0xdc] ;  /* 0x0000dc0001227983 */ /* 0x001f280000300800 */
[----:B------:R-:W4:Y:S04]  /*143370*/  LDL.LU.64 R22, [R1+0x1d10] ;  /* 0x001d100001167983 */ /* 0x000f280000300a00 */
[----:B------:R-:W4:Y:S01]  /*143380*/  LDL.LU.64 R18, [R1+0x1d00] ;  /* 0x001d000001127983 */ /* 0x000f220000300a00 */
[----:B------:R-:W-:-:S03]  /*143390*/  LOP3.LUT R3, R3, 0xfffffffb, RZ, 0xc0, !PT ;  /* 0xfffffffb03037812 */ /* 0x000fc600078ec0ff */
[----:B------:R-:W4:Y:S01]  /*1433a0*/  LDL.LU.64 R20, [R1+0x1cf8] ;  /* 0x001cf80001147983 */ /* 0x000f220000300a00 */
[----:B------:R-:W-:Y:S02]  /*1433b0*/  @P6 LOP3.LUT R3, R3, 0x4, RZ, 0xfc, !PT ;  /* 0x0000000403036812 */ /* 0x000fe400078efcff */
[C---:B------:R-:W-:Y:S01]  /*1433c0*/  LOP3.LUT P6, RZ, R51.reuse, 0x1000, RZ, 0xc0, !PT ;  /* 0x0000100033ff7812 */ /* 0x040fe200078cc0ff */
[----:B------:R-:W4:Y:S01]  /*1433d0*/  LDL.LU.64 R16, [R1+0x1cf0] ;  /* 0x001cf00001107983 */ /* 0x000f220000300a00 */
[C---:B------:R-:W-:Y:S02]  /*1433e0*/  LOP3.LUT P2, RZ, R51.reuse, 0x200, RZ, 0xc0, !PT ;  /* 0x0000020033ff7812 */ /* 0x040fe4000784c0ff */
[----:B------:R-:W-:Y:S01]  /*1433f0*/  LOP3.LUT P5, RZ, R51, 0x400, RZ, 0xc0, !PT ;  /* 0x0000040033ff7812 */ /* 0x000fe200078ac0ff */
[----:B------:R-:W4:Y:S01]  /*143400*/  LDL.LU R35, [R1+0xc0] ;  /* 0x0000c00001237983 */ /* 0x000f220000300800 */
[----:B------:R-:W-:Y:S02]  /*143410*/  LOP3.LUT R3, R3, 0xfffffff7, RZ, 0xc0, !PT ;  /* 0xfffffff703037812 */ /* 0x000fe400078ec0ff */
[----:B------:R-:W-:-:S05]  /*143420*/  PRMT R2, R33, 0x7770, RZ ;  /* 0x0000777021027816 */ /* 0x000fca00000000ff */
[----:B------:R-:W-:Y:S02]  /*143430*/  @P6 LOP3.LUT R3, R3, 0x8, RZ, 0xfc, !PT ;  /* 0x0000000803036812 */ /* 0x000fe400078efcff */
[----:B------:R-:W-:Y:S01]  /*143440*/  LOP3.LUT P6, RZ, R51, 0x800, RZ, 0xc0, !PT ;  /* 0x0000080033ff7812 */ /* 0x000fe200078cc0ff */
[----:B------:R0:W-:Y:S02]  /*143450*/  @P2 STG.E.U8 desc[UR40][R14.64], R2 ;  /* 0x000000020e002986 */ /* 0x0001e4000c101128 */
[C---:B0-----:R-:W-:Y:S02]  /*143460*/  PRMT R2, R33.reuse, 0x7771, RZ ;  /* 0x0000777121027816 */ /* 0x041fe400000000ff */
[----:B------:R-:W4:Y:S04]  /*143470*/  LDL.LU.64 R14, [R1+0x1ce8] ;  /* 0x001ce800010e7983 */ /* 0x000f280000300a00 */
[----:B------:R0:W-:Y:S02]  /*143480*/  @P5 STG.E.U8 desc[UR40][R36.64], R2 ;  /* 0x0000000224005986 */ /* 0x0001e4000c101128 */
[----:B0-----:R-:W-:-:S02]  /*143490*/  PRMT R2, R33, 0x7772, RZ ;  /* 0x0000777221027816 */ /* 0x001fc400000000ff */
[----:B------:R-:W4:Y:S04]  /*1434a0*/  LDL.LU.64 R36, [R1+0x1ce0] ;  /* 0x001ce00001247983 */ /* 0x000f280000300a00 */
[----:B------:R0:W-:Y:S01]  /*1434b0*/  @P6 STG.E.U8 desc[UR40][R42.64], R2 ;  /* 0x000000022a006986 */ /* 0x0001e2000c101128 */
[----:B------:R-:W-:-:S03]  /*1434c0*/  LOP3.LUT P6, RZ, R3, 0x8, RZ, 0xc0, !PT ;  /* 0x0000000803ff7812 */ /* 0x000fc600078cc0ff */
[----:B0-----:R-:W4:Y:S01]  /*1434d0*/  LDL.LU.64 R42, [R1+0x1cd8] ;  /* 0x001cd800012a7983 */ /* 0x001f220000300a00 */
[----:B------:R-:W-:-:S03]  /*1434e0*/  PRMT R2, R33, 0x7773, RZ ;  /* 0x0000777321027816 */ /* 0x000fc600000000ff */
[----:B------:R-:W4:Y:S06]  /*1434f0*/  LDL.LU.64 R32, [R1+0x1cd0] ;  /* 0x001cd00001207983 */ /* 0x000f2c0000300a00 */
[----:B--2---:R0:W-:Y:S04]  /*143500*/  @P6 STG.E.U8 desc[UR40][R44.64], R2 ;  /* 0x000000022c006986 */ /* 0x0041e8000c101128 */
[----:B0-----:R-:W2:Y:S04]  /*143510*/  LDL.LU.64 R44, [R1+0x1cc8] ;  /* 0x001cc800012c7983 */ /* 0x001ea80000300a00 */
[----:B------:R-:W2:Y:S01]  /*143520*/  LDL.LU R13, [R1+0xb0] ;  /* 0x0000b000010d7983 */ /* 0x000ea20000300800 */
[----:B------:R-:W-:-:S02]  /*143530*/  LOP3.LUT P6, RZ, R3, 0x4, RZ, 0xc0, !PT ;  /* 0x0000000403ff7812 */ /* 0x000fc400078cc0ff */
[C---:B------:R-:W-:Y:S02]  /*143540*/  LOP3.LUT P0, RZ, R51.reuse, 0x100000, RZ, 0xc0, !PT ;  /* 0x0010000033ff7812 */ /* 0x040fe4000780c0ff */
[C---:B------:R-:W-:Y:S02]  /*143550*/  LOP3.LUT P1, RZ, R51.reuse, 0x200000, RZ, 0xc0, !PT ;  /* 0x0020000033ff7812 */ /* 0x040fe4000782c0ff */
[C---:B------:R-:W-:Y:S02]  /*143560*/  LOP3.LUT P4, RZ, R51.reuse, 0x400000, RZ, 0xc0, !PT ;  /* 0x0040000033ff7812 */ /* 0x040fe4000788c0ff */
[C---:B------:R-:W-:Y:S02]  /*143570*/  LOP3.LUT P3, RZ, R51.reuse, 0x800000, RZ, 0xc0, !PT ;  /* 0x0080000033ff7812 */ /* 0x040fe4000786c0ff */
[C---:B------:R-:W-:Y:S02]  /*143580*/  LOP3.LUT P2, RZ, R51.reuse, 0x1000000, RZ, 0xc0, !PT ;  /* 0x0100000033ff7812 */ /* 0x040fe4000784c0ff */
[----:B------:R-:W-:-:S02]  /*143590*/  LOP3.LUT P5, RZ, R51, 0x2000000, RZ, 0xc0, !PT ;  /* 0x0200000033ff7812 */ /* 0x000fc400078ac0ff */
[----:B---3--:R-:W-:-:S05]  /*1435a0*/  PRMT R2, R12, 0x7770, RZ ;  /* 0x000077700c027816 */ /* 0x008fca00000000ff */
        /* <DEDUP_REMOVED lines=9> */
[----:B----4-:R0:W-:Y:S01]  /*143640*/  @P6 STG.E.U8 desc[UR40][R22.64], R2 ;  /* 0x0000000216006986 */ /* 0x0101e2000c101128 */
        /* <DEDUP_REMOVED lines=18> */
[----:B--2---:R0:W-:Y:S02]  /*143770*/  @P2 STG.E.U8 desc[UR40][R44.64], R2 ;  /* 0x000000022c002986 */ /* 0x0041e4000c101128 */
[----:B0-----:R-:W-:-:S05]  /*143780*/  PRMT R2, R13, 0x7770, RZ ;  /* 0x000077700d027816 */ /* 0x001fca00000000ff */
[----:B------:R0:W-:Y:S04]  /*143790*/  @P5 STG.E.U8 desc[UR40][R52.64], R2 ;  /* 0x0000000234005986 */ /* 0x0001e8000c101128 */
[----:B0-----:R-:W2:Y:S04]  /*1437a0*/  LDL.LU.64 R52, [R1+0x58b0] ;  /* 0x0058b00001347983 */ /* 0x001ea80000300a00 */
[----:B------:R-:W3:Y:S04]  /*1437b0*/  LDL.LU.64 R44, [R1+0x1cb8] ;  /* 0x001cb800012c7983 */ /* 0x000ee80000300a00 */
[----:B------:R-:W4:Y:S04]  /*1437c0*/  LDL.LU.64 R14, [R1+0x1cb0] ;  /* 0x001cb000010e7983 */ /* 0x000f280000300a00 */
[----:B------:R-:W3:Y:S04]  /*1437d0*/  LDL.LU.64 R34, [R1+0x1ca0] ;  /* 0x001ca00001227983 */ /* 0x000ee80000300a00 */
[----:B------:R-:W3:Y:S04]  /*1437e0*/  LDL.LU.64 R36, [R1+0x1c90] ;  /* 0x001c900001247983 */ /* 0x000ee80000300a00 */
[----:B------:R-:W4:Y:S04]  /*1437f0*/  LDL.LU.64 R42, [R1+0x1c88] ;  /* 0x001c8800012a7983 */ /* 0x000f280000300a00 */
[----:B------:R-:W4:Y:S04]  /*143800*/  LDL.LU.64 R32, [R1+0x1c80] ;  /* 0x001c800001207983 */ /* 0x000f280000300a00 */
[----:B------:R-:W4:Y:S01]  /*143810*/  LDL.LU R22, [R1+0xc4] ;  /* 0x0000c40001167983 */ /* 0x000f220000300800 */
[----:B------:R-:W-:-:S02]  /*143820*/  LOP3.LUT R4, R4, 0xffefffff, RZ, 0xc0, !PT ;  /* 0xffefffff04047812 */ /* 0x000fc400078ec0ff */
[----:B------:R-:W-:Y:S02]  /*143830*/  LOP3.LUT P4, RZ, R51, 0x4000000, RZ, 0xc0, !PT ;  /* 0x0400000033ff7812 */ /* 0x000fe4000788c0ff */
[----:B------:R-:W-:Y:S02]  /*143840*/  PRMT R2, R13, 0x7771, RZ ;  /* 0x000077710d027816 */ /* 0x000fe400000000ff */
[C---:B------:R-:W-:Y:S02]  /*143850*/  LOP3.LUT P3, RZ, R51.reuse, 0x8000000, RZ, 0xc0, !PT ;  /* 0x0800000033ff7812 */ /* 0x040fe4000786c0ff */
[C---:B------:R-:W-:Y:S02]  /*143860*/  LOP3.LUT P2, RZ, R51.reuse, 0x10000000, RZ, 0xc0, !PT ;  /* 0x1000000033ff7812 */ /* 0x040fe4000784c0ff */
[----:B------:R-:W-:Y:S02]  /*143870*/  LOP3.LUT P5, RZ, R51, 0x20000000, RZ, 0xc0, !PT ;  /* 0x2000000033ff7812 */ /* 0x000fe400078ac0ff */
[----:B--2---:R-:W-:-:S13]  /*143880*/  LOP3.LUT P6, RZ, R53, 0x40, RZ, 0xc0, !PT ;  /* 0x0000004035ff7812 */ /* 0x004fda00078cc0ff */
[----:B------:R-:W-:Y:S02]  /*143890*/  @P6 LOP3.LUT R4, R4, 0x100000, RZ, 0xfc, !PT ;  /* 0x0010000004046812 */ /* 0x000fe400078efcff */
[C---:B------:R-:W-:Y:S02]  /*1438a0*/  LOP3.LUT P6, RZ, R53.reuse, 0x20, RZ, 0xc0, !PT ;  /* 0x0000002035ff7812 */ /* 0x040fe400078cc0ff */
[----:B------:R-:W-:Y:S01]  /*1438b0*/  LOP3.LUT R4, R4, 0xffdfffff, RZ, 0xc0, !PT ;  /* 0xffdfffff04047812 */ /* 0x000fe200078ec0ff */
[----:B---3--:R0:W-:Y:S10]  /*1438c0*/  @P4 STG.E.U8 desc[UR40][R44.64], R2 ;  /* 0x000000022c004986 */ /* 0x0081f4000c101128 */
[----:B------:R-:W-:Y:S01]  /*1438d0*/  @P6 LOP3.LUT R4, R4, 0x200000, RZ, 0xfc, !PT ;  /* 0x0020000004046812 */ /* 0x000fe200078efcff */
[----:B0-----:R-:W2:Y:S01]  /*1438e0*/  LDL.LU.64 R44, [R1+0x1c78] ;  /* 0x001c7800012c7983 */ /* 0x001ea20000300a00 */
[----:B------:R-:W-:-:S03]  /*1438f0*/  LOP3.LUT P6, RZ, R53, 0x10, RZ, 0xc0, !PT ;  /* 0x0000001035ff7812 */ /* 0x000fc600078cc0ff */
[----:B------:R-:W3:Y:S01]  /*143900*/  LDL.LU R23, [R1+0xb4] ;  /* 0x0000b40001177983 */ /* 0x000ee20000300800 */
[----:B------:R-:W-:-:S03]  /*143910*/  LOP3.LUT R4, R4, 0xffbfffff, RZ, 0xc0, !PT ;  /* 0xffbfffff04047812 */ /* 0x000fc600078ec0ff */
[----:B------:R-:W3:Y:S04]  /*143920*/  LDL.LU.64 R26, [R1+0x1c58] ;  /* 0x001c5800011a7983 */ /* 0x000ee80000300a00 */
[----:B------:R-:W3:Y:S02]  /*143930*/  LDL.LU.64 R28, [R1+0x1c50] ;  /* 0x001c5000011c7983 */ /* 0x000ee40000300a00 */
[----:B------:R-:W-:Y:S02]  /*143940*/  @P6 LOP3.LUT R4, R4, 0x400000, RZ, 0xfc, !PT ;  /* 0x0040000004046812 */ /* 0x000fe400078efcff */
[----:B------:R-:W-:Y:S01]  /*143950*/  LOP3.LUT P6, RZ, R53, 0x8, RZ, 0xc0, !PT ;  /* 0x0000000835ff7812 */ /* 0x000fe200078cc0ff */
[----:B------:R-:W3:Y:S01]  /*143960*/  LDL.LU.64 R24, [R1+0x1c48] ;  /* 0x001c480001187983 */ /* 0x000ee20000300a00 */
[----:B------:R-:W-:-:S02]  /*143970*/  LOP3.LUT R4, R4, 0xff7fffff, RZ, 0xc0, !PT ;  /* 0xff7fffff04047812 */ /* 0x000fc400078ec0ff */
[----:B------:R-:W-:Y:S01]  /*143980*/  PRMT R2, R13, 0x7772, RZ ;  /* 0x000077720d027816 */ /* 0x000fe200000000ff */
[----:B------:R-:W3:Y:S08]  /*143990*/  LDL.LU.64 R18, [R1+0x1c38] ;  /* 0x001c380001127983 */ /* 0x000ef00000300a00 */
[----:B------:R-:W-:Y:S02]  /*1439a0*/  @P6 LOP3.LUT R4, R4, 0x800000, RZ, 0xfc, !PT ;  /* 0x0080000004046812 */ /* 0x000fe400078efcff */
[----:B------:R-:W-:-:S02]  /*1439b0*/  LOP3.LUT P6, RZ, R53, 0x4, RZ, 0xc0, !PT ;  /* 0x0000000435ff7812 */ /* 0x000fc400078cc0ff */
[----:B------:R-:W-:-:S11]  /*1439c0*/  LOP3.LUT R4, R4, 0xfeffffff, RZ, 0xc0, !PT ;  /* 0xfeffffff04047812 */ /* 0x000fd600078ec0ff */
[----:B------:R-:W-:Y:S02]  /*1439d0*/  @P6 LOP3.LUT R4, R4, 0x1000000, RZ, 0xfc, !PT ;  /* 0x0100000004046812 */ /* 0x000fe400078efcff */
[----:B------:R-:W-:Y:S02]  /*1439e0*/  LOP3.LUT P6, RZ, R53, 0x2, RZ, 0xc0, !PT ;  /* 0x0000000235ff7812 */ /* 0x000fe400078cc0ff */
[----:B------:R-:W-:Y:S01]  /*1439f0*/  LOP3.LUT R4, R4, 0xfdffffff, RZ, 0xc0, !PT ;  /* 0xfdffffff04047812 */ /* 0x000fe200078ec0ff */
[----:B----4-:R0:W-:Y:S10]  /*143a00*/  @P3 STG.E.U8 desc[UR40][R14.64], R2 ;  /* 0x000000020e003986 */ /* 0x0101f4000c101128 */
[----:B------:R-:W-:-:S02]  /*143a10*/  @P6 LOP3.LUT R4, R4, 0x2000000, RZ, 0xfc, !PT ;  /* 0x0200000004046812 */ /* 0x000fc400078efcff */
[----:B------:R-:W-:Y:S02]  /*143a20*/  LOP3.LUT P6, RZ, R53, 0x1, RZ, 0xc0, !PT ;  /* 0x0000000135ff7812 */ /* 0x000fe400078cc0ff */
[----:B0-----:R-:W-:Y:S02]  /*143a30*/  PRMT R2, R13, 0x7773, RZ ;  /* 0x000077730d027816 */ /* 0x001fe400000000ff */
[----:B------:R-:W-:-:S03]  /*143a40*/  LOP3.LUT R4, R4, 0xfbffffff, RZ, 0xc0, !PT ;  /* 0xfbffffff04047812 */ /* 0x000fc600078ec0ff */
[----:B------:R0:W-:Y:S06]  /*143a50*/  @P2 STG.E.U8 desc[UR40][R34.64], R2 ;  /* 0x0000000222002986 */ /* 0x0001ec000c101128 */
[----:B------:R-:W-:Y:S01]  /*143a60*/  @P6 LOP3.LUT R4, R4, 0x4000000, RZ, 0xfc, !PT ;  /* 0x0400000004046812 */ /* 0x000fe200078efcff */
[----:B0-----:R-:W4:Y:S01]  /*143a70*/  LDL.LU R34, [R1+0xc8] ;  /* 0x0000c80001227983 */ /* 0x001f220000300800 */
[----:B------:R-:W-:-:S03]  /*143a80*/  LOP3.LUT P6, RZ, R51, 0x80000000, RZ, 0xc0, !PT ;  /* 0x8000000033ff7812 */ /* 0x000fc600078cc0ff */
[----:B------:R-:W4:Y:S01]  /*143a90*/  LDL.LU.64 R20, [R1+0x1c18] ;  /* 0x001c180001147983 */ /* 0x000f220000300a00 */
[----:B------:R-:W-:-:S03]  /*143aa0*/  LOP3.LUT R4, R4, 0xf7ffffff, RZ, 0xc0, !PT ;  /* 0xf7ffffff04047812 */ /* 0x000fc600078ec0ff */
[----:B------:R-:W4:Y:S01]  /*143ab0*/  LDL.LU.64 R16, [R1+0x1c10] ;  /* 0x001c100001107983 */ /* 0x000f220000300a00 */
[----:B------:R-:W-:-:S03]  /*143ac0*/  PRMT R2, R22, 0x7770, RZ ;  /* 0x0000777016027816 */ /* 0x000fc600000000ff */
[----:B------:R-:W4:Y:S02]  /*143ad0*/  LDL.LU R35, [R1+0xb8] ;  /* 0x0000b80001237983 */ /* 0x000f240000300800 */
[----:B------:R-:W-:Y:S02]  /*143ae0*/  @P6 LOP3.LUT R4, R4, 0x8000000, RZ, 0xfc, !PT ;  /* 0x0800000004046812 */ /* 0x000fe400078efcff */
[----:B------:R-:W-:Y:S01]  /*143af0*/  LOP3.LUT P6, RZ, R51, 0x40000000, RZ, 0xc0, !PT ;  /* 0x4000000033ff7812 */ /* 0x000fe200078cc0ff */
[----:B------:R-:W4:Y:S04]  /*143b00*/  LDL.LU.64 R14, [R1+0x1c08] ;  /* 0x001c0800010e7983 */ /* 0x000f280000300a00 */
[----:B------:R0:W-:Y:S04]  /*143b10*/  @P5 STG.E.U8 desc[UR40][R36.64], R2 ;  /* 0x0000000224005986 */ /* 0x0001e8000c101128 */
[----:B------:R-:W4:Y:S01]  /*143b20*/  LDL.LU.64 R12, [R1+0x1bf8] ;  /* 0x001bf800010c7983 */ /* 0x000f220000300a00 */
[----:B0-----:R-:W-:-:S03]  /*143b30*/  PRMT R2, R22, 0x7771, RZ ;  /* 0x0000777116027816 */ /* 0x001fc600000000ff */
[----:B------:R-:W4:Y:S04]  /*143b40*/  LDL.LU.64 R36, [R1+0x1bd8] ;  /* 0x001bd80001247983 */ /* 0x000f280000300a00 */
[----:B------:R0:W-:Y:S01]  /*143b50*/  @P6 STG.E.U8 desc[UR40][R42.64], R2 ;  /* 0x000000022a006986 */ /* 0x0001e2000c101128 */
[----:B------:R-:W-:Y:S02]  /*143b60*/  LOP3.LUT P6, RZ, R4, 0x8000000, RZ, 0xc0, !PT ;  /* 0x0800000004ff7812 */ /* 0x000fe400078cc0ff */
[----:B0-----:R-:W-:Y:S01]  /*143b70*/  PRMT R2, R22, 0x7772, RZ ;  /* 0x0000777216027816 */ /* 0x001fe200000000ff */
[----:B------:R-:W4:Y:S10]  /*143b80*/  LDL.LU.64 R42, [R1+0x1bd0] ;  /* 0x001bd000012a7983 */ /* 0x000f340000300a00 */
[----:B------:R0:W-:Y:S04]  /*143b90*/  @P6 STG.E.U8 desc[UR40][R32.64], R2 ;  /* 0x0000000220006986 */ /* 0x0001e8000c101128 */
[----:B0-----:R-:W4:Y:S01]  /*143ba0*/  LDL.LU.64 R32, [R1+0x1bc8] ;  /* 0x001bc80001207983 */ /* 0x001f220000300a00 */
[----:B------:R-:W-:-:S02]  /*143bb0*/  LOP3.LUT P6, RZ, R4, 0x4000000, RZ, 0xc0, !PT ;  /* 0x0400000004ff7812 */ /* 0x000fc400078cc0ff */
[----:B------:R-:W-:Y:S02]  /*143bc0*/  PRMT R2, R22, 0x7773, RZ ;  /* 0x0000777316027816 */ /* 0x000fe400000000ff */
[C---:B------:R-:W-:Y:S02]  /*143bd0*/  LOP3.LUT P0, RZ, R53.reuse, 0x80, RZ, 0xc0, !PT ;  /* 0x0000008035ff7812 */ /* 0x040fe4000780c0ff */
[C---:B------:R-:W-:Y:S02]  /*143be0*/  LOP3.LUT P1, RZ, R53.reuse, 0x100, RZ, 0xc0, !PT ;  /* 0x0000010035ff7812 */ /* 0x040fe4000782c0ff */
[C---:B------:R-:W-:Y:S02]  /*143bf0*/  LOP3.LUT P4, RZ, R53.reuse, 0x200, RZ, 0xc0, !PT ;  /* 0x0000020035ff7812 */ /* 0x040fe4000788c0ff */
[C---:B------:R-:W-:Y:S02]  /*143c00*/  LOP3.LUT P3, RZ, R53.reuse, 0x400, RZ, 0xc0, !PT ;  /* 0x0000040035ff7812 */ /* 0x040fe4000786c0ff */
[----:B------:R-:W-:Y:S01]  /*143c10*/  LOP3.LUT P2, RZ, R53, 0x800, RZ, 0xc0, !PT ;  /* 0x0000080035ff7812 */ /* 0x000fe2000784c0ff */
[----:B--2---:R3:W-:Y:S01]  /*143c20*/  @P6 STG.E.U8 desc[UR40][R44.64], R2 ;  /* 0x000000022c006986 */ /* 0x0047e2000c101128 */
[----:B------:R-:W-:-:S02]  /*143c30*/  LOP3.LUT P6, RZ, R4, 0x2000000, RZ, 0xc0, !PT ;  /* 0x0200000004ff7812 */ /* 0x000fc400078cc0ff */
[----:B---3--:R-:W-:Y:S01]  /*143c40*/  PRMT R2, R23, 0x7770, RZ ;  /* 0x0000777017027816 */ /* 0x008fe200000000ff */
[----:B------:R-:W2:Y:S10]  /*143c50*/  LDL.LU.64 R44, [R1+0x1bb8] ;  /* 0x001bb800012c7983 */ /* 0x000eb40000300a00 */
[----:B------:R0:W-:Y:S01]  /*143c60*/  @P6 STG.E.U8 desc[UR40][R26.64], R2 ;  /* 0x000000021a006986 */ /* 0x0001e2000c101128 */
[----:B------:R-:W-:-:S02]  /*143c70*/  LOP3.LUT P6, RZ, R4, 0x1000000, RZ, 0xc0, !PT ;  /* 0x0100000004ff7812 */ /* 0x000fc400078cc0ff */
        /* <DEDUP_REMOVED lines=24> */
[----:B0-----:R-:W-:Y:S02]  /*143e00*/  PRMT R2, R35, 0x7773, RZ ;  /* 0x0000777323027816 */ /* 0x001fe400000000ff */
[----:B------:R-:W3:Y:S04]  /*143e10*/  LDL.LU.64 R34, [R1+0x1b98] ;  /* 0x001b980001227983 */ /* 0x000ee80000300a00 */
[----:B------:R-:W4:Y:S04]  /*143e20*/  LDL.LU.64 R14, [R1+0x1b90] ;  /* 0x001b9000010e7983 */ /* 0x000f280000300a00 */
[----:B------:R-:W3:Y:S04]  /*143e30*/  LDL.LU.64 R12, [R1+0x1b88] ;  /* 0x001b8800010c7983 */ /* 0x000ee80000300a00 */
[----:B------:R-:W3:Y:S01]  /*143e40*/  LDL.LU R37, [R1+0xcc] ;  /* 0x0000cc0001257983 */ /* 0x000ee20000300800 */
[----:B------:R-:W-:-:S02]  /*143e50*/  LOP3.LUT P5, RZ, R53, 0x1000, RZ, 0xc0, !PT ;  /* 0x0000100035ff7812 */ /* 0x000fc400078ac0ff */
[----:B------:R-:W-:-:S11]  /*143e60*/  LOP3.LUT P4, RZ, R53, 0x2000, RZ, 0xc0, !PT ;  /* 0x0000200035ff7812 */ /* 0x000fd6000788c0ff */
[----:B--2---:R0:W-:Y:S04]  /*143e70*/  @P5 STG.E.U8 desc[UR40][R44.64], R2 ;  /* 0x000000022c005986 */ /* 0x0041e8000c101128 */
[----:B0-----:R-:W2:Y:S04]  /*143e80*/  LDL.LU.64 R44, [R1+0x1b78] ;  /* 0x001b7800012c7983 */ /* 0x001ea80000300a00 */
[----:B------:R-:W2:Y:S04]  /*143e90*/  LDL.LU.64 R42, [R1+0x1b70] ;  /* 0x001b7000012a7983 */ /* 0x000ea80000300a00 */
[----:B------:R-:W2:Y:S04]  /*143ea0*/  LDL.LU.64 R32, [R1+0x1b68] ;  /* 0x001b680001207983 */ /* 0x000ea80000300a00 */
[----:B------:R-:W2:Y:S01]  /*143eb0*/  LDL.LU R20, [R1+0xbc] ;  /* 0x0000bc0001147983 */ /* 0x000ea20000300800 */
[----:B------:R-:W-:-:S02]  /*143ec0*/  LOP3.LUT P6, RZ, R53, 0x2000000, RZ, 0xc0, !PT ;  /* 0x0200000035ff7812 */ /* 0x000fc400078cc0ff */
[----:B------:R-:W-:Y:S02]  /*143ed0*/  LOP3.LUT R4, R4, 0xffffefff, RZ, 0xc0, !PT ;  /* 0xffffefff04047812 */ /* 0x000fe400078ec0ff */
[----:B---3--:R-:W-:-:S05]  /*143ee0*/  PRMT R2, R37, 0x7770, RZ ;  /* 0x0000777025027816 */ /* 0x008fca00000000ff */
[----:B------:R0:W-:Y:S04]  /*143ef0*/  @P4 STG.E.U8 desc[UR40][R34.64], R2 ;  /* 0x0000000222004986 */ /* 0x0001e8000c101128 */
[----:B0-----:R-:W3:Y:S01]  /*143f00*/  LDL.LU.64 R34, [R1+0x1b60] ;  /* 0x001b600001227983 */ /* 0x001ee20000300a00 */
[----:B------:R-:W-:Y:S02]  /*143f10*/  @P6 LOP3.LUT R4, R4, 0x1000, RZ, 0xfc, !PT ;  /* 0x0000100004046812 */ /* 0x000fe400078efcff */
[----:B------:R-:W-:Y:S01]  /*143f20*/  LOP3.LUT P6, RZ, R53, 0x1000000, RZ, 0xc0, !PT ;  /* 0x0100000035ff7812 */ /* 0x000fe200078cc0ff */
[----:B------:R-:W3:Y:S01]  /*143f30*/  LDL.LU R21, [R1+0xa0] ;  /* 0x0000a00001157983 */ /* 0x000ee20000300800 */
[----:B------:R-:W-:-:S03]  /*143f40*/  LOP3.LUT R4, R4, 0xffffdfff, RZ, 0xc0, !PT ;  /* 0xffffdfff04047812 */ /* 0x000fc600078ec0ff */
[----:B------:R-:W3:Y:S04]  /*143f50*/  LDL.LU.64 R28, [R1+0x1b58] ;  /* 0x001b5800011c7983 */ /* 0x000ee80000300a00 */
[----:B------:R-:W3:Y:S04]  /*143f60*/  LDL.LU.64 R24, [R1+0x1b50] ;  /* 0x001b500001187983 */ /* 0x000ee80000300a00 */
[----:B------:R-:W-:Y:S01]  /*143f70*/  @P6 LOP3.LUT R4, R4, 0x2000, RZ, 0xfc, !PT ;  /* 0x0000200004046812 */ /* 0x000fe200078efcff */
[----:B------:R-:W3:Y:S01]  /*143f80*/  LDL.LU.64 R22, [R1+0x1b48] ;  /* 0x001b480001167983 */ /* 0x000ee20000300a00 */
[----:B------:R-:W-:-:S02]  /*143f90*/  LOP3.LUT P6, RZ, R53, 0x800000, RZ, 0xc0, !PT ;  /* 0x0080000035ff7812 */ /* 0x000fc400078cc0ff */
[----:B------:R-:W-:Y:S01]  /*143fa0*/  LOP3.LUT R4, R4, 0xffffbfff, RZ, 0xc0, !PT ;  /* 0xffffbfff04047812 */ /* 0x000fe200078ec0ff */
[----:B------:R-:W3:Y:S01]  /*143fb0*/  LDL.LU.64 R18, [R1+0x1b40] ;  /* 0x001b400001127983 */ /* 0x000ee20000300a00 */
[C---:B------:R-:W-:Y:S02]  /*143fc0*/  LOP3.LUT P3, RZ, R53.reuse, 0x4000, RZ, 0xc0, !PT ;  /* 0x0000400035ff7812 */ /* 0x040fe4000786c0ff */
[----:B------:R-:W-:Y:S01]  /*143fd0*/  LOP3.LUT P2, RZ, R53, 0x8000, RZ, 0xc0, !PT ;  /* 0x0000800035ff7812 */ /* 0x000fe2000784c0ff */
[----:B------:R-:W3:Y:S06]  /*143fe0*/  LDL.LU.64 R16, [R1+0x1b38] ;  /* 0x001b380001107983 */ /* 0x000eec0000300a00 */
[----:B------:R-:W-:-:S02]  /*143ff0*/  @P6 LOP3.LUT R4, R4, 0x4000, RZ, 0xfc, !PT ;  /* 0x0000400004046812 */ /* 0x000fc400078efcff */
        /* <DEDUP_REMOVED lines=11> */
[----:B------:R-:W-:Y:S02]  /*1440b0*/  PRMT R2, R37, 0x7771, RZ ;  /* 0x0000777125027816 */ /* 0x000fe400000000ff */
[----:B------:R-:W-:-:S03]  /*1440c0*/  LOP3.LUT P5, RZ, R53, 0x10000, RZ, 0xc0, !PT ;  /* 0x0001000035ff7812 */ /* 0x000fc600078ac0ff */
[----:B----4-:R0:W-:Y:S04]  /*1440d0*/  @P3 STG.E.U8 desc[UR40][R14.64], R2 ;  /* 0x000000020e003986 */ /* 0x0101e8000c101128 */
[----:B------:R-:W-:Y:S02]  /*1440e0*/  @P6 LOP3.LUT R4, R4, 0x40000, RZ, 0xfc, !PT ;  /* 0x0004000004046812 */ /* 0x000fe400078efcff */
[----:B------:R-:W-:Y:S02]  /*1440f0*/  LOP3.LUT P6, RZ, R53, 0x40000, RZ, 0xc0, !PT ;  /* 0x0004000035ff7812 */ /* 0x000fe400078cc0ff */
[----:B0-----:R-:W-:Y:S02]  /*144100*/  PRMT R2, R37, 0x7772, RZ ;  /* 0x0000777225027816 */ /* 0x001fe400000000ff */
[----:B------:R-:W-:-:S03]  /*144110*/  LOP3.LUT R4, R4, 0xfff7ffff, RZ, 0xc0, !PT ;  /* 0xfff7ffff04047812 */ /* 0x000fc600078ec0ff */
[----:B------:R0:W-:Y:S06]  /*144120*/  @P2 STG.E.U8 desc[UR40][R12.64], R2 ;  /* 0x000000020c002986 */ /* 0x0001ec000c101128 */
[----:B------:R-:W-:Y:S02]  /*144130*/  @P6 LOP3.LUT R4, R4, 0x80000, RZ, 0xfc, !PT ;  /* 0x0008000004046812 */ /* 0x000fe400078efcff */
[----:B------:R-:W-:Y:S02]  /*144140*/  LOP3.LUT P6, RZ, R53, 0x20000, RZ, 0xc0, !PT ;  /* 0x0002000035ff7812 */ /* 0x000fe400078cc0ff */
[----:B0-----:R-:W-:-:S05]  /*144150*/  PRMT R2, R37, 0x7773, RZ ;  /* 0x0000777325027816 */ /* 0x001fca00000000ff */
[----:B--2---:R0:W-:Y:S04]  /*144160*/  @P5 STG.E.U8 desc[UR40][R44.64], R2 ;  /* 0x000000022c005986 */ /* 0x0041e8000c101128 */
[----:B0-----:R-:W2:Y:S01]  /*144170*/  LDL.LU R45, [R1+0x140] ;  /* 0x00014000012d7983 */ /* 0x001ea20000300800 */
[----:B------:R-:W-:-:S03]  /*144180*/  PRMT R2, R20, 0x7770, RZ ;  /* 0x0000777014027816 */ /* 0x000fc600000000ff */
[----:B------:R-:W4:Y:S04]  /*144190*/  LDL.LU.64 R14, [R1+0x1b28] ;  /* 0x001b2800010e7983 */ /* 0x000f280000300a00 */
[----:B------:R0:W-:Y:S01]  /*1441a0*/  @P6 STG.E.U8 desc[UR40][R42.64], R2 ;  /* 0x000000022a006986 */ /* 0x0001e2000c101128 */
[----:B------:R-:W-:-:S03]  /*1441b0*/  LOP3.LUT P6, RZ, R4, 0x80000, RZ, 0xc0, !PT ;  /* 0x0008000004ff7812 */ /* 0x000fc600078cc0ff */
[----:B------:R-:W4:Y:S04]  /*1441c0*/  LDL.LU.64 R12, [R1+0x1b20] ;  /* 0x001b2000010c7983 */ /* 0x000f280000300a00 */
[----:B------:R-:W4:Y:S01]  /*1441d0*/  LDL.LU.64 R36, [R1+0x1b18] ;  /* 0x001b180001247983 */ /* 0x000f220000300a00 */
[----:B0-----:R-:W-:-:S03]  /*1441e0*/  PRMT R2, R20, 0x7771, RZ ;  /* 0x0000777114027816 */ /* 0x001fc600000000ff */
[----:B------:R-:W4:Y:S04]  /*1441f0*/  LDL.LU R44, [R1+0xa4] ;  /* 0x0000a400012c7983 */ /* 0x000f280000300800 */
        /* <DEDUP_REMOVED lines=25> */
[C---:B------:R-:W-:Y:S02]  /*144390*/  LOP3.LUT P4, RZ, R53.reuse, 0x10000000, RZ, 0xc0, !PT ;  /* 0x1000000035ff7812 */ /* 0x040fe4000788c0ff */
[C---:B------:R-:W-:Y:S02]  /*1443a0*/  LOP3.LUT P3, RZ, R53.reuse, 0x20000000, RZ, 0xc0, !PT ;  /* 0x2000000035ff7812 */ /* 0x040fe4000786c0ff */
[----:B------:R-:W-:-:S02]  /*1443b0*/  LOP3.LUT P2, RZ, R53, 0x40000000, RZ, 0xc0, !PT ;  /* 0x4000000035ff7812 */ /* 0x000fc4000784c0ff */
[----:B--2---:R-:W-:-:S05]  /*1443c0*/  PRMT R2, R45, 0x7770, RZ ;  /* 0x000077702d027816 */ /* 0x004fca00000000ff */
[----:B------:R0:W-:Y:S02]  /*1443d0*/  @P6 STG.E.U8 desc[UR40][R60.64], R2 ;  /* 0x000000023c006986 */ /* 0x0001e4000c101128 */
[C---:B0-----:R-:W-:Y:S02]  /*1443e0*/  PRMT R2, R45.reuse, 0x7771, RZ ;  /* 0x000077712d027816 */ /* 0x041fe400000000ff */
[----:B------:R-:W2:Y:S04]  /*1443f0*/  LDL.LU.64 R60, [R1+0x58a8] ;  /* 0x0058a800013c7983 */ /* 0x000ea80000300a00 */
[----:B----4-:R0:W-:Y:S02]  /*144400*/  @P0 STG.E.U8 desc[UR40][R14.64], R2 ;  /* 0x000000020e000986 */ /* 0x0101e4000c101128 */
        /* <DEDUP_REMOVED lines=10> */
[----:B---3--:R0:W-:Y:S04]  /*1444b0*/  @P5 STG.E.U8 desc[UR40][R34.64], R2 ;  /* 0x0000000222005986 */ /* 0x0081e8000c101128 */
[----:B0-----:R-:W3:Y:S04]  /*1444c0*/  LDL.LU.64 R34, [R1+0x1af8] ;  /* 0x001af80001227983 */ /* 0x001ee80000300a00 */
[----:B------:R-:W4:Y:S04]  /*1444d0*/  LDL.LU.64 R14, [R1+0x1af0] ;  /* 0x001af000010e7983 */ /* 0x000f280000300a00 */
[----:B------:R-:W4:Y:S04]  /*1444e0*/  LDL.LU.64 R12, [R1+0x1ae8] ;  /* 0x001ae800010c7983 */ /* 0x000f280000300a00 */
[----:B------:R-:W4:Y:S04]  /*1444f0*/  LDL.LU.64 R36, [R1+0x1ae0] ;  /* 0x001ae00001247983 */ /* 0x000f280000300a00 */
[----:B------:R-:W4:Y:S04]  /*144500*/  LDL.LU R45, [R1+0x144] ;  /* 0x00014400012d7983 */ /* 0x000f280000300800 */
[----:B------:R-:W4:Y:S04]  /*144510*/  LDL.LU.64 R42, [R1+0x1ad8] ;  /* 0x001ad800012a7983 */ /* 0x000f280000300a00 */
[----:B------:R-:W4:Y:S04]  /*144520*/  LDL.LU R20, [R1+0xa8] ;  /* 0x0000a80001147983 */ /* 0x000f280000300800 */
[----:B------:R-:W4:Y:S01]  /*144530*/  LDL.LU.64 R32, [R1+0x1ad0] ;  /* 0x001ad00001207983 */ /* 0x000f220000300a00 */
[----:B------:R-:W-:-:S02]  /*144540*/  PRMT R2, R44, 0x7773, RZ ;  /* 0x000077732c027816 */ /* 0x000fc400000000ff */
[C---:B--2---:R-:W-:Y:S02]  /*144550*/  LOP3.LUT P4, RZ, R61.reuse, 0x1, RZ, 0xc0, !PT ;  /* 0x000000013dff7812 */ /* 0x044fe4000788c0ff */
        /* <DEDUP_REMOVED lines=8> */
[----:B---3--:R0:W-:Y:S04]  /*1445e0*/  @P4 STG.E.U8 desc[UR40][R34.64], R2 ;  /* 0x0000000222004986 */ /* 0x0081e8000c101128 */
[----:B0-----:R-:W2:Y:S04]  /*1445f0*/  LDL.LU.64 R34, [R1+0x1ac8] ;  /* 0x001ac80001227983 */ /* 0x001ea80000300a00 */
[----:B------:R-:W3:Y:S04]  /*144600*/  LDL.LU.64 R26, [R1+0x1ac0] ;  /* 0x001ac000011a7983 */ /* 0x000ee80000300a00 */
[----:B------:R-:W3:Y:S04]  /*144610*/  LDL.LU.64 R28, [R1+0x1ab8] ;  /* 0x001ab800011c7983 */ /* 0x000ee80000300a00 */
[----:B------:R-:W3:Y:S04]  /*144620*/  LDL.LU R21, [R1+0x148] ;  /* 0x0001480001157983 */ /* 0x000ee80000300800 */
[----:B------:R-:W3:Y:S01]  /*144630*/  LDL.LU.64 R24, [R1+0x1ab0] ;  /* 0x001ab00001187983 */ /* 0x000ee20000300a00 */
[----:B------:R-:W-:-:S02]  /*144640*/  @P6 LOP3.LUT R4, R4, 0x40, RZ, 0xfc, !PT ;  /* 0x0000004004046812 */ /* 0x000fc400078efcff */
[----:B------:R-:W-:Y:S01]  /*144650*/  LOP3.LUT P6, RZ, R61, 0x200, RZ, 0xc0, !PT ;  /* 0x000002003dff7812 */ /* 0x000fe200078cc0ff */
[----:B------:R-:W3:Y:S01]  /*144660*/  LDL.LU.64 R22, [R1+0x1aa8] ;  /* 0x001aa80001167983 */ /* 0x000ee20000300a00 */
[----:B------:R-:W-:-:S03]  /*144670*/  LOP3.LUT R4, R4, 0xffffff7f, RZ, 0xc0, !PT ;  /* 0xffffff7f04047812 */ /* 0x000fc600078ec0ff */
[----:B------:R-:W3:Y:S01]  /*144680*/  LDL.LU.64 R18, [R1+0x1aa0] ;  /* 0x001aa00001127983 */ /* 0x000ee20000300a00 */
[C---:B------:R-:W-:Y:S02]  /*144690*/  LOP3.LUT P3, RZ, R61.reuse, 0x2, RZ, 0xc0, !PT ;  /* 0x000000023dff7812 */ /* 0x040fe4000786c0ff */
[C---:B------:R-:W-:Y:S01]  /*1446a0*/  LOP3.LUT P2, RZ, R61.reuse, 0x4, RZ, 0xc0, !PT ;  /* 0x000000043dff7812 */ /* 0x040fe2000784c0ff */
[----:B------:R-:W3:Y:S04]  /*1446b0*/  LDL.LU R44, [R1+0xac] ;  /* 0x0000ac00012c7983 */ /* 0x000ee80000300800 */
[----:B------:R-:W-:Y:S01]  /*1446c0*/  @P6 LOP3.LUT R4, R4, 0x80, RZ, 0xfc, !PT ;  /* 0x0000008004046812 */ /* 0x000fe200078efcff */
[----:B------:R-:W3:Y:S01]  /*1446d0*/  LDL.LU.64 R16, [R1+0x1a90] ;  /* 0x001a900001107983 */ /* 0x000ee20000300a00 */
[----:B------:R-:W-:-:S02]  /*1446e0*/  LOP3.LUT P6, RZ, R61, 0x100, RZ, 0xc0, !PT ;  /* 0x000001003dff7812 */ /* 0x000fc400078cc0ff */
[----:B------:R-:W-:Y:S02]  /*1446f0*/  LOP3.LUT R4, R4, 0xfffffeff, RZ, 0xc0, !PT ;  /* 0xfffffeff04047812 */ /* 0x000fe400078ec0ff */
[----:B----4-:R-:W-:-:S09]  /*144700*/  PRMT R2, R45, 0x7770, RZ ;  /* 0x000077702d027816 */ /* 0x010fd200000000ff */
[----:B------:R-:W-:Y:S02]  /*144710*/  @P6 LOP3.LUT R4, R4, 0x100, RZ, 0xfc, !PT ;  /* 0x0000010004046812 */ /* 0x000fe400078efcff */
[C---:B------:R-:W-:Y:S01]  /*144720*/  LOP3.LUT P6, RZ, R61.reuse, 0x80, RZ, 0xc0, !PT ;  /* 0x000000803dff7812 */ /* 0x040fe200078cc0ff */
[----:B------:R0:W-:Y:S01]  /*144730*/  @P3 STG.E.U8 desc[UR40][R14.64], R2 ;  /* 0x000000020e003986 */ /* 0x0001e2000c101128 */
[----:B------:R-:W-:Y:S02]  /*144740*/  LOP3.LUT P5, RZ, R61, 0x8, RZ, 0xc0, !PT ;  /* 0x000000083dff7812 */ /* 0x000fe400078ac0ff */
[----:B------:R-:W-:Y:S02]  /*144750*/  LOP3.LUT R4, R4, 0xfffffdff, RZ, 0xc0, !PT ;  /* 0xfffffdff04047812 */ /* 0x000fe400078ec0ff */
[----:B0-----:R-:W-:Y:S01]  /*144760*/  PRMT R2, R45, 0x7771, RZ ;  /* 0x000077712d027816 */ /* 0x001fe200000000ff */
[----:B------:R-:W4:Y:S06]  /*144770*/  LDL.LU.64 R14, [R1+0x1a88] ;  /* 0x001a8800010e7983 */ /* 0x000f2c0000300a00 */
[----:B------:R-:W-:-:S02]  /*144780*/  @P6 LOP3.LUT R4, R4, 0x200, RZ, 0xfc, !PT ;  /* 0x0000020004046812 */ /* 0x000fc400078efcff */
[----:B------:R-:W-:Y:S01]  /*144790*/  LOP3.LUT P6, RZ, R61, 0x40, RZ, 0xc0, !PT ;  /* 0x000000403dff7812 */ /* 0x000fe200078cc0ff */
[----:B------:R0:W-:Y:S01]  /*1447a0*/  @P2 STG.E.U8 desc[UR40][R12.64], R2 ;  /* 0x000000020c002986 */ /* 0x0001e2000c101128 */
[----:B------:R-:W-:Y:S02]  /*1447b0*/  LOP3.LUT R4, R4, 0xfffffbff, RZ, 0xc0, !PT ;  /* 0xfffffbff04047812 */ /* 0x000fe400078ec0ff */
[----:B0-----:R-:W-:Y:S01]  /*1447c0*/  PRMT R2, R45, 0x7772, RZ ;  /* 0x000077722d027816 */ /* 0x001fe200000000ff */
[----:B------:R-:W4:Y:S04]  /*1447d0*/  LDL.LU.64 R12, [R1+0x1a80] ;  /* 0x001a8000010c7983 */ /* 0x000f280000300a00 */
[----:B------:R0:W-:Y:S04]  /*1447e0*/  @P5 STG.E.U8 desc[UR40][R36.64], R2 ;  /* 0x0000000224005986 */ /* 0x0001e8000c101128 */
[----:B------:R-:W-:-:S02]  /*1447f0*/  @P6 LOP3.LUT R4, R4, 0x400, RZ, 0xfc, !PT ;  /* 0x0000040004046812 */ /* 0x000fc400078efcff */
[----:B------:R-:W-:Y:S01]  /*144800*/  LOP3.LUT P6, RZ, R61, 0x20, RZ, 0xc0, !PT ;  /* 0x000000203dff7812 */ /* 0x000fe200078cc0ff */
[----:B0-----:R-:W4:Y:S01]  /*144810*/  LDL.LU.64 R36, [R1+0x1a78] ;  /* 0x001a780001247983 */ /* 0x001f220000300a00 */
[----:B------:R-:W-:-:S11]  /*144820*/  LOP3.LUT R4, R4, 0xfffff7ff, RZ, 0xc0, !PT ;  /* 0xfffff7ff04047812 */ /* 0x000fd600078ec0ff */
[----:B------:R-:W-:Y:S02]  /*144830*/  @P6 LOP3.LUT R4, R4, 0x800, RZ, 0xfc, !PT ;  /* 0x0000080004046812 */ /* 0x000fe400078efcff */
[----:B------:R-:W-:Y:S02]  /*144840*/  LOP3.LUT P6, RZ, R61, 0x10, RZ, 0xc0, !PT ;  /* 0x000000103dff7812 */ /* 0x000fe400078cc0ff */
[----:B------:R-:W-:Y:S02]  /*144850*/  PRMT R2, R45, 0x7773, RZ ;  /* 0x000077732d027816 */ /* 0x000fe400000000ff */
[----:B------:R-:W4:Y:S09]  /*144860*/  LDL.LU R45, [R1+0x14c] ;  /* 0x00014c00012d7983 */ /* 0x000f320000300800 */
[----:B------:R0:W-:Y:S01]  /*144870*/  @P6 STG.E.U8 desc[UR40][R42.64], R2 ;  /* 0x000000022a006986 */ /* 0x0001e2000c101128 */
[----:B------:R-:W-:-:S02]  /*144880*/  LOP3.LUT P6, RZ, R4, 0x800, RZ, 0xc0, !PT ;  /* 0x0000080004ff7812 */ /* 0x000fc400078cc0ff */
[----:B0-----:R-:W-:Y:S01]  /*144890*/  PRMT R2, R20, 0x7770, RZ ;  /* 0x0000777014027816 */ /* 0x001fe200000000ff */
[----:B------:R-:W4:Y:S10]  /*1448a0*/  LDL.LU.64 R42, [R1+0x1a70] ;  /* 0x001a7000012a7983 */ /* 0x000f340000300a00 */
[----:B------:R0:W-:Y:S04]  /*1448b0*/  @P6 STG.E.U8 desc[UR40][R32.64], R2 ;  /* 0x0000000220006986 */ /* 0x0001e8000c101128 */
[----:B0-----:R-:W4:Y:S01]  /*1448c0*/  LDL.LU.64 R32, [R1+0x1a68] ;  /* 0x001a680001207983 */ /* 0x001f220000300a00 */
[----:B------:R-:W-:-:S02]  /*1448d0*/  LOP3.LUT P6, RZ, R4, 0x400, RZ, 0xc0, !PT ;  /* 0x0000040004ff7812 */ /* 0x000fc400078cc0ff */
[----:B------:R-:W-:-:S11]  /*1448e0*/  PRMT R2, R20, 0x7771, RZ ;  /* 0x0000777114027816 */ /* 0x000fd600000000ff */
[----:B--2---:R0:W-:Y:S04]  /*1448f0*/  @P6 STG.E.U8 desc[UR40][R34.64], R2 ;  /* 0x0000000222006986 */ /* 0x0041e8000c101128 */
[----:B0-----:R-:W2:Y:S01]  /*144900*/  LDL.LU.64 R34, [R1+0x1a60] ;  /* 0x001a600001227983 */ /* 0x001ea20000300a00 */
[----:B------:R-:W-:Y:S02]  /*144910*/  LOP3.LUT P6, RZ, R4, 0x200, RZ, 0xc0, !PT ;  /* 0x0000020004ff7812 */ /* 0x000fe400078cc0ff */
[----:B------:R-:W-:-:S11]  /*144920*/  PRMT R2, R20, 0x7772, RZ ;  /* 0x0000777214027816 */ /* 0x000fd600000000ff */
[----:B---3--:R0:W-:Y:S01]  /*144930*/  @P6 STG.E.U8 desc[UR40][R26.64], R2 ;  /* 0x000000021a006986 */ /* 0x0081e2000c101128 */
        /* <DEDUP_REMOVED lines=19> */
[----:B----4-:R0:W-:Y:S02]  /*144a70*/  @P0 STG.E.U8 desc[UR40][R14.64], R2 ;  /* 0x000000020e000986 */ /* 0x0101e4000c101128 */
[----:B0-----:R-:W-:-:S05]  /*144a80*/  PRMT R2, R44, 0x7771, RZ ;  /* 0x000077712c027816 */ /* 0x001fca00000000ff */
[----:B------:R0:W-:Y:S02]  /*144a90*/  @P1 STG.E.U8 desc[UR40][R12.64], R2 ;  /* 0x000000020c001986 */ /* 0x0001e4000c101128 */
[----:B0-----:R-:W-:-:S05]  /*144aa0*/  PRMT R2, R44, 0x7772, RZ ;  /* 0x000077722c027816 */ /* 0x001fca00000000ff */
[----:B------:R0:W-:Y:S04]  /*144ab0*/  @P4 STG.E.U8 desc[UR40][R36.64], R2 ;  /* 0x0000000224004986 */ /* 0x0001e8000c101128 */
[----:B0-----:R-:W3:Y:S01]  /*144ac0*/  LDL.LU.64 R36, [R1+0x1a58] ;  /* 0x001a580001247983 */ /* 0x001ee20000300a00 */
[C---:B------:R-:W-:Y:S02]  /*144ad0*/  LOP3.LUT P3, RZ, R61.reuse, 0x10000, RZ, 0xc0, !PT ;  /* 0x000100003dff7812 */ /* 0x040fe4000786c0ff */
[----:B------:R-:W-:Y:S01]  /*144ae0*/  LOP3.LUT P2, RZ, R61, 0x20000, RZ, 0xc0, !PT ;  /* 0x000200003dff7812 */ /* 0x000fe2000784c0ff */
[----:B------:R-:W4:Y:S01]  /*144af0*/  LDL.LU.64 R16, [R1+0x1a50] ;  /* 0x001a500001107983 */ /* 0x000f220000300a00 */
[----:B------:R-:W-:-:S09]  /*144b00*/  PRMT R2, R44, 0x7773, RZ ;  /* 0x000077732c027816 */ /* 0x000fd200000000ff */
[----:B------:R0:W-:Y:S02]  /*144b10*/  @P3 STG.E.U8 desc[UR40][R42.64], R2 ;  /* 0x000000022a003986 */ /* 0x0001e4000c101128 */
[----:B0-----:R-:W-:-:S05]  /*144b20*/  PRMT R2, R45, 0x7770, RZ ;  /* 0x000077702d027816 */ /* 0x001fca00000000ff */
[----:B------:R0:W-:Y:S04]  /*144b30*/  @P2 STG.E.U8 desc[UR40][R32.64], R2 ;  /* 0x0000000220002986 */ /* 0x0001e8000c101128 */
[----:B0-----:R-:W4:Y:S04]  /*144b40*/  LDL.LU.64 R32, [R1+0x1a48] ;  /* 0x001a480001207983 */ /* 0x001f280000300a00 */
        /* <DEDUP_REMOVED lines=20> */
[----:B------:R-:W-:-:S09]  /*144c90*/  LOP3.LUT P3, RZ, R61, 0x100000, RZ, 0xc0, !PT ;  /* 0x001000003dff7812 */ /* 0x000fd2000786c0ff */
[----:B------:R-:W-:Y:S02]  /*144ca0*/  @P6 LOP3.LUT R5, R5, 0x80000000, RZ, 0xfc, !PT ;  /* 0x8000000005056812 */ /* 0x000fe400078efcff */
[C---:B------:R-:W-:Y:S02]  /*144cb0*/  LOP3.LUT P6, RZ, R61.reuse, 0x8000000, RZ, 0xc0, !PT ;  /* 0x080000003dff7812 */ /* 0x040fe400078cc0ff */
[----:B------:R-:W-:Y:S02]  /*144cc0*/  LOP3.LUT P2, RZ, R61, 0x200000, RZ, 0xc0, !PT ;  /* 0x002000003dff7812 */ /* 0x000fe4000784c0ff */
[----:B------:R-:W-:-:S09]  /*144cd0*/  LOP3.LUT R4, R4, 0xfffffffe, RZ, 0xc0, !PT ;  /* 0xfffffffe04047812 */ /* 0x000fd200078ec0ff */
[----:B------:R-:W-:Y:S02]  /*144ce0*/  @P6 LOP3.LUT R4, R4, 0x1, RZ, 0xfc, !PT ;  /* 0x0000000104046812 */ /* 0x000fe400078efcff */
[----:B------:R-:W-:Y:S02]  /*144cf0*/  LOP3.LUT P6, RZ, R61, 0x4000000, RZ, 0xc0, !PT ;  /* 0x040000003dff7812 */ /* 0x000fe400078cc0ff */
[----:B------:R-:W-:Y:S01]  /*144d00*/  LOP3.LUT R4, R4, 0xfffffffd, RZ, 0xc0, !PT ;  /* 0xfffffffd04047812 */ /* 0x000fe200078ec0ff */
[----:B---3--:R0:W-:Y:S04]  /*144d10*/  @P4 STG.E.U8 desc[UR40][R36.64], R2 ;  /* 0x0000000224004986 */ /* 0x0081e8000c101128 */
[----:B0-----:R-:W3:Y:S01]  /*144d20*/  LDL.LU R36, [R1+0x120] ;  /* 0x0001200001247983 */ /* 0x001ee20000300800 */
[----:B------:R-:W-:-:S03]  /*144d30*/  PRMT R2, R45, 0x7773, RZ ;  /* 0x000077732d027816 */ /* 0x000fc600000000ff */
[----:B------:R-:W3:Y:S04]  /*144d40*/  LDL.LU.64 R44, [R1+0x1a28] ;  /* 0x001a2800012c7983 */ /* 0x000ee80000300a00 */
[----:B------:R-:W3:Y:S04]  /*144d50*/  LDL.LU.64 R26, [R1+0x1a20] ;  /* 0x001a2000011a7983 */ /* 0x000ee80000300a00 */
[----:B------:R-:W3:Y:S04]  /*144d60*/  LDL.LU.64 R28, [R1+0x1a18] ;  /* 0x001a1800011c7983 */ /* 0x000ee80000300a00 */
[----:B------:R-:W3:Y:S04]  /*144d70*/  LDL.LU.64 R24, [R1+0x19b8] ;  /* 0x0019b80001187983 */ /* 0x000ee80000300a00 */
[----:B----4-:R0:W-:Y:S01]  /*144d80*/  @P3 STG.E.U8 desc[UR40][R16.64], R2 ;  /* 0x0000000210003986 */ /* 0x0101e2000c101128 */
[----:B------:R-:W-:-:S02]  /*144d90*/  @P6 LOP3.LUT R4, R4, 0x2, RZ, 0xfc, !PT ;  /* 0x0000000204046812 */ /* 0x000fc400078efcff */
[----:B------:R-:W-:Y:S02]  /*144da0*/  LOP3.LUT P6, RZ, R61, 0x2000000, RZ, 0xc0, !PT ;  /* 0x020000003dff7812 */ /* 0x000fe400078cc0ff */
[----:B0-----:R-:W-:-:S05]  /*144db0*/  PRMT R2, R43, 0x7770, RZ ;  /* 0x000077702b027816 */ /* 0x001fca00000000ff */
[----:B------:R0:W-:Y:S04]  /*144dc0*/  @P2 STG.E.U8 desc[UR40][R32.64], R2 ;  /* 0x0000000220002986 */ /* 0x0001e8000c101128 */
[----:B0-----:R-:W4:Y:S04]  /*144dd0*/  LDL.LU R32, [R1+0x134] ;  /* 0x0001340001207983 */ /* 0x001f280000300800 */
[----:B------:R-:W4:Y:S01]  /*144de0*/  LDL.LU.64 R22, [R1+0x19b0] ;  /* 0x0019b00001167983 */ /* 0x000f220000300a00 */
[----:B------:R-:W-:-:S03]  /*144df0*/  LOP3.LUT R4, R4, 0xfffffffb, RZ, 0xc0, !PT ;  /* 0xfffffffb04047812 */ /* 0x000fc600078ec0ff */
[----:B------:R-:W4:Y:S01]  /*144e00*/  LDL.LU.64 R18, [R1+0x19a8] ;  /* 0x0019a80001127983 */ /* 0x000f220000300a00 */
[----:B------:R-:W-:Y:S02]  /*144e10*/  @P6 LOP3.LUT R4, R4, 0x4, RZ, 0xfc, !PT ;  /* 0x0000000404046812 */ /* 0x000fe400078efcff */
[C---:B------:R-:W-:Y:S01]  /*144e20*/  LOP3.LUT P6, RZ, R61.reuse, 0x1000000, RZ, 0xc0, !PT ;  /* 0x010000003dff7812 */ /* 0x040fe200078cc0ff */
[----:B------:R-:W4:Y:S01]  /*144e30*/  LDL.LU R33, [R1+0x124] ;  /* 0x0001240001217983 */ /* 0x000f220000300800 */
[----:B------:R-:W-:Y:S02]  /*144e40*/  LOP3.LUT P5, RZ, R61, 0x400000, RZ, 0xc0, !PT ;  /* 0x004000003dff7812 */ /* 0x000fe400078ac0ff */
[----:B------:R-:W-:Y:S01]  /*144e50*/  LOP3.LUT R4, R4, 0xfffffff7, RZ, 0xc0, !PT ;  /* 0xfffffff704047812 */ /* 0x000fe200078ec0ff */
[----:B------:R-:W4:Y:S01]  /*144e60*/  LDL.LU.64 R20, [R1+0x19a0] ;  /* 0x0019a00001147983 */ /* 0x000f220000300a00 */
[----:B------:R-:W-:-:S03]  /*144e70*/  PRMT R2, R43, 0x7771, RZ ;  /* 0x000077712b027816 */ /* 0x000fc600000000ff */
[----:B------:R-:W4:Y:S04]  /*144e80*/  LDL.LU.64 R16, [R1+0x1988] ;  /* 0x0019880001107983 */ /* 0x000f280000300a00 */
[----:B------:R-:W-:Y:S02]  /*144e90*/  @P6 LOP3.LUT R4, R4, 0x8, RZ, 0xfc, !PT ;  /* 0x0000000804046812 */ /* 0x000fe400078efcff */
[----:B------:R-:W-:Y:S01]  /*144ea0*/  LOP3.LUT P6, RZ, R61, 0x800000, RZ, 0xc0, !PT ;  /* 0x008000003dff7812 */ /* 0x000fe200078cc0ff */
[----:B------:R0:W-:Y:S02]  /*144eb0*/  @P5 STG.E.U8 desc[UR40][R14.64], R2 ;  /* 0x000000020e005986 */ /* 0x0001e4000c101128 */
[----:B0-----:R-:W-:Y:S02]  /*144ec0*/  PRMT R2, R43, 0x7772, RZ ;  /* 0x000077722b027816 */ /* 0x001fe400000000ff */
[----:B------:R-:W4:Y:S08]  /*144ed0*/  LDL.LU.64 R14, [R1+0x1958] ;  /* 0x00195800010e7983 */ /* 0x000f300000300a00 */
[----:B------:R0:W-:Y:S01]  /*144ee0*/  @P6 STG.E.U8 desc[UR40][R12.64], R2 ;  /* 0x000000020c006986 */ /* 0x0001e2000c101128 */
[----:B------:R-:W-:-:S03]  /*144ef0*/  LOP3.LUT P6, RZ, R4, 0x8, RZ, 0xc0, !PT ;  /* 0x0000000804ff7812 */ /* 0x000fc600078cc0ff */
[----:B0-----:R-:W4:Y:S01]  /*144f00*/  LDL.LU.64 R12, [R1+0x1950] ;  /* 0x00195000010c7983 */ /* 0x001f220000300a00 */
[----:B------:R-:W-:-:S03]  /*144f10*/  PRMT R2, R43, 0x7773, RZ ;  /* 0x000077732b027816 */ /* 0x000fc600000000ff */
[----:B------:R-:W4:Y:S06]  /*144f20*/  LDL.LU.64 R42, [R1+0x1948] ;  /* 0x00194800012a7983 */ /* 0x000f2c0000300a00 */
[----:B--2---:R0:W-:Y:S04]  /*144f30*/  @P6 STG.E.U8 desc[UR40][R34.64], R2 ;  /* 0x0000000222006986 */ /* 0x0041e8000c101128 */
[----:B0-----:R-:W2:Y:S01]  /*144f40*/  LDL.LU.64 R34, [R1+0x1920] ;  /* 0x0019200001227983 */ /* 0x001ea20000300a00 */
[----:B------:R-:W-:-:S03]  /*144f50*/  LOP3.LUT P6, RZ, R4, 0x4, RZ, 0xc0, !PT ;  /* 0x0000000404ff7812 */ /* 0x000fc600078cc0ff */
[----:B------:R-:W2:Y:S01]  /*144f60*/  LDL.LU R37, [R1+0x138] ;  /* 0x0001380001257983 */ /* 0x000ea20000300800 */
[C---:B------:R-:W-:Y:S02]  /*144f70*/  LOP3.LUT P0, RZ, R38.reuse, 0x1, RZ, 0xc0, !PT ;  /* 0x0000000126ff7812 */ /* 0x040fe4000780c0ff */
[C---:B------:R-:W-:Y:S02]  /*144f80*/  LOP3.LUT P1, RZ, R38.reuse, 0x2, RZ, 0xc0, !PT ;  /* 0x0000000226ff7812 */ /* 0x040fe4000782c0ff */
[C---:B------:R-:W-:Y:S02]  /*144f90*/  LOP3.LUT P4, RZ, R38.reuse, 0x4, RZ, 0xc0, !PT ;  /* 0x0000000426ff7812 */ /* 0x040fe4000788c0ff */
[C---:B------:R-:W-:Y:S02]  /*144fa0*/  LOP3.LUT P3, RZ, R38.reuse, 0x8, RZ, 0xc0, !PT ;  /* 0x0000000826ff7812 */ /* 0x040fe4000786c0ff */
[----:B------:R-:W-:Y:S02]  /*144fb0*/  LOP3.LUT P2, RZ, R38, 0x10, RZ, 0xc0, !PT ;  /* 0x0000001026ff7812 */ /* 0x000fe4000784c0ff */
[----:B---3--:R-:W-:-:S05]  /*144fc0*/  PRMT R2, R36, 0x7770, RZ ;  /* 0x0000777024027816 */ /* 0x008fca00000000ff */
[----:B------:R0:W-:Y:S01]  /*144fd0*/  @P6 STG.E.U8 desc[UR40][R44.64], R2 ;  /* 0x000000022c006986 */ /* 0x0001e2000c101128 */
[----:B------:R-:W-:Y:S02]  /*144fe0*/  LOP3.LUT P6, RZ, R4, 0x2, RZ, 0xc0, !PT ;  /* 0x0000000204ff7812 */ /* 0x000fe400078cc0ff */
[----:B0-----:R-:W-:Y:S01]  /*144ff0*/  PRMT R2, R36, 0x7771, RZ ;  /* 0x0000777124027816 */ /* 0x001fe200000000ff */
[----:B------:R-:W3:Y:S10]  /*145000*/  LDL.LU.64 R44, [R1+0x18f8] ;  /* 0x0018f800012c7983 */ /* 0x000ef40000300a00 */
        /* <DEDUP_REMOVED lines=26> */
[----:B0-----:R-:W2:Y:S01]  /*1451b0*/  LDL.LU.64 R34, [R1+0x18f0] ;  /* 0x0018f00001227983 */ /* 0x001ea20000300a00 */
[C---:B------:R-:W-:Y:S02]  /*1451c0*/  LOP3.LUT P5, RZ, R38.reuse, 0x20, RZ, 0xc0, !PT ;  /* 0x0000002026ff7812 */ /* 0x040fe400078ac0ff */
[----:B------:R-:W-:Y:S01]  /*1451d0*/  PRMT R2, R37, 0x7770, RZ ;  /* 0x0000777025027816 */ /* 0x000fe200000000ff */
[----:B------:R-:W4:Y:S01]  /*1451e0*/  LDL.LU.64 R12, [R1+0x18e8] ;  /* 0x0018e800010c7983 */ /* 0x000f220000300a00 */
[----:B------:R-:W-:-:S09]  /*1451f0*/  LOP3.LUT P4, RZ, R38, 0x40, RZ, 0xc0, !PT ;  /* 0x0000004026ff7812 */ /* 0x000fd2000788c0ff */
[----:B---3--:R0:W-:Y:S04]  /*145200*/  @P5 STG.E.U8 desc[UR40][R44.64], R2 ;  /* 0x000000022c005986 */ /* 0x0081e8000c101128 */
[----:B0-----:R-:W3:Y:S04]  /*145210*/  LDL.LU.64 R44, [R1+0x18b8] ;  /* 0x0018b800012c7983 */ /* 0x001ee80000300a00 */
[----:B------:R-:W3:Y:S04]  /*145220*/  LDL.LU.64 R42, [R1+0x1888] ;  /* 0x00188800012a7983 */ /* 0x000ee80000300a00 */
[----:B------:R-:W3:Y:S04]  /*145230*/  LDL.LU.64 R32, [R1+0x1880] ;  /* 0x0018800001207983 */ /* 0x000ee80000300a00 */
[----:B------:R-:W3:Y:S01]  /*145240*/  LDL.LU R18, [R1+0x128] ;  /* 0x0001280001127983 */ /* 0x000ee20000300800 */
[----:B------:R-:W-:-:S05]  /*145250*/  PRMT R2, R37, 0x7771, RZ ;  /* 0x0000777125027816 */ /* 0x000fca00000000ff */
[----:B--2---:R0:W-:Y:S04]  /*145260*/  @P4 STG.E.U8 desc[UR40][R34.64], R2 ;  /* 0x0000000222004986 */ /* 0x0041e8000c101128 */
[----:B0-----:R-:W2:Y:S01]  /*145270*/  LDL.LU.64 R34, [R1+0x1878] ;  /* 0x0018780001227983 */ /* 0x001ea20000300a00 */
[----:B------:R-:W-:Y:S02]  /*145280*/  LOP3.LUT P6, RZ, R38, 0x40000, RZ, 0xc0, !PT ;  /* 0x0004000026ff7812 */ /* 0x000fe400078cc0ff */
[----:B------:R-:W-:Y:S01]  /*145290*/  LOP3.LUT R5, R5, 0xffefffff, RZ, 0xc0, !PT ;  /* 0xffefffff05057812 */ /* 0x000fe200078ec0ff */
[----:B------:R-:W2:Y:S04]  /*1452a0*/  LDL.LU.64 R26, [R1+0x1858] ;  /* 0x00185800011a7983 */ /* 0x000ea80000300a00 */
[----:B------:R-:W2:Y:S04]  /*1452b0*/  LDL.LU R19, [R1+0x13c] ;  /* 0x00013c0001137983 */ /* 0x000ea80000300800 */
[----:B------:R-:W2:Y:S02]  /*1452c0*/  LDL.LU.64 R28, [R1+0x1828] ;  /* 0x00182800011c7983 */ /* 0x000ea40000300a00 */
[----:B------:R-:W-:-:S02]  /*1452d0*/  @P6 LOP3.LUT R5, R5, 0x100000, RZ, 0xfc, !PT ;  /* 0x0010000005056812 */ /* 0x000fc400078efcff */
[----:B------:R-:W-:Y:S01]  /*1452e0*/  LOP3.LUT P6, RZ, R38, 0x20000, RZ, 0xc0, !PT ;  /* 0x0002000026ff7812 */ /* 0x000fe200078cc0ff */
[----:B------:R-:W2:Y:S01]  /*1452f0*/  LDL.LU.64 R24, [R1+0x1820] ;  /* 0x0018200001187983 */ /* 0x000ea20000300a00 */
[----:B------:R-:W-:-:S03]  /*145300*/  LOP3.LUT R5, R5, 0xffdfffff, RZ, 0xc0, !PT ;  /* 0xffdfffff05057812 */ /* 0x000fc600078ec0ff */
[----:B------:R-:W2:Y:S01]  /*145310*/  LDL.LU.64 R22, [R1+0x1818] ;  /* 0x0018180001167983 */ /* 0x000ea20000300a00 */
[C---:B------:R-:W-:Y:S02]  /*145320*/  LOP3.LUT P3, RZ, R38.reuse, 0x80, RZ, 0xc0, !PT ;  /* 0x0000008026ff7812 */ /* 0x040fe4000786c0ff */
[C---:B------:R-:W-:Y:S01]  /*145330*/  LOP3.LUT P2, RZ, R38.reuse, 0x100, RZ, 0xc0, !PT ;  /* 0x0000010026ff7812 */ /* 0x040fe2000784c0ff */
        /* <DEDUP_REMOVED lines=14> */
[----:B----4-:R0:W-:Y:S04]  /*145420*/  @P3 STG.E.U8 desc[UR40][R12.64], R2 ;  /* 0x000000020c003986 */ /* 0x0101e8000c101128 */
[----:B------:R-:W-:Y:S02]  /*145430*/  @P6 LOP3.LUT R5, R5, 0x2000000, RZ, 0xfc, !PT ;  /* 0x0200000005056812 */ /* 0x000fe400078efcff */
[----:B------:R-:W-:Y:S02]  /*145440*/  LOP3.LUT P6, RZ, R38, 0x1000, RZ, 0xc0, !PT ;  /* 0x0000100026ff7812 */ /* 0x000fe400078cc0ff */
[----:B0-----:R-:W-:Y:S02]  /*145450*/  PRMT R2, R37, 0x7773, RZ ;  /* 0x0000777325027816 */ /* 0x001fe400000000ff */
[----:B------:R-:W-:-:S09]  /*145460*/  LOP3.LUT R5, R5, 0xfbffffff, RZ, 0xc0, !PT ;  /* 0xfbffffff05057812 */ /* 0x000fd200078ec0ff */
[----:B------:R-:W-:Y:S02]  /*145470*/  @P6 LOP3.LUT R5, R5, 0x4000000, RZ, 0xfc, !PT ;  /* 0x0400000005056812 */ /* 0x000fe400078efcff */
[C---:B------:R-:W-:Y:S01]  /*145480*/  LOP3.LUT P6, RZ, R38.reuse, 0x800, RZ, 0xc0, !PT ;  /* 0x0000080026ff7812 */ /* 0x040fe200078cc0ff */
[----:B---3--:R0:W-:Y:S04]  /*145490*/  @P2 STG.E.U8 desc[UR40][R44.64], R2 ;  /* 0x000000022c002986 */ /* 0x0081e8000c101128 */
[----:B0-----:R-:W3:Y:S04]  /*1454a0*/  LDL.LU R44, [R1+0x12c] ;  /* 0x00012c00012c7983 */ /* 0x001ee80000300800 */
[----:B------:R-:W4:Y:S01]  /*1454b0*/  LDL.LU.64 R16, [R1+0x17c8] ;  /* 0x0017c80001107983 */ /* 0x000f220000300a00 */
[----:B------:R-:W-:-:S02]  /*1454c0*/  LOP3.LUT P5, RZ, R38, 0x200, RZ, 0xc0, !PT ;  /* 0x0000020026ff7812 */ /* 0x000fc400078ac0ff */
[----:B------:R-:W-:Y:S01]  /*1454d0*/  LOP3.LUT R5, R5, 0xf7ffffff, RZ, 0xc0, !PT ;  /* 0xf7ffffff05057812 */ /* 0x000fe200078ec0ff */
[----:B------:R-:W4:Y:S03]  /*1454e0*/  LDL.LU.64 R14, [R1+0x17b8] ;  /* 0x0017b800010e7983 */ /* 0x000f260000300a00 */
[----:B------:R-:W-:Y:S01]  /*1454f0*/  @P6 LOP3.LUT R5, R5, 0x8000000, RZ, 0xfc, !PT ;  /* 0x0800000005056812 */ /* 0x000fe200078efcff */
[----:B------:R-:W4:Y:S01]  /*145500*/  LDL.LU.64 R12, [R1+0x17b0] ;  /* 0x0017b000010c7983 */ /* 0x000f220000300a00 */
[----:B------:R-:W-:Y:S02]  /*145510*/  LOP3.LUT P6, RZ, R38, 0x400, RZ, 0xc0, !PT ;  /* 0x0000040026ff7812 */ /* 0x000fe400078cc0ff */
[C---:B------:R-:W-:Y:S01]  /*145520*/  PRMT R2, R18.reuse, 0x7770, RZ ;  /* 0x0000777012027816 */ /* 0x040fe200000000ff */
[----:B------:R-:W4:Y:S04]  /*145530*/  LDL.LU R45, [R1+0x110] ;  /* 0x00011000012d7983 */ /* 0x000f280000300800 */
[----:B------:R0:W-:Y:S04]  /*145540*/  @P5 STG.E.U8 desc[UR40][R42.64], R2 ;  /* 0x000000022a005986 */ /* 0x0001e8000c101128 */
[----:B------:R-:W4:Y:S01]  /*145550*/  LDL.LU.64 R36, [R1+0x1770] ;  /* 0x0017700001247983 */ /* 0x000f220000300a00 */
[----:B0-----:R-:W-:-:S03]  /*145560*/  PRMT R2, R18, 0x7771, RZ ;  /* 0x0000777112027816 */ /* 0x001fc600000000ff */
[----:B------:R-:W4:Y:S04]  /*145570*/  LDL.LU.64 R42, [R1+0x1748] ;  /* 0x00174800012a7983 */ /* 0x000f280000300a00 */
        /* <DEDUP_REMOVED lines=25> */
[----:B---3--:R-:W-:-:S05]  /*145710*/  PRMT R2, R44, 0x7770, RZ ;  /* 0x000077702c027816 */ /* 0x008fca00000000ff */
[----:B----4-:R0:W-:Y:S01]  /*145720*/  @P6 STG.E.U8 desc[UR40][R16.64], R2 ;  /* 0x0000000210006986 */ /* 0x0101e2000c101128 */
[----:B------:R-:W-:Y:S02]  /*145730*/  LOP3.LUT P6, RZ, R5, 0x100000, RZ, 0xc0, !PT ;  /* 0x0010000005ff7812 */ /* 0x000fe400078cc0ff */
[----:B0-----:R-:W-:-:S11]  /*145740*/  PRMT R2, R44, 0x7771, RZ ;  /* 0x000077712c027816 */ /* 0x001fd600000000ff */
        /* <DEDUP_REMOVED lines=34> */
[----:B------:R-:W3:Y:S04]  /*145970*/  LDL.LU.64 R26, [R1+0x16a0] ;  /* 0x0016a000011a7983 */ /* 0x000ee80000300a00 */
[----:B------:R-:W3:Y:S04]  /*145980*/  LDL.LU.64 R28, [R1+0x1678] ;  /* 0x00167800011c7983 */ /* 0x000ee80000300a00 */
[----:B------:R-:W3:Y:S02]  /*145990*/  LDL.LU R19, [R1+0x104] ;  /* 0x0001040001137983 */ /* 0x000ee40000300800 */
[----:B------:R-:W-:-:S02]  /*1459a0*/  @P6 LOP3.LUT R5, R5, 0x1000, RZ, 0xfc, !PT ;  /* 0x0000100005056812 */ /* 0x000fc400078efcff */
[----:B------:R-:W-:Y:S01]  /*1459b0*/  LOP3.LUT P6, RZ, R46, 0x10, RZ, 0xc0, !PT ;  /* 0x000000102eff7812 */ /* 0x000fe200078cc0ff */
[----:B------:R-:W3:Y:S01]  /*1459c0*/  LDL.LU.64 R24, [R1+0x1670] ;  /* 0x0016700001187983 */ /* 0x000ee20000300a00 */
[----:B------:R-:W-:-:S03]  /*1459d0*/  LOP3.LUT R5, R5, 0xffffdfff, RZ, 0xc0, !PT ;  /* 0xffffdfff05057812 */ /* 0x000fc600078ec0ff */
[----:B------:R-:W3:Y:S01]  /*1459e0*/  LDL.LU.64 R22, [R1+0x1668] ;  /* 0x0016680001167983 */ /* 0x000ee20000300a00 */
[----:B------:R-:W-:-:S03]  /*1459f0*/  PRMT R2, R37, 0x7771, RZ ;  /* 0x0000777125027816 */ /* 0x000fc600000000ff */
[----:B------:R-:W3:Y:S04]  /*145a00*/  LDL.LU.64 R20, [R1+0x1648] ;  /* 0x0016480001147983 */ /* 0x000ee80000300a00 */
        /* <DEDUP_REMOVED lines=21> */
[----:B------:R-:W-:Y:S02]  /*145b60*/  @P6 LOP3.LUT R5, R5, 0x80000, RZ, 0xfc, !PT ;  /* 0x0008000005056812 */ /* 0x000fe400078efcff */
[----:B0-----:R-:W-:Y:S02]  /*145b70*/  PRMT R2, R37, 0x7773, RZ ;  /* 0x0000777325027816 */ /* 0x001fe400000000ff */
[----:B------:R-:W-:-:S03]  /*145b80*/  LOP3.LUT P6, RZ, R38, 0x20000000, RZ, 0xc0, !PT ;  /* 0x2000000026ff7812 */ /* 0x000fc600078cc0ff */
[----:B------:R0:W-:Y:S04]  /*145b90*/  @P5 STG.E.U8 desc[UR40][R34.64], R2 ;  /* 0x0000000222005986 */ /* 0x0001e8000c101128 */
[----:B0-----:R-:W4:Y:S01]  /*145ba0*/  LDL.LU R35, [R1+0x118] ;  /* 0x0001180001237983 */ /* 0x001f220000300800 */
[----:B------:R-:W-:-:S03]  /*145bb0*/  PRMT R2, R18, 0x7770, RZ ;  /* 0x0000777012027816 */ /* 0x000fc600000000ff */
[----:B------:R-:W4:Y:S04]  /*145bc0*/  LDL.LU.64 R16, [R1+0x1610] ;  /* 0x0016100001107983 */ /* 0x000f280000300a00 */
        /* <DEDUP_REMOVED lines=35> */
[----:B------:R-:W-:Y:S02]  /*145e00*/  LOP3.LUT P5, RZ, R46, 0x800, RZ, 0xc0, !PT ;  /* 0x000008002eff7812 */ /* 0x000fe400078ac0ff */
[----:B----4-:R-:W-:-:S05]  /*145e10*/  PRMT R2, R35, 0x7770, RZ ;  /* 0x0000777023027816 */ /* 0x010fca00000000ff */
        /* <DEDUP_REMOVED lines=18> */
[----:B------:R-:W3:Y:S01]  /*145f40*/  LDL.LU.64 R32, [R1+0x1510] ;  /* 0x0015100001207983 */ /* 0x000ee20000300a00 */
[----:B------:R-:W-:-:S03]  /*145f50*/  LOP3.LUT P6, RZ, R46, 0x1000000, RZ, 0xc0, !PT ;  /* 0x010000002eff7812 */ /* 0x000fc600078cc0ff */
[----:B------:R-:W3:Y:S01]  /*145f60*/  LDL.LU R16, [R1+0x10c] ;  /* 0x00010c0001107983 */ /* 0x000ee20000300800 */
[----:B------:R-:W-:-:S03]  /*145f70*/  LOP3.LUT P4, RZ, R46, 0x1000, RZ, 0xc0, !PT ;  /* 0x000010002eff7812 */ /* 0x000fc6000788c0ff */
[----:B------:R-:W3:Y:S01]  /*145f80*/  LDL.LU.64 R26, [R1+0x1500] ;  /* 0x00150000011a7983 */ /* 0x000ee20000300a00 */
[----:B------:R-:W-:Y:S02]  /*145f90*/  LOP3.LUT R5, R5, 0xffffffef, RZ, 0xc0, !PT ;  /* 0xffffffef05057812 */ /* 0x000fe400078ec0ff */
[----:B------:R-:W-:-:S03]  /*145fa0*/  PRMT R2, R34, 0x7773, RZ ;  /* 0x0000777322027816 */ /* 0x000fc600000000ff */
        /* <DEDUP_REMOVED lines=18> */
[C---:B------:R-:W-:Y:S02]  /*1460d0*/  LOP3.LUT P3, RZ, R46.reuse, 0x2000, RZ, 0xc0, !PT ;  /* 0x000020002eff7812 */ /* 0x040fe4000786c0ff */
[----:B------:R-:W-:-:S07]  /*1460e0*/  LOP3.LUT P2, RZ, R46, 0x4000, RZ, 0xc0, !PT ;  /* 0x000040002eff7812 */ /* 0x000fce000784c0ff */
[----:B------:R-:W-:Y:S02]  /*1460f0*/  @P6 LOP3.LUT R5, R5, 0x400, RZ, 0xfc, !PT ;  /* 0x0000040005056812 */ /* 0x000fe400078efcff */
[C---:B------:R-:W-:Y:S02]  /*146100*/  LOP3.LUT P6, RZ, R46.reuse, 0x20000, RZ, 0xc0, !PT ;  /* 0x000200002eff7812 */ /* 0x040fe400078cc0ff */
[----:B------:R-:W-:Y:S02]  /*146110*/  LOP3.LUT P5, RZ, R46, 0x8000, RZ, 0xc0, !PT ;  /* 0x000080002eff7812 */ /* 0x000fe400078ac0ff */
[----:B------:R-:W-:-:S09]  /*146120*/  LOP3.LUT R5, R5, 0xfffff7ff, RZ, 0xc0, !PT ;  /* 0xfffff7ff05057812 */ /* 0x000fd200078ec0ff */
        /* <DEDUP_REMOVED lines=13> */
[----:B------:R0:W-:Y:S02]  /*146200*/  @P3 STG.E.U8 desc[UR40][R12.64], R2 ;  /* 0x000000020c003986 */ /* 0x0001e4000c101128 */
[----:B0-----:R-:W-:-:S02]  /*146210*/  PRMT R2, R35, 0x7771, RZ ;  /* 0x0000777123027816 */ /* 0x001fc400000000ff */
[----:B------:R-:W3:Y:S04]  /*146220*/  LDL.LU.64 R12, [R1+0x1410] ;  /* 0x00141000010c7983 */ /* 0x000ee80000300a00 */
[----:B----4-:R0:W-:Y:S02]  /*146230*/  @P2 STG.E.U8 desc[UR40][R36.64], R2 ;  /* 0x0000000224002986 */ /* 0x0101e4000c101128 */
[C---:B0-----:R-:W-:Y:S02]  /*146240*/  PRMT R2, R35.reuse, 0x7772, RZ ;  /* 0x0000777223027816 */ /* 0x041fe400000000ff */
[----:B------:R-:W4:Y:S04]  /*146250*/  LDL.LU.64 R36, [R1+0x1408] ;  /* 0x0014080001247983 */ /* 0x000f280000300a00 */
[----:B------:R0:W-:Y:S02]  /*146260*/  @P5 STG.E.U8 desc[UR40][R42.64], R2 ;  /* 0x000000022a005986 */ /* 0x0001e4000c101128 */
[----:B0-----:R-:W-:-:S02]  /*146270*/  PRMT R2, R35, 0x7773, RZ ;  /* 0x0000777323027816 */ /* 0x001fc400000000ff */
[----:B------:R-:W3:Y:S04]  /*146280*/  LDL.LU.64 R42, [R1+0x1400] ;  /* 0x00140000012a7983 */ /* 0x000ee80000300a00 */
[----:B------:R0:W-:Y:S04]  /*146290*/  @P6 STG.E.U8 desc[UR40][R32.64], R2 ;  /* 0x0000000220006986 */ /* 0x0001e8000c101128 */
[----:B0-----:R-:W3:Y:S04]  /*1462a0*/  LDL.LU.64 R32, [R1+0x13e0] ;  /* 0x0013e00001207983 */ /* 0x001ee80000300a00 */
[----:B------:R-:W4:Y:S01]  /*1462b0*/  LDL.LU R35, [R1+0x184] ;  /* 0x0001840001237983 */ /* 0x000f220000300800 */
[----:B------:R-:W-:-:S02]  /*1462c0*/  LOP3.LUT P6, RZ, R5, 0x800, RZ, 0xc0, !PT ;  /* 0x0000080005ff7812 */ /* 0x000fc400078cc0ff */
[----:B------:R-:W-:-:S11]  /*1462d0*/  PRMT R2, R16, 0x7770, RZ ;  /* 0x0000777010027816 */ /* 0x000fd600000000ff */
[----:B------:R0:W-:Y:S01]  /*1462e0*/  @P6 STG.E.U8 desc[UR40][R26.64], R2 ;  /* 0x000000021a006986 */ /* 0x0001e2000c101128 */
[----:B------:R-:W-:Y:S02]  /*1462f0*/  LOP3.LUT P6, RZ, R5, 0x400, RZ, 0xc0, !PT ;  /* 0x0000040005ff7812 */ /* 0x000fe400078cc0ff */
[----:B0-----:R-:W-:Y:S02]  /*146300*/  PRMT R2, R16, 0x7771, RZ ;  /* 0x0000777110027816 */ /* 0x001fe400000000ff */
[C---:B------:R-:W-:Y:S02]  /*146310*/  LOP3.LUT P0, RZ, R46.reuse, 0x2000000, RZ, 0xc0, !PT ;  /* 0x020000002eff7812 */ /* 0x040fe4000780c0ff */
[C---:B------:R-:W-:Y:S02]  /*146320*/  LOP3.LUT P1, RZ, R46.reuse, 0x4000000, RZ, 0xc0, !PT ;  /* 0x040000002eff7812 */ /* 0x040fe4000782c0ff */
[C---:B------:R-:W-:Y:S02]  /*146330*/  LOP3.LUT P4, RZ, R46.reuse, 0x8000000, RZ, 0xc0, !PT ;  /* 0x080000002eff7812 */ /* 0x040fe4000788c0ff */
[----:B------:R-:W-:-:S02]  /*146340*/  LOP3.LUT P3, RZ, R46, 0x10000000, RZ, 0xc0, !PT ;  /* 0x100000002eff7812 */ /* 0x000fc4000786c0ff */
[----:B------:R-:W-:Y:S01]  /*146350*/  LOP3.LUT P2, RZ, R46, 0x20000000, RZ, 0xc0, !PT ;  /* 0x200000002eff7812 */ /* 0x000fe2000784c0ff */
[----:B--2---:R0:W-:Y:S01]  /*146360*/  @P6 STG.E.U8 desc[UR40][R44.64], R2 ;  /* 0x000000022c006986 */ /* 0x0041e2000c101128 */
[C---:B------:R-:W-:Y:S02]  /*146370*/  LOP3.LUT P6, RZ, R5.reuse, 0x200, RZ, 0xc0, !PT ;  /* 0x0000020005ff7812 */ /* 0x040fe400078cc0ff */
[----:B0-----:R-:W-:Y:S01]  /*146380*/  PRMT R2, R16, 0x7772, RZ ;  /* 0x0000777210027816 */ /* 0x001fe200000000ff */
        /* <DEDUP_REMOVED lines=16> */
[----:B---3--:R0:W-:Y:S02]  /*146490*/  @P6 STG.E.U8 desc[UR40][R14.64], R2 ;  /* 0x000000020e006986 */ /* 0x0081e4000c101128 */
[----:B0-----:R-:W-:-:S05]  /*1464a0*/  PRMT R2, R34, 0x7770, RZ ;  /* 0x0000777022027816 */ /* 0x001fca00000000ff */
[----:B------:R0:W-:Y:S02]  /*1464b0*/  @P0 STG.E.U8 desc[UR40][R12.64], R2 ;  /* 0x000000020c000986 */ /* 0x0001e4000c101128 */
[----:B0-----:R-:W-:-:S05]  /*1464c0*/  PRMT R2, R34, 0x7771, RZ ;  /* 0x0000777122027816 */ /* 0x001fca00000000ff */
[----:B----4-:R0:W-:Y:S02]  /*1464d0*/  @P1 STG.E.U8 desc[UR40][R36.64], R2 ;  /* 0x0000000224001986 */ /* 0x0101e4000c101128 */
[----:B0-----:R-:W-:-:S05]  /*1464e0*/  PRMT R2, R34, 0x7772, RZ ;  /* 0x0000777222027816 */ /* 0x001fca00000000ff */
[----:B------:R0:W-:Y:S02]  /*1464f0*/  @P4 STG.E.U8 desc[UR40][R42.64], R2 ;  /* 0x000000022a004986 */ /* 0x0001e4000c101128 */
[----:B0-----:R-:W-:-:S05]  /*146500*/  PRMT R2, R34, 0x7773, RZ ;  /* 0x0000777322027816 */ /* 0x001fca00000000ff */
[----:B------:R0:W-:Y:S02]  /*146510*/  @P3 STG.E.U8 desc[UR40][R32.64], R2 ;  /* 0x0000000220003986 */ /* 0x0001e4000c101128 */
[----:B0-----:R-:W-:-:S05]  /*146520*/  PRMT R2, R35, 0x7770, RZ ;  /* 0x0000777023027816 */ /* 0x001fca00000000ff */
[----:B------:R0:W-:Y:S04]  /*146530*/  @P2 STG.E.U8 desc[UR40][R54.64], R2 ;  /* 0x0000000236002986 */ /* 0x0001e8000c101128 */
[----:B0-----:R-:W3:Y:S04]  /*146540*/  LDL.LU.64 R54, [R1+0x5898] ;  /* 0x0058980001367983 */ /* 0x001ee80000300a00 */
[----:B------:R-:W4:Y:S01]  /*146550*/  LDL.LU.64 R14, [R1+0xfc0] ;  /* 0x000fc000010e7983 */ /* 0x000f220000300a00 */
[----:B------:R-:W-:Y:S02]  /*146560*/  LOP3.LUT P5, RZ, R46, 0x40000000, RZ, 0xc0, !PT ;  /* 0x400000002eff7812 */ /* 0x000fe400078ac0ff */
[----:B------:R-:W-:-:S02]  /*146570*/  PRMT R2, R35, 0x7771, RZ ;  /* 0x0000777123027816 */ /* 0x000fc400000000ff */
[----:B------:R-:W-:-:S09]  /*146580*/  LOP3.LUT P4, RZ, R46, 0x80000000, RZ, 0xc0, !PT ;  /* 0x800000002eff7812 */ /* 0x000fd2000788c0ff */
[----:B--2---:R0:W-:Y:S04]  /*146590*/  @P5 STG.E.U8 desc[UR40][R44.64], R2 ;  /* 0x000000022c005986 */ /* 0x0041e8000c101128 */
[----:B0-----:R-:W2:Y:S04]  /*1465a0*/  LDL.LU.64 R44, [R1+0xfb0] ;  /* 0x000fb000012c7983 */ /* 0x001ea80000300a00 */
[----:B------:R-:W2:Y:S04]  /*1465b0*/  LDL.LU.64 R42, [R1+0xfa0] ;  /* 0x000fa000012a7983 */ /* 0x000ea80000300a00 */
[----:B------:R-:W2:Y:S04]  /*1465c0*/  LDL.LU.64 R16, [R1+0xf98] ;  /* 0x000f980001107983 */ /* 0x000ea80000300a00 */
[----:B------:R-:W2:Y:S04]  /*1465d0*/  LDL.LU.64 R12, [R1+0xf90] ;  /* 0x000f9000010c7983 */ /* 0x000ea80000300a00 */
[----:B------:R-:W2:Y:S01]  /*1465e0*/  LDL.LU R37, [R1+0x174] ;  /* 0x0001740001257983 */ /* 0x000ea20000300800 */
[----:B------:R-:W-:-:S03]  /*1465f0*/  PRMT R2, R35, 0x7772, RZ ;  /* 0x0000777223027816 */ /* 0x000fc600000000ff */
[----:B------:R-:W2:Y:S04]  /*146600*/  LDL.LU.64 R32, [R1+0xf88] ;  /* 0x000f880001207983 */ /* 0x000ea80000300a00 */
[----:B----4-:R0:W-:Y:S04]  /*146610*/  @P4 STG.E.U8 desc[UR40][R14.64], R2 ;  /* 0x000000020e004986 */ /* 0x0101e8000c101128 */
[----:B0-----:R-:W4:Y:S01]  /*146620*/  LDL.LU R14, [R1+0x188] ;  /* 0x00018800010e7983 */ /* 0x001f220000300800 */
[----:B------:R-:W-:-:S03]  /*146630*/  PRMT R2, R35, 0x7773, RZ ;  /* 0x0000777323027816 */ /* 0x000fc600000000ff */
[----:B------:R-:W4:Y:S01]  /*146640*/  LDL.LU.64 R34, [R1+0xf70] ;  /* 0x000f700001227983 */ /* 0x000f220000300a00 */
[----:B---3--:R-:W-:Y:S02]  /*146650*/  LOP3.LUT P6, RZ, R55, 0x800, RZ, 0xc0, !PT ;  /* 0x0000080037ff7812 */ /* 0x008fe400078cc0ff */
        /* <DEDUP_REMOVED lines=16> */
[----:B------:R-:W-:Y:S01]  /*146760*/  LOP3.LUT P6, RZ, R55, 0x40, RZ, 0xc0, !PT ;  /* 0x0000004037ff7812 */ /* 0x000fe200078cc0ff */
[----:B--2---:R0:W-:Y:S04]  /*146770*/  @P3 STG.E.U8 desc[UR40][R44.64], R2 ;  /* 0x000000022c003986 */ /* 0x0041e8000c101128 */
[----:B0-----:R-:W2:Y:S04]  /*146780*/  LDL.LU.64 R44, [R1+0xf68] ;  /* 0x000f6800012c7983 */ /* 0x001ea80000300a00 */
[----:B------:R-:W3:Y:S01]  /*146790*/  LDL.LU.64 R26, [R1+0xf60] ;  /* 0x000f6000011a7983 */ /* 0x000ee20000300a00 */
[----:B------:R-:W-:-:S03]  /*1467a0*/  LOP3.LUT R5, R5, 0xfffffffd, RZ, 0xc0, !PT ;  /* 0xfffffffd05057812 */ /* 0x000fc600078ec0ff */
[----:B------:R-:W3:Y:S01]  /*1467b0*/  LDL.LU.64 R28, [R1+0xf58] ;  /* 0x000f5800011c7983 */ /* 0x000ee20000300a00 */
[----:B------:R-:W-:Y:S02]  /*1467c0*/  PRMT R2, R37, 0x7770, RZ ;  /* 0x0000777025027816 */ /* 0x000fe400000000ff */
[----:B------:R-:W-:Y:S02]  /*1467d0*/  @P6 LOP3.LUT R5, R5, 0x2, RZ, 0xfc, !PT ;  /* 0x0000000205056812 */ /* 0x000fe400078efcff */
[----:B------:R-:W-:Y:S01]  /*1467e0*/  LOP3.LUT P6, RZ, R55, 0x20, RZ, 0xc0, !PT ;  /* 0x0000002037ff7812 */ /* 0x000fe200078cc0ff */
[----:B------:R0:W-:Y:S01]  /*1467f0*/  @P2 STG.E.U8 desc[UR40][R42.64], R2 ;  /* 0x000000022a002986 */ /* 0x0001e2000c101128 */
[----:B------:R-:W-:-:S03]  /*146800*/  LOP3.LUT R5, R5, 0xfffffffb, RZ, 0xc0, !PT ;  /* 0xfffffffb05057812 */ /* 0x000fc600078ec0ff */
[----:B0-----:R-:W3:Y:S04]  /*146810*/  LDL.LU R42, [R1+0x178] ;  /* 0x00017800012a7983 */ /* 0x001ee80000300800 */
[----:B------:R-:W3:Y:S04]  /*146820*/  LDL.LU.64 R24, [R1+0xf48] ;  /* 0x000f480001187983 */ /* 0x000ee80000300a00 */
[----:B------:R-:W-:Y:S02]  /*146830*/  @P6 LOP3.LUT R5, R5, 0x4, RZ, 0xfc, !PT ;  /* 0x0000000405056812 */ /* 0x000fe400078efcff */
[C---:B------:R-:W-:Y:S01]  /*146840*/  LOP3.LUT P6, RZ, R55.reuse, 0x10, RZ, 0xc0, !PT ;  /* 0x0000001037ff7812 */ /* 0x040fe200078cc0ff */
[----:B------:R-:W3:Y:S01]  /*146850*/  LDL.LU.64 R22, [R1+0xf40] ;  /* 0x000f400001167983 */ /* 0x000ee20000300a00 */
[----:B------:R-:W-:-:S02]  /*146860*/  LOP3.LUT P5, RZ, R55, 0x4, RZ, 0xc0, !PT ;  /* 0x0000000437ff7812 */ /* 0x000fc400078ac0ff */
[----:B------:R-:W-:Y:S01]  /*146870*/  LOP3.LUT R5, R5, 0xfffffff7, RZ, 0xc0, !PT ;  /* 0xfffffff705057812 */ /* 0x000fe200078ec0ff */
[----:B------:R-:W3:Y:S01]  /*146880*/  LDL.LU R43, [R1+0x18c] ;  /* 0x00018c00012b7983 */ /* 0x000ee20000300800 */
[----:B------:R-:W-:-:S03]  /*146890*/  PRMT R2, R37, 0x7771, RZ ;  /* 0x0000777125027816 */ /* 0x000fc600000000ff */
[----:B------:R-:W3:Y:S04]  /*1468a0*/  LDL.LU.64 R18, [R1+0xf38] ;  /* 0x000f380001127983 */ /* 0x000ee80000300a00 */
[----:B------:R-:W-:Y:S01]  /*1468b0*/  @P6 LOP3.LUT R5, R5, 0x8, RZ, 0xfc, !PT ;  /* 0x0000000805056812 */ /* 0x000fe200078efcff */
[----:B------:R-:W3:Y:S01]  /*1468c0*/  LDL.LU.64 R20, [R1+0xf30] ;  /* 0x000f300001147983 */ /* 0x000ee20000300a00 */
[----:B------:R-:W-:-:S03]  /*1468d0*/  LOP3.LUT P6, RZ, R55, 0x8, RZ, 0xc0, !PT ;  /* 0x0000000837ff7812 */ /* 0x000fc600078cc0ff */
[----:B------:R0:W-:Y:S02]  /*1468e0*/  @P5 STG.E.U8 desc[UR40][R16.64], R2 ;  /* 0x0000000210005986 */ /* 0x0001e4000c101128 */
[----:B0-----:R-:W-:Y:S02]  /*1468f0*/  PRMT R2, R37, 0x7772, RZ ;  /* 0x0000777225027816 */ /* 0x001fe400000000ff */
[----:B------:R-:W3:Y:S06]  /*146900*/  LDL.LU.64 R16, [R1+0xf20] ;  /* 0x000f200001107983 */ /* 0x000eec0000300a00 */
[----:B------:R0:W-:Y:S01]  /*146910*/  @P6 STG.E.U8 desc[UR40][R12.64], R2 ;  /* 0x000000020c006986 */ /* 0x0001e2000c101128 */
[----:B------:R-:W-:-:S02]  /*146920*/  LOP3.LUT P6, RZ, R5, 0x8, RZ, 0xc0, !PT ;  /* 0x0000000805ff7812 */ /* 0x000fc400078cc0ff */
[----:B0-----:R-:W-:Y:S01]  /*146930*/  PRMT R2, R37, 0x7773, RZ ;  /* 0x0000777325027816 */ /* 0x001fe200000000ff */
[----:B------:R-:W3:Y:S10]  /*146940*/  LDL.LU.64 R12, [R1+0xf18] ;  /* 0x000f1800010c7983 */ /* 0x000ef40000300a00 */
[----:B------:R0:W-:Y:S01]  /*146950*/  @P6 STG.E.U8 desc[UR40][R32.64], R2 ;  /* 0x0000000220006986 */ /* 0x0001e2000c101128 */
[----:B------:R-:W-:-:S03]  /*146960*/  LOP3.LUT P6, RZ, R5, 0x4, RZ, 0xc0, !PT ;  /* 0x0000000405ff7812 */ /* 0x000fc600078cc0ff */
[----:B------:R-:W3:Y:S04]  /*146970*/  LDL.LU.64 R36, [R1+0xf10] ;  /* 0x000f100001247983 */ /* 0x000ee80000300a00 */
[----:B0-----:R-:W3:Y:S04]  /*146980*/  LDL.LU.64 R32, [R1+0xf08] ;  /* 0x000f080001207983 */ /* 0x001ee80000300a00 */
[----:B------:R-:W3:Y:S01]  /*146990*/  LDL.LU R15, [R1+0x17c] ;  /* 0x00017c00010f7983 */ /* 0x000ee20000300800 */
[----:B----4-:R-:W-:-:S05]  /*1469a0*/  PRMT R2, R14, 0x7770, RZ ;  /* 0x000077700e027816 */ /* 0x010fca00000000ff */
[----:B------:R0:W-:Y:S04]  /*1469b0*/  @P6 STG.E.U8 desc[UR40][R34.64], R2 ;  /* 0x0000000222006986 */ /* 0x0001e8000c101128 */
[----:B0-----:R-:W4:Y:S01]  /*1469c0*/  LDL.LU.64 R34, [R1+0xef0] ;  /* 0x000ef00001227983 */ /* 0x001f220000300a00 */
[----:B------:R-:W-:Y:S02]  /*1469d0*/  LOP3.LUT P6, RZ, R5, 0x2, RZ, 0xc0, !PT ;  /* 0x0000000205ff7812 */ /* 0x000fe400078cc0ff */
[----:B------:R-:W-:Y:S02]  /*1469e0*/  PRMT R2, R14, 0x7771, RZ ;  /* 0x000077710e027816 */ /* 0x000fe400000000ff */
[C---:B------:R-:W-:Y:S02]  /*1469f0*/  LOP3.LUT P0, RZ, R55.reuse, 0x1000, RZ, 0xc0, !PT ;  /* 0x0000100037ff7812 */ /* 0x040fe4000780c0ff */
[----:B------:R-:W-:-:S02]  /*146a00*/  LOP3.LUT P1, RZ, R55, 0x2000, RZ, 0xc0, !PT ;  /* 0x0000200037ff7812 */ /* 0x000fc4000782c0ff */
[C---:B------:R-:W-:Y:S02]  /*146a10*/  LOP3.LUT P4, RZ, R55.reuse, 0x4000, RZ, 0xc0, !PT ;  /* 0x0000400037ff7812 */ /* 0x040fe4000788c0ff */
[C---:B------:R-:W-:Y:S02]  /*146a20*/  LOP3.LUT P3, RZ, R55.reuse, 0x8000, RZ, 0xc0, !PT ;  /* 0x0000800037ff7812 */ /* 0x040fe4000786c0ff */
[----:B------:R-:W-:Y:S01]  /*146a30*/  LOP3.LUT P2, RZ, R55, 0x10000, RZ, 0xc0, !PT ;  /* 0x0001000037ff7812 */ /* 0x000fe2000784c0ff */
[----:B--2---:R0:W-:Y:S01]  /*146a40*/  @P6 STG.E.U8 desc[UR40][R44.64], R2 ;  /* 0x000000022c006986 */ /* 0x0041e2000c101128 */
[----:B------:R-:W-:Y:S02]  /*146a50*/  LOP3.LUT P6, RZ, R5, 0x1, RZ, 0xc0, !PT ;  /* 0x0000000105ff7812 */ /* 0x000fe400078cc0ff */
[----:B0-----:R-:W-:Y:S01]  /*146a60*/  PRMT R2, R14, 0x7772, RZ ;  /* 0x000077720e027816 */ /* 0x001fe200000000ff */
[----:B------:R-:W2:Y:S10]  /*146a70*/  LDL.LU.64 R44, [R1+0x5890] ;  /* 0x00589000012c7983 */ /* 0x000eb40000300a00 */
[----:B---3--:R0:W-:Y:S01]  /*146a80*/  @P6 STG.E.U8 desc[UR40][R26.64], R2 ;  /* 0x000000021a006986 */ /* 0x0081e2000c101128 */
        /* <DEDUP_REMOVED lines=24> */
[----:B----4-:R0:W-:Y:S04]  /*146c10*/  @P5 STG.E.U8 desc[UR40][R34.64], R2 ;  /* 0x0000000222005986 */ /* 0x0101e8000c101128 */
[----:B0-----:R-:W3:Y:S04]  /*146c20*/  LDL.LU.64 R34, [R1+0xee8] ;  /* 0x000ee80001227983 */ /* 0x001ee80000300a00 */
[----:B------:R-:W4:Y:S04]  /*146c30*/  LDL.LU.64 R16, [R1+0xee0] ;  /* 0x000ee00001107983 */ /* 0x000f280000300a00 */
[----:B------:R-:W2:Y:S04]  /*146c40*/  LDL.LU.64 R32, [R1+0xed8] ;  /* 0x000ed80001207983 */ /* 0x000ea80000300a00 */
[----:B------:R-:W2:Y:S04]  /*146c50*/  LDL.LU.64 R12, [R1+0xec8] ;  /* 0x000ec800010c7983 */ /* 0x000ea80000300a00 */
[----:B------:R-:W2:Y:S04]  /*146c60*/  LDL.LU.64 R36, [R1+0xec0] ;  /* 0x000ec00001247983 */ /* 0x000ea80000300a00 */
[----:B------:R-:W2:Y:S04]  /*146c70*/  LDL.LU.64 R42, [R1+0xeb8] ;  /* 0x000eb800012a7983 */ /* 0x000ea80000300a00 */
[----:B------:R-:W2:Y:S01]  /*146c80*/  LDL.LU R24, [R1+0x160] ;  /* 0x0001600001187983 */ /* 0x000ea20000300800 */
[----:B------:R-:W-:-:S02]  /*146c90*/  LOP3.LUT P4, RZ, R55, 0x40000, RZ, 0xc0, !PT ;  /* 0x0004000037ff7812 */ /* 0x000fc4000788c0ff */
        /* <DEDUP_REMOVED lines=13> */
[----:B------:R-:W-:Y:S01]  /*146d70*/  LOP3.LUT P6, RZ, R55, 0x4000000, RZ, 0xc0, !PT ;  /* 0x0400000037ff7812 */ /* 0x000fe200078cc0ff */
[----:B---3--:R0:W-:Y:S04]  /*146d80*/  @P4 STG.E.U8 desc[UR40][R34.64], R2 ;  /* 0x0000000222004986 */ /* 0x0081e8000c101128 */
[----:B0-----:R-:W3:Y:S04]  /*146d90*/  LDL.LU.64 R34, [R1+0xeb0] ;  /* 0x000eb00001227983 */ /* 0x001ee80000300a00 */
[----:B------:R-:W3:Y:S04]  /*146da0*/  LDL.LU R25, [R1+0x150] ;  /* 0x0001500001197983 */ /* 0x000ee80000300800 */
[----:B------:R-:W3:Y:S01]  /*146db0*/  LDL.LU.64 R4, [R1+0xea0] ;  /* 0x000ea00001047983 */ /* 0x000ee20000300a00 */
[----:B------:R-:W-:-:S03]  /*146dc0*/  LOP3.LUT R6, R6, 0xfeffffff, RZ, 0xc0, !PT ;  /* 0xfeffffff06067812 */ /* 0x000fc600078ec0ff */
[----:B------:R-:W3:Y:S01]  /*146dd0*/  LDL.LU.64 R26, [R1+0xe98] ;  /* 0x000e9800011a7983 */ /* 0x000ee20000300a00 */
[----:B------:R-:W-:Y:S02]  /*146de0*/  @P6 LOP3.LUT R6, R6, 0x1000000, RZ, 0xfc, !PT ;  /* 0x0100000006066812 */ /* 0x000fe400078efcff */
[C---:B------:R-:W-:Y:S01]  /*146df0*/  LOP3.LUT P6, RZ, R55.reuse, 0x2000000, RZ, 0xc0, !PT ;  /* 0x0200000037ff7812 */ /* 0x040fe200078cc0ff */
[----:B------:R-:W3:Y:S01]  /*146e00*/  LDL.LU.64 R28, [R1+0xe90] ;  /* 0x000e9000011c7983 */ /* 0x000ee20000300a00 */
[C---:B------:R-:W-:Y:S02]  /*146e10*/  LOP3.LUT P3, RZ, R55.reuse, 0x80000, RZ, 0xc0, !PT ;  /* 0x0008000037ff7812 */ /* 0x040fe4000786c0ff */
[----:B------:R-:W-:Y:S01]  /*146e20*/  LOP3.LUT R6, R6, 0xfdffffff, RZ, 0xc0, !PT ;  /* 0xfdffffff06067812 */ /* 0x000fe200078ec0ff */
[----:B------:R-:W3:Y:S01]  /*146e30*/  LDL.LU.64 R22, [R1+0xe88] ;  /* 0x000e880001167983 */ /* 0x000ee20000300a00 */
[----:B------:R-:W-:Y:S02]  /*146e40*/  LOP3.LUT P2, RZ, R55, 0x100000, RZ, 0xc0, !PT ;  /* 0x0010000037ff7812 */ /* 0x000fe4000784c0ff */
[----:B------:R-:W-:-:S05]  /*146e50*/  PRMT R2, R15, 0x7772, RZ ;  /* 0x000077720f027816 */ /* 0x000fca00000000ff */
[----:B------:R-:W-:Y:S02]  /*146e60*/  @P6 LOP3.LUT R6, R6, 0x2000000, RZ, 0xfc, !PT ;  /* 0x0200000006066812 */ /* 0x000fe400078efcff */
[----:B------:R-:W-:Y:S01]  /*146e70*/  LOP3.LUT P6, RZ, R55, 0x1000000, RZ, 0xc0, !PT ;  /* 0x0100000037ff7812 */ /* 0x000fe200078cc0ff */
[----:B----4-:R0:W-:Y:S01]  /*146e80*/  @P3 STG.E.U8 desc[UR40][R16.64], R2 ;  /* 0x0000000210003986 */ /* 0x0101e2000c101128 */
[----:B------:R-:W-:Y:S02]  /*146e90*/  LOP3.LUT R6, R6, 0xfbffffff, RZ, 0xc0, !PT ;  /* 0xfbffffff06067812 */ /* 0x000fe400078ec0ff */
[----:B0-----:R-:W-:-:S09]  /*146ea0*/  PRMT R2, R15, 0x7773, RZ ;  /* 0x000077730f027816 */ /* 0x001fd200000000ff */
[----:B------:R-:W-:Y:S02]  /*146eb0*/  @P6 LOP3.LUT R6, R6, 0x4000000, RZ, 0xfc, !PT ;  /* 0x0400000006066812 */ /* 0x000fe400078efcff */
[C---:B------:R-:W-:Y:S01]  /*146ec0*/  LOP3.LUT P6, RZ, R55.reuse, 0x800000, RZ, 0xc0, !PT ;  /* 0x0080000037ff7812 */ /* 0x040fe200078cc0ff */
[----:B--2---:R0:W-:Y:S01]  /*146ed0*/  @P2 STG.E.U8 desc[UR40][R32.64], R2 ;  /* 0x0000000220002986 */ /* 0x0041e2000c101128 */
[----:B------:R-:W-:Y:S02]  /*146ee0*/  LOP3.LUT P5, RZ, R55, 0x200000, RZ, 0xc0, !PT ;  /* 0x0020000037ff7812 */ /* 0x000fe400078ac0ff */
[----:B------:R-:W-:Y:S01]  /*146ef0*/  LOP3.LUT R6, R6, 0xf7ffffff, RZ, 0xc0, !PT ;  /* 0xf7ffffff06067812 */ /* 0x000fe200078ec0ff */
[----:B0-----:R-:W2:Y:S04]  /*146f00*/  LDL.LU R32, [R1+0x164] ;  /* 0x0001640001207983 */ /* 0x001ea80000300800 */
[----:B------:R-:W4:Y:S04]  /*146f10*/  LDL.LU.64 R18, [R1+0xe70] ;  /* 0x000e700001127983 */ /* 0x000f280000300a00 */
[----:B------:R-:W-:-:S02]  /*146f20*/  @P6 LOP3.LUT R6, R6, 0x8000000, RZ, 0xfc, !PT ;  /* 0x0800000006066812 */ /* 0x000fc400078efcff */
[----:B------:R-:W-:Y:S01]  /*146f30*/  LOP3.LUT P6, RZ, R55, 0x400000, RZ, 0xc0, !PT ;  /* 0x0040000037ff7812 */ /* 0x000fe200078cc0ff */
[----:B------:R-:W2:Y:S01]  /*146f40*/  LDL.LU.64 R20, [R1+0xe68] ;  /* 0x000e680001147983 */ /* 0x000ea20000300a00 */
[----:B------:R-:W-:-:S03]  /*146f50*/  PRMT R2, R24, 0x7770, RZ ;  /* 0x0000777018027816 */ /* 0x000fc600000000ff */
[----:B------:R-:W2:Y:S04]  /*146f60*/  LDL.LU R33, [R1+0x154] ;  /* 0x0001540001217983 */ /* 0x000ea80000300800 */
[----:B------:R0:W-:Y:S04]  /*146f70*/  @P5 STG.E.U8 desc[UR40][R12.64], R2 ;  /* 0x000000020c005986 */ /* 0x0001e8000c101128 */
[----:B------:R-:W2:Y:S04]  /*146f80*/  LDL.LU.64 R16, [R1+0xe60] ;  /* 0x000e600001107983 */ /* 0x000ea80000300a00 */
[----:B------:R-:W2:Y:S01]  /*146f90*/  LDL.LU.64 R14, [R1+0xe58] ;  /* 0x000e5800010e7983 */ /* 0x000ea20000300a00 */
[----:B0-----:R-:W-:-:S03]  /*146fa0*/  PRMT R2, R24, 0x7771, RZ ;  /* 0x0000777118027816 */ /* 0x001fc600000000ff */
[----:B------:R-:W4:Y:S04]  /*146fb0*/  LDL.LU.64 R12, [R1+0xe48] ;  /* 0x000e4800010c7983 */ /* 0x000f280000300a00 */
[----:B------:R0:W-:Y:S01]  /*146fc0*/  @P6 STG.E.U8 desc[UR40][R36.64], R2 ;  /* 0x0000000224006986 */ /* 0x0001e2000c101128 */
[----:B------:R-:W-:Y:S02]  /*146fd0*/  LOP3.LUT P6, RZ, R6, 0x8000000, RZ, 0xc0, !PT ;  /* 0x0800000006ff7812 */ /* 0x000fe400078cc0ff */
[----:B0-----:R-:W-:Y:S01]  /*146fe0*/  PRMT R2, R24, 0x7772, RZ ;  /* 0x0000777218027816 */ /* 0x001fe200000000ff */
[----:B------:R-:W4:Y:S10]  /*146ff0*/  LDL.LU.64 R36, [R1+0xe40] ;  /* 0x000e400001247983 */ /* 0x000f340000300a00 */
[----:B------:R0:W-:Y:S01]  /*147000*/  @P6 STG.E.U8 desc[UR40][R42.64], R2 ;  /* 0x000000022a006986 */ /* 0x0001e2000c101128 */
[----:B------:R-:W-:-:S03]  /*147010*/  LOP3.LUT P6, RZ, R6, 0x4000000, RZ, 0xc0, !PT ;  /* 0x0400000006ff7812 */ /* 0x000fc600078cc0ff */
[----:B0-----:R-:W4:Y:S01]  /*147020*/  LDL.LU.64 R42, [R1+0xe38] ;  /* 0x000e3800012a7983 */ /* 0x001f220000300a00 */
[----:B------:R-:W-:-:S09]  /*147030*/  PRMT R2, R24, 0x7773, RZ ;  /* 0x0000777318027816 */ /* 0x000fd200000000ff */
        /* <DEDUP_REMOVED lines=15> */
[----:B--2---:R-:W-:-:S11]  /*147130*/  PRMT R2, R32, 0x7770, RZ ;  /* 0x0000777020027816 */ /* 0x004fd600000000ff */
[----:B----4-:R0:W-:Y:S01]  /*147140*/  @P6 STG.E.U8 desc[UR40][R18.64], R2 ;  /* 0x0000000212006986 */ /* 0x0101e2000c101128 */
[----:B------:R-:W-:Y:S02]  /*147150*/  LOP3.LUT P6, RZ, R6, 0x100000, RZ, 0xc0, !PT ;  /* 0x0010000006ff7812 */ /* 0x000fe400078cc0ff */
[----:B------:R-:W-:Y:S02]  /*147160*/  LOP3.LUT P0, RZ, R55, 0x80000000, RZ, 0xc0, !PT ;  /* 0x8000000037ff7812 */ /* 0x000fe4000780c0ff */
        /* <DEDUP_REMOVED lines=18> */
[----:B---3--:R0:W-:Y:S04]  /*147290*/  @P5 STG.E.U8 desc[UR40][R34.64], R2 ;  /* 0x0000000222005986 */ /* 0x0081e8000c101128 */
        /* <DEDUP_REMOVED lines=30> */
[----:B------:R-:W-:Y:S01]  /*147480*/  LOP3.LUT P6, RZ, R54, 0x1000, RZ, 0xc0, !PT ;  /* 0x0000100036ff7812 */ /* 0x000fe200078cc0ff */
        /* <DEDUP_REMOVED lines=8> */
[----:B------:R-:W-:Y:S02]  /*147510*/  LOP3.LUT P6, RZ, R54, 0x800, RZ, 0xc0, !PT ;  /* 0x0000080036ff7812 */ /* 0x000fe400078cc0ff */
        /* <DEDUP_REMOVED lines=72> */
[----:B------:R-:W-:-:S03]  /*1479a0*/  LOP3.LUT P4, RZ, R56, 0x1000, RZ, 0xc0, !PT ;  /* 0x0000100038ff7812 */ /* 0x000fc6000788c0ff */
[----:B------:R-:W3:Y:S01]  /*1479b0*/  LDL.LU.64 R4, [R1+0xd20] ;  /* 0x000d200001047983 */ /* 0x000ee20000300a00 */
        /* <DEDUP_REMOVED lines=38> */
[----:B------:R-:W3:Y:S04]  /*147c20*/  LDL.LU.64 R16, [R1+0xcd8] ;  /* 0x000cd80001107983 */ /* 0x000ee80000300a00 */
[----:B------:R-:W3:Y:S04]  /*147c30*/  LDL.LU R43, [R1+0x198] ;  /* 0x00019800012b7983 */ /* 0x000ee80000300800 */
        /* <DEDUP_REMOVED lines=11> */
[----:B------:R-:W3:Y:S01]  /*147cf0*/  LDL.LU R42, [R1+0x388] ;  /* 0x00038800012a7983 */ /* 0x000ee20000300800 */
        /* <DEDUP_REMOVED lines=41> */
[----:B------:R-:W4:Y:S04]  /*147f90*/  LDL.LU.64 R14, [R1+0xc90] ;  /* 0x000c9000010e7983 */ /* 0x000f280000300a00 */
[----:B------:R-:W4:Y:S04]  /*147fa0*/  LDL.LU.64 R32, [R1+0xc88] ;  /* 0x000c880001207983 */ /* 0x000f280000300a00 */
        /* <DEDUP_REMOVED lines=8> */
[----:B------:R-:W-:Y:S02]  /*148030*/  LOP3.LUT P4, RZ, R56, 0x80000000, RZ, 0xc0, !PT ;  /* 0x8000000038ff7812 */ /* 0x000fe4000788c0ff */
[----:B------:R-:W-:Y:S02]  /*148040*/  LOP3.LUT R7, R7, 0xefffffff, RZ, 0xc0, !PT ;  /* 0xefffffff07077812 */ /* 0x000fe400078ec0ff */
[----:B------:R-:W-:Y:S02]  /*148050*/  PRMT R2, R42, 0x7772, RZ ;  /* 0x000077722a027816 */ /* 0x000fe400000000ff */
[----:B------:R-:W-:-:S02]  /*148060*/  LOP3.LUT R6, R6, 0xfffffffe, RZ, 0xc0, !PT ;  /* 0xfffffffe06067812 */ /* 0x000fc400078ec0ff */
[----:B---3--:R-:W-:-:S05]  /*148070*/  LOP3.LUT P6, RZ, R45, 0x800, RZ, 0xc0, !PT ;  /* 0x000008002dff7812 */ /* 0x008fca00078cc0ff */
[----:B----4-:R0:W-:Y:S08]  /*148080*/  @P4 STG.E.U8 desc[UR40][R14.64], R2 ;  /* 0x000000020e004986 */ /* 0x0101f0000c101128 */
[----:B------:R-:W-:Y:S02]  /*148090*/  @P6 LOP3.LUT R7, R7, 0x10000000, RZ, 0xfc, !PT ;  /* 0x1000000007076812 */ /* 0x000fe400078efcff */
[----:B------:R-:W-:Y:S01]  /*1480a0*/  LOP3.LUT P6, RZ, R45, 0x400, RZ, 0xc0, !PT ;  /* 0x000004002dff7812 */ /* 0x000fe200078cc0ff */
[----:B0-----:R-:W3:Y:S01]  /*1480b0*/  LDL.LU R14, [R1+0x38c] ;  /* 0x00038c00010e7983 */ /* 0x001ee20000300800 */
        /* <DEDUP_REMOVED lines=10> */
[----:B------:R-:W-:Y:S02]  /*148160*/  LOP3.LUT P3, RZ, R45, 0x1, RZ, 0xc0, !PT ;  /* 0x000000012dff7812 */ /* 0x000fe4000786c0ff */
[----:B------:R-:W-:-:S07]  /*148170*/  PRMT R2, R42, 0x7773, RZ ;  /* 0x000077732a027816 */ /* 0x000fce00000000ff */
[----:B------:R-:W-:Y:S02]  /*148180*/  @P6 LOP3.LUT R7, R7, 0x80000000, RZ, 0xfc, !PT ;  /* 0x8000000007076812 */ /* 0x000fe400078efcff */
[C---:B------:R-:W-:Y:S02]  /*148190*/  LOP3.LUT P6, RZ, R45.reuse, 0x80, RZ, 0xc0, !PT ;  /* 0x000000802dff7812 */ /* 0x040fe400078cc0ff */
[----:B------:R0:W-:Y:S04]  /*1481a0*/  @P3 STG.E.U8 desc[UR40][R32.64], R2 ;  /* 0x0000000220003986 */ /* 0x0001e8000c101128 */
[----:B0-----:R-:W4:Y:S07]  /*1481b0*/  LDL.LU R32, [R1+0x370] ;  /* 0x0003700001207983 */ /* 0x001f2e0000300800 */
[----:B------:R-:W-:Y:S01]  /*1481c0*/  @P6 LOP3.LUT R6, R6, 0x1, RZ, 0xfc, !PT ;  /* 0x0000000106066812 */ /* 0x000fe200078efcff */
[----:B------:R-:W4:Y:S01]  /*1481d0*/  LDL.LU.64 R24, [R1+0xc30] ;  /* 0x000c300001187983 */ /* 0x000f220000300a00 */
[----:B------:R-:W-:-:S02]  /*1481e0*/  LOP3.LUT P6, RZ, R45, 0x40, RZ, 0xc0, !PT ;  /* 0x000000402dff7812 */ /* 0x000fc400078cc0ff */
[----:B------:R-:W-:Y:S01]  /*1481f0*/  LOP3.LUT R6, R6, 0xfffffffd, RZ, 0xc0, !PT ;  /* 0xfffffffd06067812 */ /* 0x000fe200078ec0ff */
[----:B------:R-:W4:Y:S04]  /*148200*/  LDL.LU.64 R22, [R1+0xc20] ;  /* 0x000c200001167983 */ /* 0x000f280000300a00 */
[----:B------:R-:W4:Y:S01]  /*148210*/  LDL.LU.64 R18, [R1+0xc18] ;  /* 0x000c180001127983 */ /* 0x000f220000300a00 */
[C---:B------:R-:W-:Y:S02]  /*148220*/  LOP3.LUT P2, RZ, R45.reuse, 0x2, RZ, 0xc0, !PT ;  /* 0x000000022dff7812 */ /* 0x040fe4000784c0ff */
[----:B------:R-:W-:Y:S01]  /*148230*/  LOP3.LUT P5, RZ, R45, 0x4, RZ, 0xc0, !PT ;  /* 0x000000042dff7812 */ /* 0x000fe200078ac0ff */
[----:B------:R-:W4:Y:S02]  /*148240*/  LDL.LU.64 R20, [R1+0xc10] ;  /* 0x000c100001147983 */ /* 0x000f240000300a00 */
[----:B------:R-:W-:-:S02]  /*148250*/  @P6 LOP3.LUT R6, R6, 0x2, RZ, 0xfc, !PT ;  /* 0x0000000206066812 */ /* 0x000fc400078efcff */
[----:B------:R-:W-:Y:S01]  /*148260*/  LOP3.LUT P6, RZ, R45, 0x20, RZ, 0xc0, !PT ;  /* 0x000000202dff7812 */ /* 0x000fe200078cc0ff */
[----:B------:R-:W4:Y:S01]  /*148270*/  LDL.LU R33, [R1+0x360] ;  /* 0x0003600001217983 */ /* 0x000f220000300800 */
        /* <DEDUP_REMOVED lines=8> */
[C---:B0-----:R-:W-:Y:S01]  /*148300*/  PRMT R2, R43.reuse, 0x7771, RZ ;  /* 0x000077712b027816 */ /* 0x041fe200000000ff */
        /* <DEDUP_REMOVED lines=83> */
[----:B------:R-:W-:Y:S02]  /*148840*/  LOP3.LUT P3, RZ, R45, 0x80000, RZ, 0xc0, !PT ;  /* 0x000800002dff7812 */ /* 0x000fe4000786c0ff */
        /* <DEDUP_REMOVED lines=98> */
[----:B------:R-:W2:Y:S04]  /*148e70*/  LDL.LU R32, [R1+0x340] ;  /* 0x0003400001207983 */ /* 0x000ea80000300800 */
[----:B------:R-:W2:Y:S04]  /*148e80*/  LDL.LU.64 R26, [R1+0xab0] ;  /* 0x000ab000011a7983 */ /* 0x000ea80000300a00 */
[----:B------:R-:W2:Y:S01]  /*148e90*/  LDL.LU.64 R28, [R1+0xaa0] ;  /* 0x000aa000011c7983 */ /* 0x000ea20000300a00 */
        /* <DEDUP_REMOVED lines=8> */
[----:B------:R-:W-:Y:S01]  /*148f20*/  @P6 LOP3.LUT R7, R7, 0x20000, RZ, 0xfc, !PT ;  /* 0x0002000007076812 */ /* 0x000fe200078efcff */
[----:B------:R-:W2:Y:S01]  /*148f30*/  LDL.LU.64 R20, [R1+0xa70] ;  /* 0x000a700001147983 */ /* 0x000ea20000300a00 */
[----:B------:R-:W-:-:S02]  /*148f40*/  LOP3.LUT P6, RZ, R59, 0x800, RZ, 0xc0, !PT ;  /* 0x000008003bff7812 */ /* 0x000fc400078cc0ff */
[----:B------:R-:W-:Y:S02]  /*148f50*/  LOP3.LUT R7, R7, 0xfffbffff, RZ, 0xc0, !PT ;  /* 0xfffbffff07077812 */ /* 0x000fe400078ec0ff */
[----:B------:R-:W-:-:S09]  /*148f60*/  PRMT R2, R33, 0x7771, RZ ;  /* 0x0000777121027816 */ /* 0x000fd200000000ff */
[----:B------:R-:W-:Y:S02]  /*148f70*/  @P6 LOP3.LUT R7, R7, 0x40000, RZ, 0xfc, !PT ;  /* 0x0004000007076812 */ /* 0x000fe400078efcff */
[C---:B------:R-:W-:Y:S01]  /*148f80*/  LOP3.LUT P6, RZ, R59.reuse, 0x400, RZ, 0xc0, !PT ;  /* 0x000004003bff7812 */ /* 0x040fe200078cc0ff */
[----:B---3--:R0:W-:Y:S01]  /*148f90*/  @P3 STG.E.U8 desc[UR40][R16.64], R2 ;  /* 0x0000000210003986 */ /* 0x0081e2000c101128 */
[----:B------:R-:W-:Y:S02]  /*148fa0*/  LOP3.LUT P5, RZ, R59, 0x100, RZ, 0xc0, !PT ;  /* 0x000001003bff7812 */ /* 0x000fe400078ac0ff */
[----:B------:R-:W-:Y:S02]  /*148fb0*/  LOP3.LUT R7, R7, 0xfff7ffff, RZ, 0xc0, !PT ;  /* 0xfff7ffff07077812 */ /* 0x000fe400078ec0ff */
[----:B0-----:R-:W-:Y:S01]  /*148fc0*/  PRMT R2, R33, 0x7772, RZ ;  /* 0x0000777221027816 */ /* 0x001fe200000000ff */
[----:B------:R-:W3:Y:S06]  /*148fd0*/  LDL.LU.64 R16, [R1+0xa68] ;  /* 0x000a680001107983 */ /* 0x000eec0000300a00 */
[----:B------:R-:W-:-:S02]  /*148fe0*/  @P6 LOP3.LUT R7, R7, 0x80000, RZ, 0xfc, !PT ;  /* 0x0008000007076812 */ /* 0x000fc400078efcff */
[----:B------:R-:W-:Y:S01]  /*148ff0*/  LOP3.LUT P6, RZ, R59, 0x200, RZ, 0xc0, !PT ;  /* 0x000002003bff7812 */ /* 0x000fe200078cc0ff */
[----:B----4-:R0:W-:Y:S02]  /*149000*/  @P2 STG.E.U8 desc[UR40][R14.64], R2 ;  /* 0x000000020e002986 */ /* 0x0101e4000c101128 */
[----:B0-----:R-:W-:Y:S02]  /*149010*/  PRMT R2, R33, 0x7773, RZ ;  /* 0x0000777321027816 */ /* 0x001fe400000000ff */
[----:B------:R-:W4:Y:S04]  /*149020*/  LDL.LU.64 R14, [R1+0xa60] ;  /* 0x000a6000010e7983 */ /* 0x000f280000300a00 */
[----:B------:R0:W-:Y:S02]  /*149030*/  @P5 STG.E.U8 desc[UR40][R12.64], R2 ;  /* 0x000000020c005986 */ /* 0x0001e4000c101128 */
[----:B0-----:R-:W-:-:S02]  /*149040*/  PRMT R2, R39, 0x7770, RZ ;  /* 0x0000777027027816 */ /* 0x001fc400000000ff */
[----:B------:R-:W3:Y:S04]  /*149050*/  LDL.LU.64 R12, [R1+0xa58] ;  /* 0x000a5800010c7983 */ /* 0x000ee80000300a00 */
[----:B------:R0:W-:Y:S01]  /*149060*/  @P6 STG.E.U8 desc[UR40][R36.64], R2 ;  /* 0x0000000224006986 */ /* 0x0001e2000c101128 */
[----:B------:R-:W-:-:S03]  /*149070*/  LOP3.LUT P6, RZ, R7, 0x80000, RZ, 0xc0, !PT ;  /* 0x0008000007ff7812 */ /* 0x000fc600078cc0ff */
[----:B------:R-:W3:Y:S01]  /*149080*/  LDL.LU R33, [R1+0x344] ;  /* 0x0003440001217983 */ /* 0x000ee20000300800 */
[----:B0-----:R-:W-:-:S03]  /*149090*/  PRMT R2, R39, 0x7771, RZ ;  /* 0x0000777127027816 */ /* 0x001fc600000000ff */
[----:B------:R-:W3:Y:S06]  /*1490a0*/  LDL.LU.64 R36, [R1+0xa48] ;  /* 0x000a480001247983 */ /* 0x000eec0000300a00 */
        /* <DEDUP_REMOVED lines=28> */
[----:B---3--:R0:W-:Y:S01]  /*149270*/  @P0 STG.E.U8 desc[UR40][R16.64], R2 ;  /* 0x0000000210000986 */ /* 0x0081e2000c101128 */
[----:B------:R-:W-:Y:S02]  /*149280*/  LOP3.LUT P3, RZ, R59, 0x200000, RZ, 0xc0, !PT ;  /* 0x002000003bff7812 */ /* 0x000fe4000786c0ff */
[----:B0-----:R-:W-:-:S05]  /*149290*/  PRMT R2, R58, 0x7772, RZ ;  /* 0x000077723a027816 */ /* 0x001fca00000000ff */
[----:B----4-:R0:W-:Y:S01]  /*1492a0*/  @P1 STG.E.U8 desc[UR40][R14.64], R2 ;  /* 0x000000020e001986 */ /* 0x0101e2000c101128 */
[C---:B------:R-:W-:Y:S02]  /*1492b0*/  LOP3.LUT P2, RZ, R59.reuse, 0x400000, RZ, 0xc0, !PT ;  /* 0x004000003bff7812 */ /* 0x040fe4000784c0ff */
[----:B0-----:R-:W-:Y:S02]  /*1492c0*/  PRMT R2, R58, 0x7773, RZ ;  /* 0x000077733a027816 */ /* 0x001fe400000000ff */
[----:B------:R-:W-:Y:S01]  /*1492d0*/  LOP3.LUT P5, RZ, R59, 0x800000, RZ, 0xc0, !PT ;  /* 0x008000003bff7812 */ /* 0x000fe200078ac0ff */
[----:B------:R-:W3:Y:S04]  /*1492e0*/  LDL.LU R58, [R1+0x5878] ;  /* 0x00587800013a7983 */ /* 0x000ee80000300800 */
        /* <DEDUP_REMOVED lines=8> */
[----:B------:R-:W4:Y:S04]  /*149370*/  LDL.LU.64 R36, [R1+0xa20] ;  /* 0x000a200001247983 */ /* 0x000f280000300a00 */
[----:B------:R-:W4:Y:S04]  /*149380*/  LDL.LU.64 R20, [R1+0xa18] ;  /* 0x000a180001147983 */ /* 0x000f280000300a00 */
[----:B------:R-:W4:Y:S04]  /*149390*/  LDL.LU.64 R14, [R1+0xa10] ;  /* 0x000a1000010e7983 */ /* 0x000f280000300a00 */
[----:B------:R-:W4:Y:S04]  /*1493a0*/  LDL.LU R13, [R1+0x358] ;  /* 0x00035800010d7983 */ /* 0x000f280000300800 */
[----:B------:R-:W4:Y:S04]  /*1493b0*/  LDL.LU.64 R42, [R1+0xa08] ;  /* 0x000a0800012a7983 */ /* 0x000f280000300a00 */
[----:B------:R-:W4:Y:S01]  /*1493c0*/  LDL.LU R16, [R1+0x348] ;  /* 0x0003480001107983 */ /* 0x000f220000300800 */
[----:B------:R-:W-:-:S02]  /*1493d0*/  PRMT R2, R33, 0x7773, RZ ;  /* 0x0000777321027816 */ /* 0x000fc400000000ff */
[----:B------:R-:W-:Y:S01]  /*1493e0*/  LOP3.LUT P4, RZ, R59, 0x1000000, RZ, 0xc0, !PT ;  /* 0x010000003bff7812 */ /* 0x000fe2000788c0ff */
[----:B------:R-:W4:Y:S01]  /*1493f0*/  LDL.LU.64 R32, [R1+0x9f0] ;  /* 0x0009f00001207983 */ /* 0x000f220000300a00 */
[----:B------:R-:W-:Y:S02]  /*149400*/  LOP3.LUT R7, R7, 0xffffffef, RZ, 0xc0, !PT ;  /* 0xffffffef07077812 */ /* 0x000fe400078ec0ff */
[C---:B------:R-:W-:Y:S02]  /*149410*/  LOP3.LUT P3, RZ, R59.reuse, 0x2000000, RZ, 0xc0, !PT ;  /* 0x020000003bff7812 */ /* 0x040fe4000786c0ff */
[----:B------:R-:W-:Y:S02]  /*149420*/  LOP3.LUT P2, RZ, R59, 0x4000000, RZ, 0xc0, !PT ;  /* 0x040000003bff7812 */ /* 0x000fe4000784c0ff */
[----:B---3--:R-:W-:-:S05]  /*149430*/  LOP3.LUT P6, RZ, R58, 0x10, RZ, 0xc0, !PT ;  /* 0x000000103aff7812 */ /* 0x008fca00078cc0ff */
[----:B--2---:R0:W-:Y:S04]  /*149440*/  @P4 STG.E.U8 desc[UR40][R34.64], R2 ;  /* 0x0000000222004986 */ /* 0x0041e8000c101128 */
[----:B0-----:R-:W2:Y:S04]  /*149450*/  LDL.LU.64 R34, [R1+0x9e8] ;  /* 0x0009e80001227983 */ /* 0x001ea80000300a00 */
[----:B------:R-:W-:Y:S02]  /*149460*/  @P6 LOP3.LUT R7, R7, 0x10, RZ, 0xfc, !PT ;  /* 0x0000001007076812 */ /* 0x000fe400078efcff */
[----:B------:R-:W-:Y:S01]  /*149470*/  LOP3.LUT P6, RZ, R58, 0x8, RZ, 0xc0, !PT ;  /* 0x000000083aff7812 */ /* 0x000fe200078cc0ff */
[----:B------:R-:W3:Y:S01]  /*149480*/  LDL.LU.64 R26, [R1+0x9e0] ;  /* 0x0009e000011a7983 */ /* 0x000ee20000300a00 */
[----:B------:R-:W-:-:S03]  /*149490*/  LOP3.LUT R7, R7, 0xffffffdf, RZ, 0xc0, !PT ;  /* 0xffffffdf07077812 */ /* 0x000fc600078ec0ff */
[----:B------:R-:W3:Y:S08]  /*1494a0*/  LDL.LU.64 R28, [R1+0x9d8] ;  /* 0x0009d800011c7983 */ /* 0x000ef00000300a00 */
        /* <DEDUP_REMOVED lines=8> */
[----:B------:R-:W-:Y:S02]  /*149530*/  LOP3.LUT R7, R7, 0xfffffeff, RZ, 0xc0, !PT ;  /* 0xfffffeff07077812 */ /* 0x000fe400078ec0ff */
[----:B----4-:R-:W-:-:S05]  /*149540*/  PRMT R2, R13, 0x7770, RZ ;  /* 0x000077700d027816 */ /* 0x010fca00000000ff */
[----:B------:R0:W-:Y:S04]  /*149550*/  @P3 STG.E.U8 desc[UR40][R36.64], R2 ;  /* 0x0000000224003986 */ /* 0x0001e8000c101128 */
[----:B------:R-:W-:Y:S02]  /*149560*/  @P6 LOP3.LUT R7, R7, 0x100, RZ, 0xfc, !PT ;  /* 0x0000010007076812 */ /* 0x000fe400078efcff */
[----:B------:R-:W-:Y:S01]  /*149570*/  LOP3.LUT P6, RZ, R59, 0x80000000, RZ, 0xc0, !PT ;  /* 0x800000003bff7812 */ /* 0x000fe200078cc0ff */
[----:B0-----:R-:W4:Y:S01]  /*149580*/  LDL.LU R36, [R1+0x35c] ;  /* 0x00035c0001247983 */ /* 0x001f220000300800 */
[----:B------:R-:W-:-:S03]  /*149590*/  LOP3.LUT R7, R7, 0xfffffdff, RZ, 0xc0, !PT ;  /* 0xfffffdff07077812 */ /* 0x000fc600078ec0ff */
[----:B------:R-:W4:Y:S08]  /*1495a0*/  LDL.LU.64 R4, [R1+0x9c8] ;  /* 0x0009c80001047983 */ /* 0x000f300000300a00 */
[----:B------:R-:W-:Y:S01]  /*1495b0*/  @P6 LOP3.LUT R7, R7, 0x200, RZ, 0xfc, !PT ;  /* 0x0000020007076812 */ /* 0x000fe200078efcff */
[----:B------:R-:W4:Y:S01]  /*1495c0*/  LDL.LU.64 R24, [R1+0x9c0] ;  /* 0x0009c00001187983 */ /* 0x000f220000300a00 */
[----:B------:R-:W-:-:S02]  /*1495d0*/  LOP3.LUT P6, RZ, R59, 0x40000000, RZ, 0xc0, !PT ;  /* 0x400000003bff7812 */ /* 0x000fc400078cc0ff */
[----:B------:R-:W-:Y:S01]  /*1495e0*/  LOP3.LUT R7, R7, 0xfffffbff, RZ, 0xc0, !PT ;  /* 0xfffffbff07077812 */ /* 0x000fe200078ec0ff */
[----:B------:R-:W4:Y:S01]  /*1495f0*/  LDL.LU.64 R22, [R1+0x9b8] ;  /* 0x0009b80001167983 */ /* 0x000f220000300a00 */
[----:B------:R-:W-:Y:S02]  /*149600*/  LOP3.LUT P5, RZ, R59, 0x8000000, RZ, 0xc0, !PT ;  /* 0x080000003bff7812 */ /* 0x000fe400078ac0ff */
[----:B------:R-:W-:Y:S01]  /*149610*/  PRMT R2, R13, 0x7771, RZ ;  /* 0x000077710d027816 */ /* 0x000fe200000000ff */
[----:B------:R-:W4:Y:S06]  /*149620*/  LDL.LU R37, [R1+0x34c] ;  /* 0x00034c0001257983 */ /* 0x000f2c0000300800 */
[----:B------:R-:W-:Y:S01]  /*149630*/  @P6 LOP3.LUT R7, R7, 0x400, RZ, 0xfc, !PT ;  /* 0x0000040007076812 */ /* 0x000fe200078efcff */
[----:B------:R0:W-:Y:S01]  /*149640*/  @P2 STG.E.U8 desc[UR40][R20.64], R2 ;  /* 0x0000000214002986 */ /* 0x0001e2000c101128 */
[----:B------:R-:W-:-:S02]  /*149650*/  LOP3.LUT P6, RZ, R59, 0x20000000, RZ, 0xc0, !PT ;  /* 0x200000003bff7812 */ /* 0x000fc400078cc0ff */
[----:B------:R-:W-:Y:S01]  /*149660*/  LOP3.LUT R7, R7, 0xfffff7ff, RZ, 0xc0, !PT ;  /* 0xfffff7ff07077812 */ /* 0x000fe200078ec0ff */
[----:B------:R-:W4:Y:S01]  /*149670*/  LDL.LU.64 R18, [R1+0x9b0] ;  /* 0x0009b00001127983 */ /* 0x000f220000300a00 */
[----:B0-----:R-:W-:-:S03]  /*149680*/  PRMT R2, R13, 0x7772, RZ ;  /* 0x000077720d027816 */ /* 0x001fc600000000ff */
[----:B------:R-:W4:Y:S06]  /*149690*/  LDL.LU.64 R20, [R1+0x9a0] ;  /* 0x0009a00001147983 */ /* 0x000f2c0000300a00 */
[----:B------:R-:W-:Y:S02]  /*1496a0*/  @P6 LOP3.LUT R7, R7, 0x800, RZ, 0xfc, !PT ;  /* 0x0000080007076812 */ /* 0x000fe400078efcff */
[----:B------:R-:W-:Y:S01]  /*1496b0*/  LOP3.LUT P6, RZ, R59, 0x10000000, RZ, 0xc0, !PT ;  /* 0x100000003bff7812 */ /* 0x000fe200078cc0ff */
[----:B------:R0:W-:Y:S02]  /*1496c0*/  @P5 STG.E.U8 desc[UR40][R14.64], R2 ;  /* 0x000000020e005986 */ /* 0x0001e4000c101128 */
[----:B0-----:R-:W-:-:S02]  /*1496d0*/  PRMT R2, R13, 0x7773, RZ ;  /* 0x000077730d027816 */ /* 0x001fc400000000ff */
[----:B------:R-:W4:Y:S08]  /*1496e0*/  LDL.LU.64 R14, [R1+0x998] ;  /* 0x00099800010e7983 */ /* 0x000f300000300a00 */
[----:B------:R0:W-:Y:S01]  /*1496f0*/  @P6 STG.E.U8 desc[UR40][R42.64], R2 ;  /* 0x000000022a006986 */ /* 0x0001e2000c101128 */
[----:B------:R-:W-:-:S03]  /*149700*/  LOP3.LUT P6, RZ, R7, 0x800, RZ, 0xc0, !PT ;  /* 0x0000080007ff7812 */ /* 0x000fc600078cc0ff */
[----:B------:R-:W4:Y:S04]  /*149710*/  LDL.LU.64 R12, [R1+0x990] ;  /* 0x00099000010c7983 */ /* 0x000f280000300a00 */
[----:B------:R-:W4:Y:S01]  /*149720*/  LDL.LU R17, [R1+0x330] ;  /* 0x0003300001117983 */ /* 0x000f220000300800 */
        /* <DEDUP_REMOVED lines=10> */
[----:B---3--:R0:W-:Y:S01]  /*1497d0*/  @P6 STG.E.U8 desc[UR40][R26.64], R2 ;  /* 0x000000021a006986 */ /* 0x0081e2000c101128 */
[C---:B------:R-:W-:Y:S02]  /*1497e0*/  LOP3.LUT P6, RZ, R7.reuse, 0x100, RZ, 0xc0, !PT ;  /* 0x0000010007ff7812 */ /* 0x040fe400078cc0ff */
[----:B0-----:R-:W-:Y:S01]  /*1497f0*/  PRMT R2, R16, 0x7773, RZ ;  /* 0x0000777310027816 */ /* 0x001fe200000000ff */
[----:B------:R-:W3:Y:S10]  /*149800*/  LDL.LU.64 R26, [R1+0x5870] ;  /* 0x00587000011a7983 */ /* 0x000ef40000300a00 */
[----:B------:R0:W-:Y:S01]  /*149810*/  @P6 STG.E.U8 desc[UR40][R28.64], R2 ;  /* 0x000000021c006986 */ /* 0x0001e2000c101128 */
[----:B------:R-:W-:-:S02]  /*149820*/  LOP3.LUT P6, RZ, R7, 0x80, RZ, 0xc0, !PT ;  /* 0x0000008007ff7812 */ /* 0x000fc400078cc0ff */
[C---:B------:R-:W-:Y:S02]  /*149830*/  LOP3.LUT P0, RZ, R58.reuse, 0x20, RZ, 0xc0, !PT ;  /* 0x000000203aff7812 */ /* 0x040fe4000780c0ff */
[C---:B------:R-:W-:Y:S02]  /*149840*/  LOP3.LUT P1, RZ, R58.reuse, 0x40, RZ, 0xc0, !PT ;  /* 0x000000403aff7812 */ /* 0x040fe4000782c0ff */
[C---:B------:R-:W-:Y:S02]  /*149850*/  LOP3.LUT P4, RZ, R58.reuse, 0x80, RZ, 0xc0, !PT ;  /* 0x000000803aff7812 */ /* 0x040fe4000788c0ff */
[C---:B------:R-:W-:Y:S02]  /*149860*/  LOP3.LUT P3, RZ, R58.reuse, 0x100, RZ, 0xc0, !PT ;  /* 0x000001003aff7812 */ /* 0x040fe4000786c0ff */
[----:B------:R-:W-:Y:S01]  /*149870*/  LOP3.LUT P2, RZ, R58, 0x200, RZ, 0xc0, !PT ;  /* 0x000002003aff7812 */ /* 0x000fe2000784c0ff */
[----:B0-----:R-:W3:Y:S01]  /*149880*/  LDL.LU.64 R28, [R1+0x5868] ;  /* 0x00586800011c7983 */ /* 0x001ee20000300a00 */
[----:B----4-:R-:W-:-:S05]  /*149890*/  PRMT R2, R36, 0x7770, RZ ;  /* 0x0000777024027816 */ /* 0x010fca00000000ff */
        /* <DEDUP_REMOVED lines=25> */
[----:B------:R-:W3:Y:S04]  /*149a30*/  LDL.LU.64 R12, [R1+0x948] ;  /* 0x00094800010c7983 */ /* 0x000ee80000300a00 */
[----:B------:R-:W3:Y:S04]  /*149a40*/  LDL.LU.64 R36, [R1+0x940] ;  /* 0x0009400001247983 */ /* 0x000ee80000300a00 */
[----:B------:R-:W3:Y:S01]  /*149a50*/  LDL.LU.64 R42, [R1+0x938] ;  /* 0x00093800012a7983 */ /* 0x000ee20000300a00 */
[----:B------:R-:W-:-:S03]  /*149a60*/  LOP3.LUT P4, RZ, R58, 0x800, RZ, 0xc0, !PT ;  /* 0x000008003aff7812 */ /* 0x000fc6000788c0ff */
[----:B------:R-:W3:Y:S01]  /*149a70*/  LDL.LU.64 R32, [R1+0x930] ;  /* 0x0009300001207983 */ /* 0x000ee20000300a00 */
[----:B------:R-:W-:-:S03]  /*149a80*/  PRMT R2, R17, 0x7772, RZ ;  /* 0x0000777211027816 */ /* 0x000fc600000000ff */
[----:B------:R-:W3:Y:S01]  /*149a90*/  LDL.LU R39, [R1+0x334] ;  /* 0x0003340001277983 */ /* 0x000ee20000300800 */
        /* <DEDUP_REMOVED lines=15> */
[----:B0-----:R-:W2:Y:S04]  /*149b90*/  LDL.LU.64 R34, [R1+0x920] ;  /* 0x0009200001227983 */ /* 0x001ea80000300a00 */
[----:B------:R-:W2:Y:S02]  /*149ba0*/  LDL.LU.64 R24, [R1+0x918] ;  /* 0x0009180001187983 */ /* 0x000ea40000300a00 */
[----:B------:R-:W-:-:S02]  /*149bb0*/  @P6 LOP3.LUT R7, R7, 0x1, RZ, 0xfc, !PT ;  /* 0x0000000107076812 */ /* 0x000fc400078efcff */
[----:B------:R-:W-:Y:S02]  /*149bc0*/  LOP3.LUT P6, RZ, R58, 0x40000, RZ, 0xc0, !PT ;  /* 0x000400003aff7812 */ /* 0x000fe400078cc0ff */
[----:B------:R-:W-:-:S11]  /*149bd0*/  LOP3.LUT R7, R7, 0xfffffffd, RZ, 0xc0, !PT ;  /* 0xfffffffd07077812 */ /* 0x000fd600078ec0ff */
[----:B------:R-:W-:Y:S02]  /*149be0*/  @P6 LOP3.LUT R7, R7, 0x2, RZ, 0xfc, !PT ;  /* 0x0000000207076812 */ /* 0x000fe400078efcff */
[C---:B------:R-:W-:Y:S02]  /*149bf0*/  LOP3.LUT P6, RZ, R58.reuse, 0x20000, RZ, 0xc0, !PT ;  /* 0x000200003aff7812 */ /* 0x040fe400078cc0ff */
[----:B------:R-:W-:Y:S02]  /*149c00*/  LOP3.LUT R7, R7, 0xfffffffb, RZ, 0xc0, !PT ;  /* 0xfffffffb07077812 */ /* 0x000fe400078ec0ff */
[C---:B------:R-:W-:Y:S02]  /*149c10*/  LOP3.LUT P3, RZ, R58.reuse, 0x1000, RZ, 0xc0, !PT ;  /* 0x000010003aff7812 */ /* 0x040fe4000786c0ff */
[----:B------:R-:W-:Y:S02]  /*149c20*/  LOP3.LUT P2, RZ, R58, 0x2000, RZ, 0xc0, !PT ;  /* 0x000020003aff7812 */ /* 0x000fe4000784c0ff */
[----:B------:R-:W-:-:S05]  /*149c30*/  PRMT R2, R17, 0x7773, RZ ;  /* 0x0000777311027816 */ /* 0x000fca00000000ff */
[----:B------:R-:W-:Y:S02]  /*149c40*/  @P6 LOP3.LUT R7, R7, 0x4, RZ, 0xfc, !PT ;  /* 0x0000000407076812 */ /* 0x000fe400078efcff */
[C---:B------:R-:W-:Y:S02]  /*149c50*/  LOP3.LUT P6, RZ, R58.reuse, 0x10000, RZ, 0xc0, !PT ;  /* 0x000100003aff7812 */ /* 0x040fe400078cc0ff */
[----:B------:R-:W-:Y:S01]  /*149c60*/  LOP3.LUT P5, RZ, R58, 0x4000, RZ, 0xc0, !PT ;  /* 0x000040003aff7812 */ /* 0x000fe200078ac0ff */
[----:B----4-:R0:W-:Y:S01]  /*149c70*/  @P3 STG.E.U8 desc[UR40][R14.64], R2 ;  /* 0x000000020e003986 */ /* 0x0101e2000c101128 */
[----:B------:R-:W-:Y:S02]  /*149c80*/  LOP3.LUT R7, R7, 0xfffffff7, RZ, 0xc0, !PT ;  /* 0xfffffff707077812 */ /* 0x000fe400078ec0ff */
[----:B0-----:R-:W-:Y:S01]  /*149c90*/  PRMT R2, R52, 0x7770, RZ ;  /* 0x0000777034027816 */ /* 0x001fe200000000ff */
[----:B------:R-:W4:Y:S06]  /*149ca0*/  LDL.LU R14, [R1+0x324] ;  /* 0x00032400010e7983 */ /* 0x000f2c0000300800 */
[----:B------:R-:W-:-:S02]  /*149cb0*/  @P6 LOP3.LUT R7, R7, 0x8, RZ, 0xfc, !PT ;  /* 0x0000000807076812 */ /* 0x000fc400078efcff */
[----:B------:R-:W-:Y:S01]  /*149cc0*/  LOP3.LUT P6, RZ, R58, 0x8000, RZ, 0xc0, !PT ;  /* 0x000080003aff7812 */ /* 0x000fe200078cc0ff */
[----:B---3--:R0:W-:Y:S04]  /*149cd0*/  @P2 STG.E.U8 desc[UR40][R12.64], R2 ;  /* 0x000000020c002986 */ /* 0x0081e8000c101128 */
[----:B------:R-:W3:Y:S04]  /*149ce0*/  LDL.LU.64 R4, [R1+0x908] ;  /* 0x0009080001047983 */ /* 0x000ee80000300a00 */
[----:B------:R-:W3:Y:S01]  /*149cf0*/  LDL.LU.64 R22, [R1+0x8f0] ;  /* 0x0008f00001167983 */ /* 0x000ee20000300a00 */
[----:B0-----:R-:W-:-:S03]  /*149d00*/  PRMT R2, R52, 0x7771, RZ ;  /* 0x0000777134027816 */ /* 0x001fc600000000ff */
[----:B------:R-:W3:Y:S04]  /*149d10*/  LDL.LU.64 R18, [R1+0x8e8] ;  /* 0x0008e80001127983 */ /* 0x000ee80000300a00 */
[----:B------:R0:W-:Y:S04]  /*149d20*/  @P5 STG.E.U8 desc[UR40][R36.64], R2 ;  /* 0x0000000224005986 */ /* 0x0001e8000c101128 */
[----:B------:R-:W3:Y:S04]  /*149d30*/  LDL.LU.64 R20, [R1+0x8e0] ;  /* 0x0008e00001147983 */ /* 0x000ee80000300a00 */
[----:B------:R-:W3:Y:S01]  /*149d40*/  LDL.LU.64 R16, [R1+0x8d8] ;  /* 0x0008d80001107983 */ /* 0x000ee20000300a00 */
[----:B0-----:R-:W-:-:S03]  /*149d50*/  PRMT R2, R52, 0x7772, RZ ;  /* 0x0000777234027816 */ /* 0x001fc600000000ff */
[----:B------:R-:W3:Y:S04]  /*149d60*/  LDL.LU.64 R12, [R1+0x8c8] ;  /* 0x0008c800010c7983 */ /* 0x000ee80000300a00 */
[----:B------:R0:W-:Y:S01]  /*149d70*/  @P6 STG.E.U8 desc[UR40][R42.64], R2 ;  /* 0x000000022a006986 */ /* 0x0001e2000c101128 */
[C---:B------:R-:W-:Y:S02]  /*149d80*/  LOP3.LUT P6, RZ, R7.reuse, 0x8, RZ, 0xc0, !PT ;  /* 0x0000000807ff7812 */ /* 0x040fe400078cc0ff */
[----:B0-----:R-:W-:Y:S02]  /*149d90*/  PRMT R2, R52, 0x7773, RZ ;  /* 0x0000777334027816 */ /* 0x001fe400000000ff */
[----:B------:R-:W3:Y:S09]  /*149da0*/  LDL.LU R52, [R1+0x5860] ;  /* 0x0058600001347983 */ /* 0x000ef20000300800 */
[----:B------:R0:W-:Y:S01]  /*149db0*/  @P6 STG.E.U8 desc[UR40][R32.64], R2 ;  /* 0x0000000220006986 */ /* 0x0001e2000c101128 */
[----:B------:R-:W-:-:S03]  /*149dc0*/  LOP3.LUT P6, RZ, R7, 0x4, RZ, 0xc0, !PT ;  /* 0x0000000407ff7812 */ /* 0x000fc600078cc0ff */
[----:B------:R-:W3:Y:S04]  /*149dd0*/  LDL.LU.64 R36, [R1+0x8c0] ;  /* 0x0008c00001247983 */ /* 0x000ee80000300a00 */
[----:B------:R-:W3:Y:S01]  /*149de0*/  LDL.LU.64 R42, [R1+0x8b8] ;  /* 0x0008b800012a7983 */ /* 0x000ee20000300a00 */
[----:B0-----:R-:W-:-:S03]  /*149df0*/  PRMT R2, R39, 0x7770, RZ ;  /* 0x0000777027027816 */ /* 0x001fc600000000ff */
[----:B------:R-:W3:Y:S04]  /*149e00*/  LDL.LU.64 R32, [R1+0x8b0] ;  /* 0x0008b00001207983 */ /* 0x000ee80000300a00 */
[----:B------:R-:W3:Y:S04]  /*149e10*/  LDL.LU R15, [R1+0x328] ;  /* 0x00032800010f7983 */ /* 0x000ee80000300800 */
[----:B--2---:R0:W-:Y:S01]  /*149e20*/  @P6 STG.E.U8 desc[UR40][R34.64], R2 ;  /* 0x0000000222006986 */ /* 0x0041e2000c101128 */
[----:B------:R-:W-:Y:S02]  /*149e30*/  LOP3.LUT P6, RZ, R7, 0x2, RZ, 0xc0, !PT ;  /* 0x0000000207ff7812 */ /* 0x000fe400078cc0ff */
[----:B0-----:R-:W-:Y:S01]  /*149e40*/  PRMT R2, R39, 0x7771, RZ ;  /* 0x0000777127027816 */ /* 0x001fe200000000ff */
[----:B------:R-:W2:Y:S10]  /*149e50*/  LDL.LU.64 R34, [R1+0x8a0] ;  /* 0x0008a00001227983 */ /* 0x000eb40000300a00 */
[----:B------:R0:W-:Y:S01]  /*149e60*/  @P6 STG.E.U8 desc[UR40][R24.64], R2 ;  /* 0x0000000218006986 */ /* 0x0001e2000c101128 */
[----:B------:R-:W-:-:S03]  /*149e70*/  LOP3.LUT P6, RZ, R7, 0x1, RZ, 0xc0, !PT ;  /* 0x0000000107ff7812 */ /* 0x000fc600078cc0ff */
[----:B0-----:R-:W2:Y:S04]  /*149e80*/  LDL.LU.64 R24, [R1+0x5858] ;  /* 0x0058580001187983 */ /* 0x001ea80000300a00 */
[----:B------:R-:W2:Y:S01]  /*149e90*/  LDL.LU.64 R6, [R1+0x910] ;  /* 0x0009100001067983 */ /* 0x000ea20000300a00 */
[----:B------:R-:W-:Y:S02]  /*149ea0*/  PRMT R2, R39, 0x7772, RZ ;  /* 0x0000777227027816 */ /* 0x000fe400000000ff */
[C---:B------:R-:W-:Y:S02]  /*149eb0*/  LOP3.LUT P0, RZ, R58.reuse, 0x1000000, RZ, 0xc0, !PT ;  /* 0x010000003aff7812 */ /* 0x040fe4000780c0ff */
[C---:B------:R-:W-:Y:S02]  /*149ec0*/  LOP3.LUT P1, RZ, R58.reuse, 0x2000000, RZ, 0xc0, !PT ;  /* 0x020000003aff7812 */ /* 0x040fe4000782c0ff */
[----:B------:R-:W-:-:S02]  /*149ed0*/  LOP3.LUT P4, RZ, R58, 0x4000000, RZ, 0xc0, !PT ;  /* 0x040000003aff7812 */ /* 0x000fc4000788c0ff */
[C---:B------:R-:W-:Y:S02]  /*149ee0*/  LOP3.LUT P3, RZ, R58.reuse, 0x8000000, RZ, 0xc0, !PT ;  /* 0x080000003aff7812 */ /* 0x040fe4000786c0ff */
[C---:B------:R-:W-:Y:S02]  /*149ef0*/  LOP3.LUT P2, RZ, R58.reuse, 0x10000000, RZ, 0xc0, !PT ;  /* 0x100000003aff7812 */ /* 0x040fe4000784c0ff */
[----:B------:R-:W-:Y:S01]  /*149f00*/  LOP3.LUT P5, RZ, R58, 0x20000000, RZ, 0xc0, !PT ;  /* 0x200000003aff7812 */ /* 0x000fe200078ac0ff */
[----:B--2---:R0:W-:Y:S01]  /*149f10*/  @P6 STG.E.U8 desc[UR40][R6.64], R2 ;  /* 0x0000000206006986 */ /* 0x0041e2000c101128 */
[----:B------:R-:W-:Y:S02]  /*149f20*/  LOP3.LUT P6, RZ, R8, 0x80000000, RZ, 0xc0, !PT ;  /* 0x8000000008ff7812 */ /* 0x000fe400078cc0ff */
[----:B0-----:R-:W-:-:S11]  /*149f30*/  PRMT R2, R39, 0x7773, RZ ;  /* 0x0000777327027816 */ /* 0x001fd600000000ff */
        /* <DEDUP_REMOVED lines=19> */
[----:B------:R-:W2:Y:S04]  /*14a070*/  LDL.LU R52, [R1+0x5854] ;  /* 0x0058540001347983 */ /* 0x000ea80000300800 */
[----:B------:R0:W-:Y:S02]  /*14a080*/  @P2 STG.E.U8 desc[UR40][R32.64], R2 ;  /* 0x0000000220002986 */ /* 0x0001e4000c101128 */
[----:B0-----:R-:W-:-:S05]  /*14a090*/  PRMT R2, R15, 0x7770, RZ ;  /* 0x000077700f027816 */ /* 0x001fca00000000ff */
[----:B------:R0:W-:Y:S04]  /*14a0a0*/  @P5 STG.E.U8 desc[UR40][R34.64], R2 ;  /* 0x0000000222005986 */ /* 0x0001e8000c101128 */
[----:B0-----:R-:W3:Y:S04]  /*14a0b0*/  LDL.LU.64 R34, [R1+0x898] ;  /* 0x0008980001227983 */ /* 0x001ee80000300a00 */
[----:B------:R-:W4:Y:S04]  /*14a0c0*/  LDL.LU.64 R16, [R1+0x890] ;  /* 0x0008900001107983 */ /* 0x000f280000300a00 */
[----:B------:R-:W2:Y:S04]  /*14a0d0*/  LDL.LU.64 R12, [R1+0x888] ;  /* 0x00088800010c7983 */ /* 0x000ea80000300a00 */
[----:B------:R-:W2:Y:S04]  /*14a0e0*/  LDL.LU.64 R36, [R1+0x870] ;  /* 0x0008700001247983 */ /* 0x000ea80000300a00 */
[----:B------:R-:W4:Y:S04]  /*14a0f0*/  LDL.LU.64 R42, [R1+0x868] ;  /* 0x00086800012a7983 */ /* 0x000f280000300a00 */
[----:B------:R-:W4:Y:S04]  /*14a100*/  LDL.LU.64 R32, [R1+0x860] ;  /* 0x0008600001207983 */ /* 0x000f280000300a00 */
[----:B------:R-:W4:Y:S01]  /*14a110*/  LDL.LU R39, [R1+0x33c] ;  /* 0x00033c0001277983 */ /* 0x000f220000300800 */
[----:B------:R-:W-:-:S02]  /*14a120*/  LOP3.LUT P4, RZ, R58, 0x40000000, RZ, 0xc0, !PT ;  /* 0x400000003aff7812 */ /* 0x000fc4000788c0ff */
[----:B------:R-:W-:Y:S02]  /*14a130*/  PRMT R2, R15, 0x7771, RZ ;  /* 0x000077710f027816 */ /* 0x000fe400000000ff */
[----:B------:R-:W-:Y:S02]  /*14a140*/  LOP3.LUT R8, R8, 0xffefffff, RZ, 0xc0, !PT ;  /* 0xffefffff08087812 */ /* 0x000fe400078ec0ff */
[----:B------:R-:W-:-:S07]  /*14a150*/  LOP3.LUT P3, RZ, R58, 0x80000000, RZ, 0xc0, !PT ;  /* 0x800000003aff7812 */ /* 0x000fce000786c0ff */
[----:B---3--:R0:W-:Y:S04]  /*14a160*/  @P4 STG.E.U8 desc[UR40][R34.64], R2 ;  /* 0x0000000222004986 */ /* 0x0081e8000c101128 */
[----:B0-----:R-:W3:Y:S01]  /*14a170*/  LDL.LU.64 R34, [R1+0x858] ;  /* 0x0008580001227983 */ /* 0x001ee20000300a00 */
[----:B--2---:R-:W-:-:S03]  /*14a180*/  LOP3.LUT P6, RZ, R52, 0x400, RZ, 0xc0, !PT ;  /* 0x0000040034ff7812 */ /* 0x004fc600078cc0ff */
[----:B------:R-:W2:Y:S04]  /*14a190*/  LDL.LU R14, [R1+0x32c] ;  /* 0x00032c00010e7983 */ /* 0x000ea80000300800 */
[----:B------:R-:W2:Y:S04]  /*14a1a0*/  LDL.LU.64 R58, [R1+0x848] ;  /* 0x00084800013a7983 */ /* 0x000ea80000300a00 */
[----:B------:R-:W2:Y:S02]  /*14a1b0*/  LDL.LU.64 R6, [R1+0x840] ;  /* 0x0008400001067983 */ /* 0x000ea40000300a00 */
[----:B------:R-:W-:-:S02]  /*14a1c0*/  @P6 LOP3.LUT R8, R8, 0x100000, RZ, 0xfc, !PT ;  /* 0x0010000008086812 */ /* 0x000fc400078efcff */
[----:B------:R-:W-:Y:S01]  /*14a1d0*/  LOP3.LUT P6, RZ, R52, 0x200, RZ, 0xc0, !PT ;  /* 0x0000020034ff7812 */ /* 0x000fe200078cc0ff */
[----:B------:R-:W2:Y:S01]  /*14a1e0*/  LDL.LU.64 R4, [R1+0x838] ;  /* 0x0008380001047983 */ /* 0x000ea20000300a00 */
[----:B------:R-:W-:-:S03]  /*14a1f0*/  LOP3.LUT R8, R8, 0xffdfffff, RZ, 0xc0, !PT ;  /* 0xffdfffff08087812 */ /* 0x000fc600078ec0ff */
[----:B------:R-:W2:Y:S08]  /*14a200*/  LDL.LU.64 R22, [R1+0x830] ;  /* 0x0008300001167983 */ /* 0x000eb00000300a00 */
        /* <DEDUP_REMOVED lines=12> */
[----:B------:R-:W-:-:S09]  /*14a2d0*/  PRMT R2, R15, 0x7772, RZ ;  /* 0x000077720f027816 */ /* 0x000fd200000000ff */
[----:B------:R-:W-:Y:S02]  /*14a2e0*/  @P6 LOP3.LUT R8, R8, 0x2000000, RZ, 0xfc, !PT ;  /* 0x0200000008086812 */ /* 0x000fe400078efcff */
[----:B------:R-:W-:Y:S02]  /*14a2f0*/  LOP3.LUT P6, RZ, R52, 0x10, RZ, 0xc0, !PT ;  /* 0x0000001034ff7812 */ /* 0x000fe400078cc0ff */
[----:B------:R-:W-:Y:S01]  /*14a300*/  LOP3.LUT R8, R8, 0xfbffffff, RZ, 0xc0, !PT ;  /* 0xfbffffff08087812 */ /* 0x000fe200078ec0ff */
[----:B----4-:R0:W-:Y:S01]  /*14a310*/  @P3 STG.E.U8 desc[UR40][R16.64], R2 ;  /* 0x0000000210003986 */ /* 0x0101e2000c101128 */
[----:B------:R-:W-:-:S09]  /*14a320*/  LOP3.LUT P2, RZ, R52, 0x1, RZ, 0xc0, !PT ;  /* 0x0000000134ff7812 */ /* 0x000fd2000784c0ff */
[----:B------:R-:W-:Y:S02]  /*14a330*/  @P6 LOP3.LUT R8, R8, 0x4000000, RZ, 0xfc, !PT ;  /* 0x0400000008086812 */ /* 0x000fe400078efcff */
[C---:B------:R-:W-:Y:S02]  /*14a340*/  LOP3.LUT P6, RZ, R52.reuse, 0x8, RZ, 0xc0, !PT ;  /* 0x0000000834ff7812 */ /* 0x040fe400078cc0ff */
[----:B0-----:R-:W-:Y:S02]  /*14a350*/  PRMT R2, R15, 0x7773, RZ ;  /* 0x000077730f027816 */ /* 0x001fe400000000ff */
[----:B------:R-:W4:Y:S01]  /*14a360*/  LDL.LU R15, [R1+0x310] ;  /* 0x00031000010f7983 */ /* 0x000f220000300800 */
[----:B------:R-:W-:-:S03]  /*14a370*/  LOP3.LUT P5, RZ, R52, 0x2, RZ, 0xc0, !PT ;  /* 0x0000000234ff7812 */ /* 0x000fc600078ac0ff */
[----:B------:R-:W4:Y:S01]  /*14a380*/  LDL.LU.64 R18, [R1+0x820] ;  /* 0x0008200001127983 */ /* 0x000f220000300a00 */
[----:B------:R-:W-:-:S03]  /*14a390*/  LOP3.LUT R8, R8, 0xf7ffffff, RZ, 0xc0, !PT ;  /* 0xf7ffffff08087812 */ /* 0x000fc600078ec0ff */
[----:B------:R0:W-:Y:S01]  /*14a3a0*/  @P2 STG.E.U8 desc[UR40][R12.64], R2 ;  /* 0x000000020c002986 */ /* 0x0001e2000c101128 */
[----:B------:R-:W-:Y:S02]  /*14a3b0*/  @P6 LOP3.LUT R8, R8, 0x8000000, RZ, 0xfc, !PT ;  /* 0x0800000008086812 */ /* 0x000fe400078efcff */
[----:B------:R-:W-:Y:S01]  /*14a3c0*/  LOP3.LUT P6, RZ, R52, 0x4, RZ, 0xc0, !PT ;  /* 0x0000000434ff7812 */ /* 0x000fe200078cc0ff */
[----:B------:R-:W4:Y:S04]  /*14a3d0*/  LDL.LU.64 R20, [R1+0x818] ;  /* 0x0008180001147983 */ /* 0x000f280000300a00 */
[----:B------:R-:W4:Y:S01]  /*14a3e0*/  LDL.LU.64 R16, [R1+0x810] ;  /* 0x0008100001107983 */ /* 0x000f220000300a00 */
[----:B0-----:R-:W-:-:S03]  /*14a3f0*/  PRMT R2, R39, 0x7770, RZ ;  /* 0x0000777027027816 */ /* 0x001fc600000000ff */
[----:B------:R-:W4:Y:S04]  /*14a400*/  LDL.LU.64 R12, [R1+0x808] ;  /* 0x00080800010c7983 */ /* 0x000f280000300a00 */
[----:B------:R0:W-:Y:S02]  /*14a410*/  @P5 STG.E.U8 desc[UR40][R36.64], R2 ;  /* 0x0000000224005986 */ /* 0x0001e4000c101128 */
[----:B0-----:R-:W-:Y:S02]  /*14a420*/  PRMT R2, R39, 0x7771, RZ ;  /* 0x0000777127027816 */ /* 0x001fe400000000ff */
[----:B------:R-:W4:Y:S04]  /*14a430*/  LDL.LU.64 R36, [R1+0x7f0] ;  /* 0x0007f00001247983 */ /* 0x000f280000300a00 */
[----:B------:R0:W-:Y:S01]  /*14a440*/  @P6 STG.E.U8 desc[UR40][R42.64], R2 ;  /* 0x000000022a006986 */ /* 0x0001e2000c101128 */
[----:B------:R-:W-:-:S02]  /*14a450*/  LOP3.LUT P6, RZ, R8, 0x8000000, RZ, 0xc0, !PT ;  /* 0x0800000008ff7812 */ /* 0x000fc400078cc0ff */
        /* <DEDUP_REMOVED lines=9> */
[----:B--2---:R-:W-:-:S11]  /*14a4f0*/  PRMT R2, R14, 0x7770, RZ ;  /* 0x000077700e027816 */ /* 0x004fd600000000ff */
        /* <DEDUP_REMOVED lines=14> */
[----:B----4-:R-:W-:-:S05]  /*14a5e0*/  PRMT R2, R15, 0x7770, RZ ;  /* 0x000077700f027816 */ /* 0x010fca00000000ff */
[----:B------:R0:W-:Y:S01]  /*14a5f0*/  @P6 STG.E.U8 desc[UR40][R18.64], R2 ;  /* 0x0000000212006986 */ /* 0x0001e2000c101128 */
        /* <DEDUP_REMOVED lines=18> */
[----:B---3--:R0:W-:Y:S04]  /*14a720*/  @P5 STG.E.U8 desc[UR40][R34.64], R2 ;  /* 0x0000000222005986 */ /* 0x0081e8000c101128 */
[----:B0-----:R-:W3:Y:S04]  /*14a730*/  LDL.LU.64 R34, [R1+0x7c8] ;  /* 0x0007c80001227983 */ /* 0x001ee80000300a00 */
        /* <DEDUP_REMOVED lines=29> */
[----:B---3--:R0:W-:Y:S04]  /*14a910*/  @P4 STG.E.U8 desc[UR40][R34.64], R2 ;  /* 0x0000000222004986 */ /* 0x0081e8000c101128 */
[----:B0-----:R-:W2:Y:S01]  /*14a920*/  LDL.LU.64 R34, [R1+0x790] ;  /* 0x0007900001227983 */ /* 0x001ea20000300a00 */
[----:B------:R-:W-:Y:S02]  /*14a930*/  @P6 LOP3.LUT R8, R8, 0x40000, RZ, 0xfc, !PT ;  /* 0x0004000008086812 */ /* 0x000fe400078efcff */
[----:B------:R-:W-:Y:S02]  /*14a940*/  LOP3.LUT P6, RZ, R52, 0x400000, RZ, 0xc0, !PT ;  /* 0x0040000034ff7812 */ /* 0x000fe400078cc0ff */
[----:B------:R-:W-:Y:S02]  /*14a950*/  LOP3.LUT R8, R8, 0xfff7ffff, RZ, 0xc0, !PT ;  /* 0xfff7ffff08087812 */ /* 0x000fe400078ec0ff */
[----:B------:R-:W-:-:S02]  /*14a960*/  LOP3.LUT P3, RZ, R52, 0x40000, RZ, 0xc0, !PT ;  /* 0x0004000034ff7812 */ /* 0x000fc4000786c0ff */
[C---:B------:R-:W-:Y:S02]  /*14a970*/  LOP3.LUT P2, RZ, R52.reuse, 0x80000, RZ, 0xc0, !PT ;  /* 0x0008000034ff7812 */ /* 0x040fe4000784c0ff */
[C---:B------:R-:W-:Y:S02]  /*14a980*/  LOP3.LUT P5, RZ, R52.reuse, 0x100000, RZ, 0xc0, !PT ;  /* 0x0010000034ff7812 */ /* 0x040fe400078ac0ff */
[C---:B------:R-:W-:Y:S02]  /*14a990*/  LOP3.LUT P0, RZ, R52.reuse, 0x40000000, RZ, 0xc0, !PT ;  /* 0x4000000034ff7812 */ /* 0x040fe4000780c0ff */
[----:B------:R-:W-:Y:S02]  /*14a9a0*/  LOP3.LUT P1, RZ, R52, 0x80000000, RZ, 0xc0, !PT ;  /* 0x8000000034ff7812 */ /* 0x000fe4000782c0ff */
[----:B------:R-:W-:Y:S02]  /*14a9b0*/  @P6 LOP3.LUT R8, R8, 0x80000, RZ, 0xfc, !PT ;  /* 0x0008000008086812 */ /* 0x000fe400078efcff */
[----:B------:R-:W-:-:S02]  /*14a9c0*/  LOP3.LUT P6, RZ, R52, 0x200000, RZ, 0xc0, !PT ;  /* 0x0020000034ff7812 */ /* 0x000fc400078cc0ff */
[----:B------:R-:W3:Y:S04]  /*14a9d0*/  LDL.LU.64 R52, [R1+0x788] ;  /* 0x0007880001347983 */ /* 0x000ee80000300a00 */
[----:B------:R-:W3:Y:S04]  /*14a9e0*/  LDL.LU.64 R58, [R1+0x770] ;  /* 0x00077000013a7983 */ /* 0x000ee80000300a00 */
[----:B------:R-:W3:Y:S04]  /*14a9f0*/  LDL.LU R23, [R1+0x318] ;  /* 0x0003180001177983 */ /* 0x000ee80000300800 */
[----:B------:R-:W3:Y:S04]  /*14aa00*/  LDL.LU.64 R6, [R1+0x768] ;  /* 0x0007680001067983 */ /* 0x000ee80000300a00 */
[----:B------:R-:W3:Y:S01]  /*14aa10*/  LDL.LU.64 R4, [R1+0x760] ;  /* 0x0007600001047983 */ /* 0x000ee20000300a00 */
[----:B------:R-:W-:-:S03]  /*14aa20*/  PRMT R2, R13, 0x7771, RZ ;  /* 0x000077710d027816 */ /* 0x000fc600000000ff */
[----:B------:R-:W3:Y:S04]  /*14aa30*/  LDL.LU.64 R18, [R1+0x758] ;  /* 0x0007580001127983 */ /* 0x000ee80000300a00 */
[----:B----4-:R0:W-:Y:S02]  /*14aa40*/  @P3 STG.E.U8 desc[UR40][R16.64], R2 ;  /* 0x0000000210003986 */ /* 0x0101e4000c101128 */
[----:B0-----:R-:W-:-:S05]  /*14aa50*/  PRMT R2, R13, 0x7772, RZ ;  /* 0x000077720d027816 */ /* 0x001fca00000000ff */
[----:B------:R0:W-:Y:S02]  /*14aa60*/  @P2 STG.E.U8 desc[UR40][R14.64], R2 ;  /* 0x000000020e002986 */ /* 0x0001e4000c101128 */
[----:B0-----:R-:W-:-:S05]  /*14aa70*/  PRMT R2, R13, 0x7773, RZ ;  /* 0x000077730d027816 */ /* 0x001fca00000000ff */
        /* <DEDUP_REMOVED lines=59> */
[----:B------:R-:W-:-:S02]  /*14ae30*/  PRMT R2, R33, 0x7773, RZ ;  /* 0x0000777321027816 */ /* 0x000fc400000000ff */
[C---:B------:R-:W-:Y:S01]  /*14ae40*/  LOP3.LUT P4, RZ, R44.reuse, 0x10, RZ, 0xc0, !PT ;  /* 0x000000102cff7812 */ /* 0x040fe2000788c0ff */
[----:B------:R-:W3:Y:S01]  /*14ae50*/  LDL.LU.64 R32, [R1+0x6c8] ;  /* 0x0006c80001207983 */ /* 0x000ee20000300a00 */
        /* <DEDUP_REMOVED lines=13> */
[----:B--2---:R0:W-:Y:S04]  /*14af30*/  @P4 STG.E.U8 desc[UR40][R34.64], R2 ;  /* 0x0000000222004986 */ /* 0x0041e8000c101128 */
[----:B0-----:R-:W2:Y:S04]  /*14af40*/  LDL.LU.64 R34, [R1+0x6c0] ;  /* 0x0006c00001227983 */ /* 0x001ea80000300a00 */
[----:B------:R-:W2:Y:S01]  /*14af50*/  LDL.LU.64 R52, [R1+0x6b8] ;  /* 0x0006b80001347983 */ /* 0x000ea20000300a00 */
[----:B------:R-:W-:-:S03]  /*14af60*/  LOP3.LUT R8, R8, 0xfffffeff, RZ, 0xc0, !PT ;  /* 0xfffffeff08087812 */ /* 0x000fc600078ec0ff */
[----:B------:R-:W2:Y:S01]  /*14af70*/  LDL.LU.64 R58, [R1+0x6b0] ;  /* 0x0006b000013a7983 */ /* 0x000ea20000300a00 */
[----:B------:R-:W-:Y:S02]  /*14af80*/  @P6 LOP3.LUT R8, R8, 0x100, RZ, 0xfc, !PT ;  /* 0x0000010008086812 */ /* 0x000fe400078efcff */
[----:B------:R-:W-:Y:S01]  /*14af90*/  LOP3.LUT P6, RZ, R44, 0x800, RZ, 0xc0, !PT ;  /* 0x000008002cff7812 */ /* 0x000fe200078cc0ff */
[----:B------:R-:W2:Y:S01]  /*14afa0*/  LDL.LU R19, [R1+0x2e0] ;  /* 0x0002e00001137983 */ /* 0x000ea20000300800 */
[----:B------:R-:W-:-:S03]  /*14afb0*/  LOP3.LUT R8, R8, 0xfffffdff, RZ, 0xc0, !PT ;  /* 0xfffffdff08087812 */ /* 0x000fc600078ec0ff */
[----:B------:R-:W2:Y:S04]  /*14afc0*/  LDL.LU.64 R6, [R1+0x6a0] ;  /* 0x0006a00001067983 */ /* 0x000ea80000300a00 */
[----:B------:R-:W2:Y:S04]  /*14afd0*/  LDL.LU.64 R4, [R1+0x698] ;  /* 0x0006980001047983 */ /* 0x000ea80000300a00 */
[----:B------:R-:W-:Y:S01]  /*14afe0*/  @P6 LOP3.LUT R8, R8, 0x200, RZ, 0xfc, !PT ;  /* 0x0000020008086812 */ /* 0x000fe200078efcff */
[----:B------:R-:W2:Y:S01]  /*14aff0*/  LDL.LU.64 R22, [R1+0x690] ;  /* 0x0006900001167983 */ /* 0x000ea20000300a00 */
[----:B------:R-:W-:-:S02]  /*14b000*/  LOP3.LUT P6, RZ, R44, 0x400, RZ, 0xc0, !PT ;  /* 0x000004002cff7812 */ /* 0x000fc400078cc0ff */
[----:B------:R-:W-:Y:S01]  /*14b010*/  LOP3.LUT R8, R8, 0xfffffbff, RZ, 0xc0, !PT ;  /* 0xfffffbff08087812 */ /* 0x000fe200078ec0ff */
[----:B------:R-:W2:Y:S01]  /*14b020*/  LDL.LU R42, [R1+0x2f4] ;  /* 0x0002f400012a7983 */ /* 0x000ea20000300800 */
[C---:B------:R-:W-:Y:S02]  /*14b030*/  LOP3.LUT P3, RZ, R44.reuse, 0x20, RZ, 0xc0, !PT ;  /* 0x000000202cff7812 */ /* 0x040fe4000786c0ff */
[----:B------:R-:W-:Y:S01]  /*14b040*/  LOP3.LUT P2, RZ, R44, 0x40, RZ, 0xc0, !PT ;  /* 0x000000402cff7812 */ /* 0x000fe2000784c0ff */
[----:B------:R-:W2:Y:S01]  /*14b050*/  LDL.LU.64 R20, [R1+0x688] ;  /* 0x0006880001147983 */ /* 0x000ea20000300a00 */
[----:B---3--:R-:W-:-:S05]  /*14b060*/  PRMT R2, R43, 0x7770, RZ ;  /* 0x000077702b027816 */ /* 0x008fca00000000ff */
[----:B------:R-:W-:Y:S02]  /*14b070*/  @P6 LOP3.LUT R8, R8, 0x400, RZ, 0xfc, !PT ;  /* 0x0000040008086812 */ /* 0x000fe400078efcff */
[C---:B------:R-:W-:Y:S02]  /*14b080*/  LOP3.LUT P6, RZ, R44.reuse, 0x200, RZ, 0xc0, !PT ;  /* 0x000002002cff7812 */ /* 0x040fe400078cc0ff */
[----:B------:R-:W-:Y:S01]  /*14b090*/  LOP3.LUT P5, RZ, R44, 0x80, RZ, 0xc0, !PT ;  /* 0x000000802cff7812 */ /* 0x000fe200078ac0ff */
[----:B------:R0:W-:Y:S01]  /*14b0a0*/  @P3 STG.E.U8 desc[UR40][R16.64], R2 ;  /* 0x0000000210003986 */ /* 0x0001e2000c101128 */
[----:B------:R-:W-:Y:S02]  /*14b0b0*/  LOP3.LUT R8, R8, 0xfffff7ff, RZ, 0xc0, !PT ;  /* 0xfffff7ff08087812 */ /* 0x000fe400078ec0ff */
[----:B0-----:R-:W-:Y:S01]  /*14b0c0*/  PRMT R2, R43, 0x7771, RZ ;  /* 0x000077712b027816 */ /* 0x001fe200000000ff */
[----:B------:R-:W3:Y:S06]  /*14b0d0*/  LDL.LU.64 R16, [R1+0x670] ;  /* 0x0006700001107983 */ /* 0x000eec0000300a00 */
[----:B------:R-:W-:-:S02]  /*14b0e0*/  @P6 LOP3.LUT R8, R8, 0x800, RZ, 0xfc, !PT ;  /* 0x0000080008086812 */ /* 0x000fc400078efcff */
[----:B------:R-:W-:Y:S01]  /*14b0f0*/  LOP3.LUT P6, RZ, R44, 0x100, RZ, 0xc0, !PT ;  /* 0x000001002cff7812 */ /* 0x000fe200078cc0ff */
[----:B----4-:R0:W-:Y:S02]  /*14b100*/  @P2 STG.E.U8 desc[UR40][R14.64], R2 ;  /* 0x000000020e002986 */ /* 0x0101e4000c101128 */
[C---:B0-----:R-:W-:Y:S02]  /*14b110*/  PRMT R2, R43.reuse, 0x7772, RZ ;  /* 0x000077722b027816 */ /* 0x041fe400000000ff */
[----:B------:R-:W4:Y:S04]  /*14b120*/  LDL.LU.64 R14, [R1+0x668] ;  /* 0x00066800010e7983 */ /* 0x000f280000300a00 */
[----:B------:R0:W-:Y:S02]  /*14b130*/  @P5 STG.E.U8 desc[UR40][R12.64], R2 ;  /* 0x000000020c005986 */ /* 0x0001e4000c101128 */
[----:B0-----:R-:W-:-:S02]  /*14b140*/  PRMT R2, R43, 0x7773, RZ ;  /* 0x000077732b027816 */ /* 0x001fc400000000ff */
[----:B------:R-:W3:Y:S04]  /*14b150*/  LDL.LU.64 R12, [R1+0x660] ;  /* 0x00066000010c7983 */ /* 0x000ee80000300a00 */
[----:B------:R0:W-:Y:S01]  /*14b160*/  @P6 STG.E.U8 desc[UR40][R36.64], R2 ;  /* 0x0000000224006986 */ /* 0x0001e2000c101128 */
[----:B------:R-:W-:Y:S02]  /*14b170*/  LOP3.LUT P6, RZ, R8, 0x800, RZ, 0xc0, !PT ;  /* 0x0000080008ff7812 */ /* 0x000fe400078cc0ff */
[----:B0-----:R-:W-:Y:S01]  /*14b180*/  PRMT R2, R18, 0x7770, RZ ;  /* 0x0000777012027816 */ /* 0x001fe200000000ff */
[----:B------:R-:W3:Y:S10]  /*14b190*/  LDL.LU.64 R36, [R1+0x658] ;  /* 0x0006580001247983 */ /* 0x000ef40000300a00 */
[----:B------:R0:W-:Y:S01]  /*14b1a0*/  @P6 STG.E.U8 desc[UR40][R32.64], R2 ;  /* 0x0000000220006986 */ /* 0x0001e2000c101128 */
[----:B------:R-:W-:-:S03]  /*14b1b0*/  LOP3.LUT P6, RZ, R8, 0x400, RZ, 0xc0, !PT ;  /* 0x0000040008ff7812 */ /* 0x000fc600078cc0ff */
[----:B------:R-:W3:Y:S04]  /*14b1c0*/  LDL.LU R43, [R1+0x2e4] ;  /* 0x0002e400012b7983 */ /* 0x000ee80000300800 */
[----:B0-----:R-:W3:Y:S01]  /*14b1d0*/  LDL.LU.64 R32, [R1+0x648] ;  /* 0x0006480001207983 */ /* 0x001ee20000300a00 */
        /* <DEDUP_REMOVED lines=44> */
[----:B------:R-:W3:Y:S04]  /*14b4a0*/  LDL.LU.64 R20, [R1+0x610] ;  /* 0x0006100001147983 */ /* 0x000ee80000300a00 */
[----:B------:R-:W3:Y:S04]  /*14b4b0*/  LDL.LU R15, [R1+0x2f8] ;  /* 0x0002f800010f7983 */ /* 0x000ee80000300800 */
[----:B------:R-:W3:Y:S01]  /*14b4c0*/  LDL.LU.64 R36, [R1+0x608] ;  /* 0x0006080001247983 */ /* 0x000ee20000300a00 */
[----:B------:R-:W-:-:S02]  /*14b4d0*/  LOP3.LUT R9, R9, 0xefffffff, RZ, 0xc0, !PT ;  /* 0xefffffff09097812 */ /* 0x000fc400078ec0ff */
[----:B------:R-:W-:Y:S02]  /*14b4e0*/  LOP3.LUT R8, R8, 0xfffffffe, RZ, 0xc0, !PT ;  /* 0xfffffffe08087812 */ /* 0x000fe400078ec0ff */
[C---:B------:R-:W-:Y:S02]  /*14b4f0*/  LOP3.LUT P4, RZ, R44.reuse, 0x800000, RZ, 0xc0, !PT ;  /* 0x008000002cff7812 */ /* 0x040fe4000788c0ff */
[----:B------:R-:W-:Y:S02]  /*14b500*/  PRMT R2, R43, 0x7772, RZ ;  /* 0x000077722b027816 */ /* 0x000fe400000000ff */
[C---:B------:R-:W-:Y:S02]  /*14b510*/  LOP3.LUT P3, RZ, R44.reuse, 0x1000000, RZ, 0xc0, !PT ;  /* 0x010000002cff7812 */ /* 0x040fe4000786c0ff */
[C---:B------:R-:W-:Y:S02]  /*14b520*/  LOP3.LUT P2, RZ, R44.reuse, 0x2000000, RZ, 0xc0, !PT ;  /* 0x020000002cff7812 */ /* 0x040fe4000784c0ff */
[----:B------:R-:W-:-:S02]  /*14b530*/  LOP3.LUT P5, RZ, R44, 0x4000000, RZ, 0xc0, !PT ;  /* 0x040000002cff7812 */ /* 0x000fc400078ac0ff */
        /* <DEDUP_REMOVED lines=12> */
[----:B---3--:R0:W-:-:S12]  /*14b600*/  @P4 STG.E.U8 desc[UR40][R16.64], R2 ;  /* 0x0000000210004986 */ /* 0x0081d8000c101128 */
[----:B------:R-:W-:Y:S01]  /*14b610*/  @P6 LOP3.LUT R8, R8, 0x1, RZ, 0xfc, !PT ;  /* 0x0000000108086812 */ /* 0x000fe200078efcff */
[----:B0-----:R-:W2:Y:S01]  /*14b620*/  LDL.LU R16, [R1+0x2e8] ;  /* 0x0002e80001107983 */ /* 0x001ea20000300800 */
[----:B------:R-:W-:Y:S02]  /*14b630*/  LOP3.LUT P6, RZ, R44, 0x40000000, RZ, 0xc0, !PT ;  /* 0x400000002cff7812 */ /* 0x000fe400078cc0ff */
[----:B------:R-:W-:Y:S02]  /*14b640*/  LOP3.LUT R8, R8, 0xfffffffd, RZ, 0xc0, !PT ;  /* 0xfffffffd08087812 */ /* 0x000fe400078ec0ff */
[----:B------:R-:W-:Y:S02]  /*14b650*/  PRMT R2, R43, 0x7773, RZ ;  /* 0x000077732b027816 */ /* 0x000fe400000000ff */
[----:B------:R-:W3:Y:S07]  /*14b660*/  LDL.LU.64 R42, [R1+0x5f0] ;  /* 0x0005f000012a7983 */ /* 0x000eee0000300a00 */
[----:B------:R-:W-:-:S02]  /*14b670*/  @P6 LOP3.LUT R8, R8, 0x2, RZ, 0xfc, !PT ;  /* 0x0000000208086812 */ /* 0x000fc400078efcff */
[----:B------:R-:W-:Y:S02]  /*14b680*/  LOP3.LUT P6, RZ, R44, 0x20000000, RZ, 0xc0, !PT ;  /* 0x200000002cff7812 */ /* 0x000fe400078cc0ff */
[----:B------:R-:W-:Y:S01]  /*14b690*/  LOP3.LUT R8, R8, 0xfffffffb, RZ, 0xc0, !PT ;  /* 0xfffffffb08087812 */ /* 0x000fe200078ec0ff */
[----:B----4-:R0:W-:Y:S10]  /*14b6a0*/  @P3 STG.E.U8 desc[UR40][R32.64], R2 ;  /* 0x0000000220003986 */ /* 0x0101f4000c101128 */
[----:B------:R-:W-:-:S02]  /*14b6b0*/  @P6 LOP3.LUT R8, R8, 0x4, RZ, 0xfc, !PT ;  /* 0x0000000408086812 */ /* 0x000fc400078efcff */
[----:B------:R-:W-:Y:S01]  /*14b6c0*/  LOP3.LUT P6, RZ, R44, 0x10000000, RZ, 0xc0, !PT ;  /* 0x100000002cff7812 */ /* 0x000fe200078cc0ff */
[----:B0-----:R-:W4:Y:S01]  /*14b6d0*/  LDL.LU.64 R32, [R1+0x5e8] ;  /* 0x0005e80001207983 */ /* 0x001f220000300a00 */
[----:B------:R-:W-:-:S11]  /*14b6e0*/  LOP3.LUT R8, R8, 0xfffffff7, RZ, 0xc0, !PT ;  /* 0xfffffff708087812 */ /* 0x000fd600078ec0ff */
[----:B------:R-:W-:Y:S02]  /*14b6f0*/  @P6 LOP3.LUT R8, R8, 0x8, RZ, 0xfc, !PT ;  /* 0x0000000808086812 */ /* 0x000fe400078efcff */
[----:B------:R-:W-:Y:S02]  /*14b700*/  LOP3.LUT P6, RZ, R44, 0x8000000, RZ, 0xc0, !PT ;  /* 0x080000002cff7812 */ /* 0x000fe400078cc0ff */
[----:B------:R-:W4:Y:S01]  /*14b710*/  LDL.LU.64 R44, [R1+0x5e0] ;  /* 0x0005e000012c7983 */ /* 0x000f220000300a00 */
[----:B------:R-:W-:-:S03]  /*14b720*/  PRMT R2, R15, 0x7770, RZ ;  /* 0x000077700f027816 */ /* 0x000fc600000000ff */
[----:B------:R-:W4:Y:S04]  /*14b730*/  LDL.LU.64 R52, [R1+0x5d8] ;  /* 0x0005d80001347983 */ /* 0x000f280000300a00 */
[----:B------:R0:W-:Y:S04]  /*14b740*/  @P2 STG.E.U8 desc[UR40][R12.64], R2 ;  /* 0x000000020c002986 */ /* 0x0001e8000c101128 */
[----:B0-----:R-:W4:Y:S04]  /*14b750*/  LDL.LU R12, [R1+0x2fc] ;  /* 0x0002fc00010c7983 */ /* 0x001f280000300800 */
[----:B------:R-:W4:Y:S04]  /*14b760*/  LDL.LU.64 R58, [R1+0x5c8] ;  /* 0x0005c800013a7983 */ /* 0x000f280000300a00 */
[----:B------:R-:W4:Y:S04]  /*14b770*/  LDL.LU.64 R6, [R1+0x5c0] ;  /* 0x0005c00001067983 */ /* 0x000f280000300a00 */
[----:B------:R-:W4:Y:S04]  /*14b780*/  LDL.LU R13, [R1+0x2ec] ;  /* 0x0002ec00010d7983 */ /* 0x000f280000300800 */
[----:B------:R-:W4:Y:S01]  /*14b790*/  LDL.LU.64 R4, [R1+0x5b8] ;  /* 0x0005b80001047983 */ /* 0x000f220000300a00 */
[----:B------:R-:W-:-:S03]  /*14b7a0*/  PRMT R2, R15, 0x7771, RZ ;  /* 0x000077710f027816 */ /* 0x000fc600000000ff */
[----:B------:R-:W4:Y:S04]  /*14b7b0*/  LDL.LU.64 R22, [R1+0x5b0] ;  /* 0x0005b00001167983 */ /* 0x000f280000300a00 */
[----:B------:R0:W-:Y:S02]  /*14b7c0*/  @P5 STG.E.U8 desc[UR40][R18.64], R2 ;  /* 0x0000000212005986 */ /* 0x0001e4000c101128 */
[----:B0-----:R-:W-:Y:S02]  /*14b7d0*/  PRMT R2, R15, 0x7772, RZ ;  /* 0x000077720f027816 */ /* 0x001fe400000000ff */
[----:B------:R-:W4:Y:S04]  /*14b7e0*/  LDL.LU.64 R18, [R1+0x5a0] ;  /* 0x0005a00001127983 */ /* 0x000f280000300a00 */
[----:B------:R0:W-:Y:S01]  /*14b7f0*/  @P6 STG.E.U8 desc[UR40][R20.64], R2 ;  /* 0x0000000214006986 */ /* 0x0001e2000c101128 */
[----:B------:R-:W-:-:S03]  /*14b800*/  LOP3.LUT P6, RZ, R8, 0x8, RZ, 0xc0, !PT ;  /* 0x0000000808ff7812 */ /* 0x000fc600078cc0ff */
[----:B0-----:R-:W4:Y:S01]  /*14b810*/  LDL.LU.64 R20, [R1+0x598] ;  /* 0x0005980001147983 */ /* 0x001f220000300a00 */
[----:B------:R-:W-:-:S03]  /*14b820*/  PRMT R2, R15, 0x7773, RZ ;  /* 0x000077730f027816 */ /* 0x000fc600000000ff */
[----:B------:R-:W4:Y:S06]  /*14b830*/  LDL.LU.64 R14, [R1+0x590] ;  /* 0x00059000010e7983 */ /* 0x000f2c0000300a00 */
[----:B------:R0:W-:Y:S04]  /*14b840*/  @P6 STG.E.U8 desc[UR40][R36.64], R2 ;  /* 0x0000000224006986 */ /* 0x0001e8000c101128 */
[----:B0-----:R-:W4:Y:S01]  /*14b850*/  LDL.LU.64 R36, [R1+0x588] ;  /* 0x0005880001247983 */ /* 0x001f220000300a00 */
[----:B------:R-:W-:-:S03]  /*14b860*/  LOP3.LUT P6, RZ, R8, 0x4, RZ, 0xc0, !PT ;  /* 0x0000000408ff7812 */ /* 0x000fc600078cc0ff */
[----:B------:R-:W4:Y:S01]  /*14b870*/  LDL.LU R17, [R1+0x2d0] ;  /* 0x0002d00001117983 */ /* 0x000f220000300800 */
[C---:B------:R-:W-:Y:S02]  /*14b880*/  LOP3.LUT P0, RZ, R35.reuse, 0x10, RZ, 0xc0, !PT ;  /* 0x0000001023ff7812 */ /* 0x040fe4000780c0ff */
[C---:B------:R-:W-:Y:S02]  /*14b890*/  LOP3.LUT P1, RZ, R35.reuse, 0x20, RZ, 0xc0, !PT ;  /* 0x0000002023ff7812 */ /* 0x040fe4000782c0ff */
[C---:B------:R-:W-:Y:S02]  /*14b8a0*/  LOP3.LUT P4, RZ, R35.reuse, 0x40, RZ, 0xc0, !PT ;  /* 0x0000004023ff7812 */ /* 0x040fe4000788c0ff */
[C---:B------:R-:W-:Y:S02]  /*14b8b0*/  LOP3.LUT P3, RZ, R35.reuse, 0x80, RZ, 0xc0, !PT ;  /* 0x0000008023ff7812 */ /* 0x040fe4000786c0ff */
[----:B------:R-:W-:Y:S02]  /*14b8c0*/  LOP3.LUT P2, RZ, R35, 0x100, RZ, 0xc0, !PT ;  /* 0x0000010023ff7812 */ /* 0x000fe4000784c0ff */
[----:B--2---:R-:W-:-:S05]  /*14b8d0*/  PRMT R2, R16, 0x7770, RZ ;  /* 0x0000777010027816 */ /* 0x004fca00000000ff */
[----:B---3--:R0:W-:Y:S01]  /*14b8e0*/  @P6 STG.E.U8 desc[UR40][R42.64], R2 ;  /* 0x000000022a006986 */ /* 0x0081e2000c101128 */
[----:B------:R-:W-:Y:S02]  /*14b8f0*/  LOP3.LUT P6, RZ, R8, 0x2, RZ, 0xc0, !PT ;  /* 0x0000000208ff7812 */ /* 0x000fe400078cc0ff */
[----:B0-----:R-:W-:Y:S01]  /*14b900*/  PRMT R2, R16, 0x7771, RZ ;  /* 0x0000777110027816 */ /* 0x001fe200000000ff */
[----:B------:R-:W2:Y:S10]  /*14b910*/  LDL.LU.64 R42, [R1+0x570] ;  /* 0x00057000012a7983 */ /* 0x000eb40000300a00 */
[----:B----4-:R0:W-:Y:S01]  /*14b920*/  @P6 STG.E.U8 desc[UR40][R32.64], R2 ;  /* 0x0000000220006986 */ /* 0x0101e2000c101128 */
[----:B------:R-:W-:-:S02]  /*14b930*/  LOP3.LUT P6, RZ, R8, 0x1, RZ, 0xc0, !PT ;  /* 0x0000000108ff7812 */ /* 0x000fc400078cc0ff */
        /* <DEDUP_REMOVED lines=25> */
[----:B0-----:R-:W4:Y:S01]  /*14bad0*/  LDL.LU.64 R36, [R1+0x568] ;  /* 0x0005680001247983 */ /* 0x001f220000300a00 */
[----:B------:R-:W-:Y:S02]  /*14bae0*/  LOP3.LUT P5, RZ, R35, 0x200, RZ, 0xc0, !PT ;  /* 0x0000020023ff7812 */ /* 0x000fe400078ac0ff */
[----:B------:R-:W-:Y:S01]  /*14baf0*/  PRMT R2, R17, 0x7770, RZ ;  /* 0x0000777011027816 */ /* 0x000fe200000000ff */
[----:B------:R-:W3:Y:S01]  /*14bb00*/  LDL.LU.64 R20, [R1+0x560] ;  /* 0x0005600001147983 */ /* 0x000ee20000300a00 */
[----:B------:R-:W-:-:S09]  /*14bb10*/  LOP3.LUT P4, RZ, R35, 0x400, RZ, 0xc0, !PT ;  /* 0x0000040023ff7812 */ /* 0x000fd2000788c0ff */
[----:B--2---:R0:W-:Y:S04]  /*14bb20*/  @P5 STG.E.U8 desc[UR40][R42.64], R2 ;  /* 0x000000022a005986 */ /* 0x0041e8000c101128 */
[----:B0-----:R-:W2:Y:S04]  /*14bb30*/  LDL.LU.64 R42, [R1+0x558] ;  /* 0x00055800012a7983 */ /* 0x001ea80000300a00 */
[----:B------:R-:W2:Y:S04]  /*14bb40*/  LDL.LU.64 R14, [R1+0x548] ;  /* 0x00054800010e7983 */ /* 0x000ea80000300a00 */
[----:B------:R-:W2:Y:S04]  /*14bb50*/  LDL.LU.64 R12, [R1+0x540] ;  /* 0x00054000010c7983 */ /* 0x000ea80000300a00 */
[----:B------:R-:W2:Y:S01]  /*14bb60*/  LDL.LU R40, [R1+0x2c0] ;  /* 0x0002c00001287983 */ /* 0x000ea20000300800 */
[----:B------:R-:W-:-:S02]  /*14bb70*/  PRMT R2, R17, 0x7771, RZ ;  /* 0x0000777111027816 */ /* 0x000fc400000000ff */
[----:B------:R-:W-:-:S03]  /*14bb80*/  LOP3.LUT P6, RZ, R35, 0x400000, RZ, 0xc0, !PT ;  /* 0x0040000023ff7812 */ /* 0x000fc600078cc0ff */
[----:B----4-:R0:W-:Y:S04]  /*14bb90*/  @P4 STG.E.U8 desc[UR40][R36.64], R2 ;  /* 0x0000000224004986 */ /* 0x0101e8000c101128 */
[----:B0-----:R-:W4:Y:S01]  /*14bba0*/  LDL.LU.64 R36, [R1+0x538] ;  /* 0x0005380001247983 */ /* 0x001f220000300a00 */
[----:B------:R-:W-:-:S03]  /*14bbb0*/  LOP3.LUT R9, R9, 0xffefffff, RZ, 0xc0, !PT ;  /* 0xffefffff09097812 */ /* 0x000fc600078ec0ff */
[----:B------:R-:W4:Y:S02]  /*14bbc0*/  LDL.LU.64 R44, [R1+0x530] ;  /* 0x00053000012c7983 */ /* 0x000f240000300a00 */
[----:B------:R-:W-:Y:S02]  /*14bbd0*/  @P6 LOP3.LUT R9, R9, 0x100000, RZ, 0xfc, !PT ;  /* 0x0010000009096812 */ /* 0x000fe400078efcff */
[----:B------:R-:W-:Y:S01]  /*14bbe0*/  LOP3.LUT P6, RZ, R35, 0x200000, RZ, 0xc0, !PT ;  /* 0x0020000023ff7812 */ /* 0x000fe200078cc0ff */
[----:B------:R-:W4:Y:S01]  /*14bbf0*/  LDL.LU R39, [R1+0x2d4] ;  /* 0x0002d40001277983 */ /* 0x000f220000300800 */
[----:B------:R-:W-:-:S03]  /*14bc00*/  LOP3.LUT R9, R9, 0xffdfffff, RZ, 0xc0, !PT ;  /* 0xffdfffff09097812 */ /* 0x000fc600078ec0ff */
[----:B------:R-:W4:Y:S04]  /*14bc10*/  LDL.LU.64 R52, [R1+0x520] ;  /* 0x0005200001347983 */ /* 0x000f280000300a00 */
[----:B------:R-:W4:Y:S04]  /*14bc20*/  LDL.LU.64 R58, [R1+0x518] ;  /* 0x00051800013a7983 */ /* 0x000f280000300a00 */
[----:B------:R-:W-:Y:S01]  /*14bc30*/  @P6 LOP3.LUT R9, R9, 0x200000, RZ, 0xfc, !PT ;  /* 0x0020000009096812 */ /* 0x000fe200078efcff */
[----:B------:R-:W4:Y:S01]  /*14bc40*/  LDL.LU.64 R6, [R1+0x510] ;  /* 0x0005100001067983 */ /* 0x000f220000300a00 */
[----:B------:R-:W-:-:S02]  /*14bc50*/  LOP3.LUT P6, RZ, R35, 0x100000, RZ, 0xc0, !PT ;  /* 0x0010000023ff7812 */ /* 0x000fc400078cc0ff */
[----:B------:R-:W-:Y:S01]  /*14bc60*/  LOP3.LUT R9, R9, 0xffbfffff, RZ, 0xc0, !PT ;  /* 0xffbfffff09097812 */ /* 0x000fe200078ec0ff */
[----:B------:R-:W4:Y:S10]  /*14bc70*/  LDL.LU.64 R4, [R1+0x508] ;  /* 0x0005080001047983 */ /* 0x000f340000300a00 */
[----:B------:R-:W-:-:S02]  /*14bc80*/  @P6 LOP3.LUT R9, R9, 0x400000, RZ, 0xfc, !PT ;  /* 0x0040000009096812 */ /* 0x000fc400078efcff */
        /* <DEDUP_REMOVED lines=9> */
[----:B------:R-:W-:Y:S02]  /*14bd20*/  LOP3.LUT R9, R9, 0xfdffffff, RZ, 0xc0, !PT ;  /* 0xfdffffff09097812 */ /* 0x000fe400078ec0ff */
[----:B------:R-:W-:-:S05]  /*14bd30*/  PRMT R2, R17, 0x7772, RZ ;  /* 0x0000777211027816 */ /* 0x000fca00000000ff */
[----:B---3--:R0:W-:Y:S02]  /*14bd40*/  @P3 STG.E.U8 desc[UR40][R20.64], R2 ;  /* 0x0000000214003986 */ /* 0x0081e4000c101128 */
[----:B------:R-:W-:Y:S02]  /*14bd50*/  @P6 LOP3.LUT R9, R9, 0x2000000, RZ, 0xfc, !PT ;  /* 0x0200000009096812 */ /* 0x000fe400078efcff */
[----:B------:R-:W-:Y:S02]  /*14bd60*/  LOP3.LUT P6, RZ, R35, 0x10000, RZ, 0xc0, !PT ;  /* 0x0001000023ff7812 */ /* 0x000fe400078cc0ff */
[----:B0-----:R-:W-:Y:S02]  /*14bd70*/  PRMT R2, R17, 0x7773, RZ ;  /* 0x0000777311027816 */ /* 0x001fe400000000ff */
[----:B------:R-:W-:-:S09]  /*14bd80*/  LOP3.LUT R9, R9, 0xfbffffff, RZ, 0xc0, !PT ;  /* 0xfbffffff09097812 */ /* 0x000fd200078ec0ff */
[----:B------:R-:W-:Y:S02]  /*14bd90*/  @P6 LOP3.LUT R9, R9, 0x4000000, RZ, 0xfc, !PT ;  /* 0x0400000009096812 */ /* 0x000fe400078efcff */
[C---:B------:R-:W-:Y:S01]  /*14bda0*/  LOP3.LUT P6, RZ, R35.reuse, 0x8000, RZ, 0xc0, !PT ;  /* 0x0000800023ff7812 */ /* 0x040fe200078cc0ff */
[----:B--2---:R0:W-:Y:S04]  /*14bdb0*/  @P2 STG.E.U8 desc[UR40][R42.64], R2 ;  /* 0x000000022a002986 */ /* 0x0041e8000c101128 */
[----:B0-----:R-:W2:Y:S04]  /*14bdc0*/  LDL.LU R42, [R1+0x2c4] ;  /* 0x0002c400012a7983 */ /* 0x001ea80000300800 */
[----:B------:R-:W3:Y:S01]  /*14bdd0*/  LDL.LU.64 R22, [R1+0x4f0] ;  /* 0x0004f00001167983 */ /* 0x000ee20000300a00 */
[----:B------:R-:W-:-:S02]  /*14bde0*/  LOP3.LUT P5, RZ, R35, 0x2000, RZ, 0xc0, !PT ;  /* 0x0000200023ff7812 */ /* 0x000fc400078ac0ff */
[----:B------:R-:W-:Y:S01]  /*14bdf0*/  LOP3.LUT R9, R9, 0xf7ffffff, RZ, 0xc0, !PT ;  /* 0xf7ffffff09097812 */ /* 0x000fe200078ec0ff */
[----:B------:R-:W3:Y:S03]  /*14be00*/  LDL.LU.64 R18, [R1+0x4e8] ;  /* 0x0004e80001127983 */ /* 0x000ee60000300a00 */
[----:B------:R-:W-:Y:S01]  /*14be10*/  @P6 LOP3.LUT R9, R9, 0x8000000, RZ, 0xfc, !PT ;  /* 0x0800000009096812 */ /* 0x000fe200078efcff */
[----:B------:R-:W3:Y:S01]  /*14be20*/  LDL.LU.64 R20, [R1+0x4e0] ;  /* 0x0004e00001147983 */ /* 0x000ee20000300a00 */
[----:B------:R-:W-:Y:S02]  /*14be30*/  LOP3.LUT P6, RZ, R35, 0x4000, RZ, 0xc0, !PT ;  /* 0x0000400023ff7812 */ /* 0x000fe400078cc0ff */
[C---:B------:R-:W-:Y:S01]  /*14be40*/  PRMT R2, R40.reuse, 0x7770, RZ ;  /* 0x0000777028027816 */ /* 0x040fe200000000ff */
[----:B------:R-:W3:Y:S04]  /*14be50*/  LDL.LU R43, [R1+0x2d8] ;  /* 0x0002d800012b7983 */ /* 0x000ee80000300800 */
[----:B------:R0:W-:Y:S04]  /*14be60*/  @P5 STG.E.U8 desc[UR40][R14.64], R2 ;  /* 0x000000020e005986 */ /* 0x0001e8000c101128 */
[----:B------:R-:W3:Y:S01]  /*14be70*/  LDL.LU.64 R16, [R1+0x4d8] ;  /* 0x0004d80001107983 */ /* 0x000ee20000300a00 */
[----:B0-----:R-:W-:-:S03]  /*14be80*/  PRMT R2, R40, 0x7771, RZ ;  /* 0x0000777128027816 */ /* 0x001fc600000000ff */
[----:B------:R-:W3:Y:S04]  /*14be90*/  LDL.LU.64 R14, [R1+0x4c8] ;  /* 0x0004c800010e7983 */ /* 0x000ee80000300a00 */
[----:B------:R0:W-:Y:S01]  /*14bea0*/  @P6 STG.E.U8 desc[UR40][R12.64], R2 ;  /* 0x000000020c006986 */ /* 0x0001e2000c101128 */
[----:B------:R-:W-:-:S03]  /*14beb0*/  LOP3.LUT P6, RZ, R9, 0x8000000, RZ, 0xc0, !PT ;  /* 0x0800000009ff7812 */ /* 0x000fc600078cc0ff */
[----:B0-----:R-:W3:Y:S01]  /*14bec0*/  LDL.LU.64 R12, [R1+0x4c0] ;  /* 0x0004c000010c7983 */ /* 0x001ee20000300a00 */
[----:B------:R-:W-:-:S09]  /*14bed0*/  PRMT R2, R40, 0x7772, RZ ;  /* 0x0000777228027816 */ /* 0x000fd200000000ff */
[----:B----4-:R0:W-:Y:S04]  /*14bee0*/  @P6 STG.E.U8 desc[UR40][R36.64], R2 ;  /* 0x0000000224006986 */ /* 0x0101e8000c101128 */
[----:B0-----:R-:W4:Y:S01]  /*14bef0*/  LDL.LU.64 R36, [R1+0x4b8] ;  /* 0x0004b80001247983 */ /* 0x001f220000300a00 */
        /* <DEDUP_REMOVED lines=18> */
[----:B--2---:R-:W-:-:S07]  /*14c020*/  PRMT R2, R42, 0x7770, RZ ;  /* 0x000077702a027816 */ /* 0x004fce00000000ff */
[----:B---3--:R0:W-:Y:S01]  /*14c030*/  @P6 STG.E.U8 desc[UR40][R22.64], R2 ;  /* 0x0000000216006986 */ /* 0x0081e2000c101128 */
        /* <DEDUP_REMOVED lines=16> */
[----:B----4-:R0:W-:Y:S02]  /*14c140*/  @P2 STG.E.U8 desc[UR40][R36.64], R2 ;  /* 0x0000000224002986 */ /* 0x0101e4000c101128 */
        /* <DEDUP_REMOVED lines=14> */
[----:B------:R-:W-:Y:S02]  /*14c230*/  LOP3.LUT P2, RZ, R35, 0x80000000, RZ, 0xc0, !PT ;  /* 0x8000000023ff7812 */ /* 0x000fe4000784c0ff */
[----:B--2---:R-:W-:-:S05]  /*14c240*/  PRMT R2, R21, 0x7770, RZ ;  /* 0x0000777015027816 */ /* 0x004fca00000000ff */
[----:B---3--:R0:W-:Y:S04]  /*14c250*/  @P4 STG.E.U8 desc[UR40][R42.64], R2 ;  /* 0x000000022a004986 */ /* 0x0081e8000c101128 */
[----:B0-----:R-:W2:Y:S01]  /*14c260*/  LDL.LU.64 R42, [R1+0x460] ;  /* 0x00046000012a7983 */ /* 0x001ea20000300a00 */
[----:B------:R-:W-:-:S03]  /*14c270*/  LOP3.LUT P6, RZ, R32, 0x200, RZ, 0xc0, !PT ;  /* 0x0000020020ff7812 */ /* 0x000fc600078cc0ff */
[----:B------:R-:W3:Y:S04]  /*14c280*/  LDL.LU R16, [R1+0x2cc] ;  /* 0x0002cc0001107983 */ /* 0x000ee80000300800 */
[----:B------:R-:W3:Y:S04]  /*14c290*/  LDL.LU.64 R44, [R1+0x458] ;  /* 0x00045800012c7983 */ /* 0x000ee80000300a00 */
[----:B------:R-:W3:Y:S02]  /*14c2a0*/  LDL.LU.64 R52, [R1+0x448] ;  /* 0x0004480001347983 */ /* 0x000ee40000300a00 */
[----:B------:R-:W-:-:S02]  /*14c2b0*/  @P6 LOP3.LUT R9, R9, 0x1000, RZ, 0xfc, !PT ;  /* 0x0000100009096812 */ /* 0x000fc400078efcff */
[----:B------:R-:W-:Y:S01]  /*14c2c0*/  LOP3.LUT P6, RZ, R32, 0x100, RZ, 0xc0, !PT ;  /* 0x0000010020ff7812 */ /* 0x000fe200078cc0ff */
[----:B------:R-:W3:Y:S01]  /*14c2d0*/  LDL.LU.64 R58, [R1+0x440] ;  /* 0x00044000013a7983 */ /* 0x000ee20000300a00 */
[----:B------:R-:W-:-:S03]  /*14c2e0*/  LOP3.LUT R9, R9, 0xffffdfff, RZ, 0xc0, !PT ;  /* 0xffffdfff09097812 */ /* 0x000fc600078ec0ff */
[----:B------:R-:W3:Y:S01]  /*14c2f0*/  LDL.LU.64 R6, [R1+0x438] ;  /* 0x0004380001067983 */ /* 0x000ee20000300a00 */
[----:B------:R-:W-:-:S03]  /*14c300*/  PRMT R2, R21, 0x7771, RZ ;  /* 0x0000777115027816 */ /* 0x000fc600000000ff */
[----:B------:R-:W3:Y:S04]  /*14c310*/  LDL.LU R17, [R1+0x2b0] ;  /* 0x0002b00001117983 */ /* 0x000ee80000300800 */
[----:B------:R-:W-:Y:S01]  /*14c320*/  @P6 LOP3.LUT R9, R9, 0x2000, RZ, 0xfc, !PT ;  /* 0x0000200009096812 */ /* 0x000fe200078efcff */
        /* <DEDUP_REMOVED lines=14> */
[----:B------:R-:W-:Y:S01]  /*14c410*/  LOP3.LUT R9, R9, 0xfffbffff, RZ, 0xc0, !PT ;  /* 0xfffbffff09097812 */ /* 0x000fe200078ec0ff */
[----:B----4-:R0:W-:Y:S01]  /*14c420*/  @P3 STG.E.U8 desc[UR40][R22.64], R2 ;  /* 0x0000000216003986 */ /* 0x0101e2000c101128 */
[----:B------:R-:W-:-:S09]  /*14c430*/  LOP3.LUT P5, RZ, R32, 0x1, RZ, 0xc0, !PT ;  /* 0x0000000120ff7812 */ /* 0x000fd200078ac0ff */
[----:B------:R-:W-:Y:S02]  /*14c440*/  @P6 LOP3.LUT R9, R9, 0x40000, RZ, 0xfc, !PT ;  /* 0x0004000009096812 */ /* 0x000fe400078efcff */
[----:B------:R-:W-:Y:S01]  /*14c450*/  LOP3.LUT P6, RZ, R32, 0x4, RZ, 0xc0, !PT ;  /* 0x0000000420ff7812 */ /* 0x000fe200078cc0ff */
[----:B0-----:R-:W4:Y:S01]  /*14c460*/  LDL.LU.64 R22, [R1+0x420] ;  /* 0x0004200001167983 */ /* 0x001f220000300a00 */
[----:B------:R-:W-:Y:S02]  /*14c470*/  LOP3.LUT R9, R9, 0xfff7ffff, RZ, 0xc0, !PT ;  /* 0xfff7ffff09097812 */ /* 0x000fe400078ec0ff */
[----:B------:R-:W-:-:S05]  /*14c480*/  PRMT R2, R21, 0x7772, RZ ;  /* 0x0000777215027816 */ /* 0x000fca00000000ff */
[----:B------:R0:W-:Y:S04]  /*14c490*/  @P2 STG.E.U8 desc[UR40][R18.64], R2 ;  /* 0x0000000212002986 */ /* 0x0001e8000c101128 */
[----:B------:R-:W-:Y:S02]  /*14c4a0*/  @P6 LOP3.LUT R9, R9, 0x80000, RZ, 0xfc, !PT ;  /* 0x0008000009096812 */ /* 0x000fe400078efcff */
[----:B------:R-:W-:Y:S02]  /*14c4b0*/  LOP3.LUT P6, RZ, R32, 0x2, RZ, 0xc0, !PT ;  /* 0x0000000220ff7812 */ /* 0x000fe400078cc0ff */
[----:B0-----:R-:W-:Y:S01]  /*14c4c0*/  PRMT R2, R21, 0x7773, RZ ;  /* 0x0000777315027816 */ /* 0x001fe200000000ff */
        /* <DEDUP_REMOVED lines=57> */
[----:B------:R-:W-:-:S03]  /*14c860*/  PRMT R2, R60, 0x7773, RZ ;  /* 0x000077733c027816 */ /* 0x000fc600000000ff */
[----:B------:R-:W3:Y:S01]  /*14c870*/  LDL.LU R40, [R1+0x2a4] ;  /* 0x0002a40001287983 */ /* 0x000ee20000300800 */
[----:B------:R-:W-:-:S03]  /*14c880*/  LOP3.LUT P4, RZ, R32, 0x10000, RZ, 0xc0, !PT ;  /* 0x0001000020ff7812 */ /* 0x000fc6000788c0ff */
[----:B------:R-:W3:Y:S04]  /*14c890*/  LDL.LU R60, [R1+0x5828] ;  /* 0x00582800013c7983 */ /* 0x000ee80000300800 */
        /* <DEDUP_REMOVED lines=56> */
[----:B0-----:R-:W3:Y:S01]  /*14cc20*/  LDL.LU.64 R36, [R1+0x4f8] ;  /* 0x0004f80001247983 */ /* 0x001ee20000300a00 */
[----:B------:R-:W-:-:S09]  /*14cc30*/  PRMT R2, R40, 0x7771, RZ ;  /* 0x0000777128027816 */ /* 0x000fd200000000ff */
[----:B--2---:R0:W-:Y:S04]  /*14cc40*/  @P6 STG.E.U8 desc[UR40][R42.64], R2 ;  /* 0x000000022a006986 */ /* 0x0041e8000c101128 */
[----:B0-----:R-:W2:Y:S01]  /*14cc50*/  LDL.LU.64 R42, [R1+0x528] ;  /* 0x00052800012a7983 */ /* 0x001ea20000300a00 */
[----:B------:R-:W-:Y:S02]  /*14cc60*/  LOP3.LUT P6, RZ, R9, 0x200, RZ, 0xc0, !PT ;  /* 0x0000020009ff7812 */ /* 0x000fe400078cc0ff */
[----:B------:R-:W-:-:S11]  /*14cc70*/  PRMT R2, R40, 0x7772, RZ ;  /* 0x0000777228027816 */ /* 0x000fd600000000ff */
[----:B------:R0:W-:Y:S01]  /*14cc80*/  @P6 STG.E.U8 desc[UR40][R22.64], R2 ;  /* 0x0000000216006986 */ /* 0x0001e2000c101128 */
        /* <DEDUP_REMOVED lines=60> */
[----:B------:R-:W-:-:S04]  /*14d050*/  LOP3.LUT R9, R9, 0xfffffffe, RZ, 0xc0, !PT ;  /* 0xfffffffe09097812 */ /* 0x000fc800078ec0ff */
[----:B------:R-:W-:Y:S02]  /*14d060*/  @P6 LOP3.LUT R9, R9, 0x1, RZ, 0xfc, !PT ;  /* 0x0000000109096812 */ /* 0x000fe400078efcff */
        /* <DEDUP_REMOVED lines=11> */
[----:B---3--:R0:W-:Y:S01]  /*14d120*/  @P3 STG.E.U8 desc[UR40][R20.64], R2 ;  /* 0x0000000214003986 */ /* 0x0081e2000c101128 */
[----:B------:R-:W-:Y:S02]  /*14d130*/  LOP3.LUT R9, R9, 0xfffffff7, RZ, 0xc0, !PT ;  /* 0xfffffff709097812 */ /* 0x000fe400078ec0ff */
[----:B0-----:R-:W-:Y:S01]  /*14d140*/  PRMT R2, R13, 0x7770, RZ ;  /* 0x000077700d027816 */ /* 0x001fe200000000ff */
[----:B------:R-:W3:Y:S06]  /*14d150*/  LDL.LU R20, [R1+0x280] ;  /* 0x0002800001147983 */ /* 0x000eec0000300800 */
[----:B------:R-:W-:-:S02]  /*14d160*/  @P6 LOP3.LUT R9, R9, 0x8, RZ, 0xfc, !PT ;  /* 0x0000000809096812 */ /* 0x000fc400078efcff */
[----:B------:R-:W-:Y:S01]  /*14d170*/  LOP3.LUT P6, RZ, R60, 0x80, RZ, 0xc0, !PT ;  /* 0x000000803cff7812 */ /* 0x000fe200078cc0ff */
[----:B----4-:R0:W-:Y:S04]  /*14d180*/  @P2 STG.E.U8 desc[UR40][R4.64], R2 ;  /* 0x0000000204002986 */ /* 0x0101e8000c101128 */
[----:B------:R-:W4:Y:S04]  /*14d190*/  LDL.LU.64 R44, [R1+0x680] ;  /* 0x00068000012c7983 */ /* 0x000f280000300a00 */
        /* <DEDUP_REMOVED lines=9> */
[----:B------:R-:W-:Y:S02]  /*14d230*/  LOP3.LUT P6, RZ, R9, 0x8, RZ, 0xc0, !PT ;  /* 0x0000000809ff7812 */ /* 0x000fe400078cc0ff */
[----:B0-----:R-:W-:Y:S01]  /*14d240*/  PRMT R2, R13, 0x7773, RZ ;  /* 0x000077730d027816 */ /* 0x001fe200000000ff */
[----:B------:R-:W3:Y:S10]  /*14d250*/  LDL.LU.64 R14, [R1+0x728] ;  /* 0x00072800010e7983 */ /* 0x000ef40000300a00 */
[----:B------:R0:W-:Y:S01]  /*14d260*/  @P6 STG.E.U8 desc[UR40][R36.64], R2 ;  /* 0x0000000224006986 */ /* 0x0001e2000c101128 */
[----:B------:R-:W-:-:S03]  /*14d270*/  LOP3.LUT P6, RZ, R9, 0x4, RZ, 0xc0, !PT ;  /* 0x0000000409ff7812 */ /* 0x000fc600078cc0ff */
        /* <DEDUP_REMOVED lines=22> */
[----:B----4-:R3:W-:Y:S01]  /*14d3e0*/  @P6 STG.E.U8 desc[UR40][R44.64], R2 ;  /* 0x000000022c006986 */ /* 0x0107e2000c101128 */
        /* <DEDUP_REMOVED lines=32> */
[C---:B------:R-:W-:Y:S02]  /*14d5f0*/  LOP3.LUT P3, RZ, R60.reuse, 0x800000, RZ, 0xc0, !PT ;  /* 0x008000003cff7812 */ /* 0x040fe4000786c0ff */
[C---:B------:R-:W-:Y:S02]  /*14d600*/  LOP3.LUT P2, RZ, R60.reuse, 0x1000000, RZ, 0xc0, !PT ;  /* 0x010000003cff7812 */ /* 0x040fe4000784c0ff */
[----:B------:R-:W-:-:S03]  /*14d610*/  LOP3.LUT P5, RZ, R60, 0x2000000, RZ, 0xc0, !PT ;  /* 0x020000003cff7812 */ /* 0x000fc600078ac0ff */
[----:B---3--:R0:W-:Y:S04]  /*14d620*/  @P4 STG.E.U8 desc[UR40][R42.64], R2 ;  /* 0x000000022a004986 */ /* 0x0081e8000c101128 */
[----:B0-----:R-:W3:Y:S01]  /*14d630*/  LDL.LU.64 R42, [R1+0x880] ;  /* 0x00088000012a7983 */ /* 0x001ee20000300a00 */
[----:B--2---:R-:W-:-:S03]  /*14d640*/  LOP3.LUT P6, RZ, R57, 0x4, RZ, 0xc0, !PT ;  /* 0x0000000439ff7812 */ /* 0x004fc600078cc0ff */
[----:B------:R-:W2:Y:S10]  /*14d650*/  LDL.LU R39, [R1+0x288] ;  /* 0x0002880001277983 */ /* 0x000eb40000300800 */
        /* <DEDUP_REMOVED lines=23> */
[----:B------:R-:W2:Y:S04]  /*14d7d0*/  LDL.LU.64 R60, [R1+0x878] ;  /* 0x00087800013c7983 */ /* 0x000ea80000300a00 */
[----:B------:R-:W2:Y:S04]  /*14d7e0*/  LDL.LU.64 R8, [R1+0x8a8] ;  /* 0x0008a80001087983 */ /* 0x000ea80000300a00 */
[----:B------:R-:W2:Y:S01]  /*14d7f0*/  LDL.LU.64 R44, [R1+0x8d0] ;  /* 0x0008d000012c7983 */ /* 0x000ea20000300a00 */
[----:B------:R-:W-:-:S03]  /*14d800*/  PRMT R2, R21, 0x7772, RZ ;  /* 0x0000777215027816 */ /* 0x000fc600000000ff */
[----:B------:R-:W2:Y:S04]  /*14d810*/  LDL.LU.64 R52, [R1+0x900] ;  /* 0x0009000001347983 */ /* 0x000ea80000300a00 */
[----:B----4-:R0:W-:Y:S02]  /*14d820*/  @P3 STG.E.U8 desc[UR40][R4.64], R2 ;  /* 0x0000000204003986 */ /* 0x0101e4000c101128 */
[----:B0-----:R-:W-:-:S05]  /*14d830*/  PRMT R2, R21, 0x7773, RZ ;  /* 0x0000777315027816 */ /* 0x001fca00000000ff */
[----:B------:R0:W-:Y:S04]  /*14d840*/  @P2 STG.E.U8 desc[UR40][R36.64], R2 ;  /* 0x0000000224002986 */ /* 0x0001e8000c101128 */
[----:B0-----:R-:W4:Y:S04]  /*14d850*/  LDL.LU R36, [R1+0x29c] ;  /* 0x00029c0001247983 */ /* 0x001f280000300800 */
[----:B------:R-:W4:Y:S01]  /*14d860*/  LDL.LU.64 R58, [R1+0x8f8] ;  /* 0x0008f800013a7983 */ /* 0x000f220000300a00 */
[----:B------:R-:W-:-:S03]  /*14d870*/  PRMT R2, R40, 0x7770, RZ ;  /* 0x0000777028027816 */ /* 0x000fc600000000ff */
[----:B------:R-:W4:Y:S04]  /*14d880*/  LDL.LU.64 R6, [R1+0x928] ;  /* 0x0009280001067983 */ /* 0x000f280000300a00 */
[----:B------:R0:W-:Y:S04]  /*14d890*/  @P5 STG.E.U8 desc[UR40][R16.64], R2 ;  /* 0x0000000210005986 */ /* 0x0001e8000c101128 */
[----:B------:R-:W4:Y:S04]  /*14d8a0*/  LDL.LU R37, [R1+0x28c] ;  /* 0x00028c0001257983 */ /* 0x000f280000300800 */
[----:B------:R-:W4:Y:S01]  /*14d8b0*/  LDL.LU.64 R4, [R1+0x950] ;  /* 0x0009500001047983 */ /* 0x000f220000300a00 */
[----:B0-----:R-:W-:-:S03]  /*14d8c0*/  PRMT R2, R40, 0x7771, RZ ;  /* 0x0000777128027816 */ /* 0x001fc600000000ff */
[----:B------:R-:W4:Y:S04]  /*14d8d0*/  LDL.LU.64 R20, [R1+0x980] ;  /* 0x0009800001147983 */ /* 0x000f280000300a00 */
[----:B------:R0:W-:Y:S01]  /*14d8e0*/  @P6 STG.E.U8 desc[UR40][R14.64], R2 ;  /* 0x000000020e006986 */ /* 0x0001e2000c101128 */
[----:B------:R-:W-:-:S03]  /*14d8f0*/  LOP3.LUT P6, RZ, R10, 0x8000000, RZ, 0xc0, !PT ;  /* 0x080000000aff7812 */ /* 0x000fc600078cc0ff */
[----:B------:R-:W4:Y:S01]  /*14d900*/  LDL.LU.64 R16, [R1+0x978] ;  /* 0x0009780001107983 */ /* 0x000f220000300a00 */
[----:B0-----:R-:W-:-:S03]  /*14d910*/  PRMT R2, R40, 0x7772, RZ ;  /* 0x0000777228027816 */ /* 0x001fc600000000ff */
[----:B------:R-:W4:Y:S06]  /*14d920*/  LDL.LU.64 R14, [R1+0x9a8] ;  /* 0x0009a800010e7983 */ /* 0x000f2c0000300a00 */
[----:B------:R0:W-:Y:S01]  /*14d930*/  @P6 STG.E.U8 desc[UR40][R12.64], R2 ;  /* 0x000000020c006986 */ /* 0x0001e2000c101128 */
[----:B------:R-:W-:-:S03]  /*14d940*/  LOP3.LUT P6, RZ, R10, 0x4000000, RZ, 0xc0, !PT ;  /* 0x040000000aff7812 */ /* 0x000fc600078cc0ff */
[----:B0-----:R-:W4:Y:S01]  /*14d950*/  LDL.LU.64 R12, [R1+0x9d0] ;  /* 0x0009d000010c7983 */ /* 0x001f220000300a00 */
[----:B------:R-:W-:-:S09]  /*14d960*/  PRMT R2, R40, 0x7773, RZ ;  /* 0x0000777328027816 */ /* 0x000fd200000000ff */
[----:B---3--:R0:W-:Y:S04]  /*14d970*/  @P6 STG.E.U8 desc[UR40][R42.64], R2 ;  /* 0x000000022a006986 */ /* 0x0081e8000c101128 */
[----:B0-----:R-:W3:Y:S01]  /*14d980*/  LDL.LU.64 R42, [R1+0xa00] ;  /* 0x000a0000012a7983 */ /* 0x001ee20000300a00 */
[----:B------:R-:W-:Y:S02]  /*14d990*/  LOP3.LUT P6, RZ, R10, 0x2000000, RZ, 0xc0, !PT ;  /* 0x020000000aff7812 */ /* 0x000fe400078cc0ff */
[----:B--2---:R-:W-:Y:S02]  /*14d9a0*/  PRMT R2, R39, 0x7770, RZ ;  /* 0x0000777027027816 */ /* 0x004fe400000000ff */
[C---:B------:R-:W-:Y:S02]  /*14d9b0*/  LOP3.LUT P0, RZ, R57.reuse, 0x8, RZ, 0xc0, !PT ;  /* 0x0000000839ff7812 */ /* 0x040fe4000780c0ff */
[----:B------:R-:W-:-:S02]  /*14d9c0*/  LOP3.LUT P1, RZ, R57, 0x10, RZ, 0xc0, !PT ;  /* 0x0000001039ff7812 */ /* 0x000fc4000782c0ff */
[C---:B------:R-:W-:Y:S02]  /*14d9d0*/  LOP3.LUT P4, RZ, R57.reuse, 0x20, RZ, 0xc0, !PT ;  /* 0x0000002039ff7812 */ /* 0x040fe4000788c0ff */
[C---:B------:R-:W-:Y:S02]  /*14d9e0*/  LOP3.LUT P3, RZ, R57.reuse, 0x40, RZ, 0xc0, !PT ;  /* 0x0000004039ff7812 */ /* 0x040fe4000786c0ff */
[C---:B------:R-:W-:Y:S02]  /*14d9f0*/  LOP3.LUT P2, RZ, R57.reuse, 0x80, RZ, 0xc0, !PT ;  /* 0x0000008039ff7812 */ /* 0x040fe4000784c0ff */
[----:B------:R-:W-:Y:S01]  /*14da00*/  LOP3.LUT P5, RZ, R57, 0x100, RZ, 0xc0, !PT ;  /* 0x0000010039ff7812 */ /* 0x000fe200078ac0ff */
        /* <DEDUP_REMOVED lines=141> */
[C---:B------:R-:W-:Y:S01]  /*14e2e0*/  LOP3.LUT P4, RZ, R57.reuse, 0x10000000, RZ, 0xc0, !PT ;  /* 0x1000000039ff7812 */ /* 0x040fe2000788c0ff */
        /* <DEDUP_REMOVED lines=10> */
[----:B------:R-:W-:-:S11]  /*14e390*/  LOP3.LUT R10, R10, 0xffffffdf, RZ, 0xc0, !PT ;  /* 0xffffffdf0a0a7812 */ /* 0x000fd600078ec0ff */
[----:B------:R-:W-:Y:S02]  /*14e3a0*/  @P6 LOP3.LUT R10, R10, 0x20, RZ, 0xfc, !PT ;  /* 0x000000200a0a6812 */ /* 0x000fe400078efcff */
[----:B------:R-:W-:Y:S02]  /*14e3b0*/  LOP3.LUT P6, RZ, R0, 0x40, RZ, 0xc0, !PT ;  /* 0x0000004000ff7812 */ /* 0x000fe400078cc0ff */
[----:B------:R-:W-:-:S11]  /*14e3c0*/  LOP3.LUT R10, R10, 0xffffffbf, RZ, 0xc0, !PT ;  /* 0xffffffbf0a0a7812 */ /* 0x000fd600078ec0ff */
[----:B------:R-:W-:Y:S02]  /*14e3d0*/  @P6 LOP3.LUT R10, R10, 0x40, RZ, 0xfc, !PT ;  /* 0x000000400a0a6812 */ /* 0x000fe400078efcff */
[----:B------:R-:W-:Y:S02]  /*14e3e0*/  LOP3.LUT P6, RZ, R0, 0x20, RZ, 0xc0, !PT ;  /* 0x0000002000ff7812 */ /* 0x000fe400078cc0ff */
[----:B------:R-:W-:Y:S02]  /*14e3f0*/  LOP3.LUT R10, R10, 0xffffff7f, RZ, 0xc0, !PT ;  /* 0xffffff7f0a0a7812 */ /* 0x000fe400078ec0ff */
[----:B----4-:R-:W-:-:S09]  /*14e400*/  PRMT R2, R12, 0x7770, RZ ;  /* 0x000077700c027816 */ /* 0x010fd200000000ff */
[----:B------:R-:W-:Y:S02]  /*14e410*/  @P6 LOP3.LUT R10, R10, 0x80, RZ, 0xfc, !PT ;  /* 0x000000800a0a6812 */ /* 0x000fe400078efcff */
[----:B------:R-:W-:Y:S01]  /*14e420*/  LOP3.LUT P6, RZ, R0, 0x10, RZ, 0xc0, !PT ;  /* 0x0000001000ff7812 */ /* 0x000fe200078cc0ff */
[----:B------:R0:W-:Y:S01]  /*14e430*/  @P3 STG.E.U8 desc[UR40][R16.64], R2 ;  /* 0x0000000210003986 */ /* 0x0001e2000c101128 */
[----:B------:R-:W-:-:S03]  /*14e440*/  LOP3.LUT R10, R10, 0xfffffeff, RZ, 0xc0, !PT ;  /* 0xfffffeff0a0a7812 */ /* 0x000fc600078ec0ff */
[----:B0-----:R-:W4:Y:S08]  /*14e450*/  LDL.LU.64 R16, [R1+0xd80] ;  /* 0x000d800001107983 */ /* 0x001f300000300a00 */
        /* <DEDUP_REMOVED lines=10> */
[----:B------:R-:W4:Y:S01]  /*14e500*/  LDL.LU R13, [R1+0x250] ;  /* 0x00025000010d7983 */ /* 0x000f220000300800 */
[----:B------:R-:W-:Y:S02]  /*14e510*/  LOP3.LUT P5, RZ, R57, 0x80000000, RZ, 0xc0, !PT ;  /* 0x8000000039ff7812 */ /* 0x000fe400078ac0ff */
[----:B------:R-:W-:Y:S01]  /*14e520*/  PRMT R2, R12, 0x7771, RZ ;  /* 0x000077710c027816 */ /* 0x000fe200000000ff */
[----:B------:R-:W4:Y:S06]  /*14e530*/  LDL.LU.64 R52, [R1+0xe00] ;  /* 0x000e000001347983 */ /* 0x000f2c0000300a00 */
        /* <DEDUP_REMOVED lines=14> */
[----:B------:R-:W4:Y:S01]  /*14e620*/  LDL.LU R12, [R1+0x240] ;  /* 0x00024000010c7983 */ /* 0x000f220000300800 */
[----:B0-----:R-:W-:-:S03]  /*14e630*/  PRMT R2, R40, 0x7770, RZ ;  /* 0x0000777028027816 */ /* 0x001fc600000000ff */
[----:B------:R-:W4:Y:S06]  /*14e640*/  LDL.LU.64 R14, [R1+0xe80] ;  /* 0x000e8000010e7983 */ /* 0x000f2c0000300a00 */
        /* <DEDUP_REMOVED lines=10> */
[----:B0-----:R-:W-:Y:S01]  /*14e6f0*/  PRMT R2, R40, 0x7773, RZ ;  /* 0x0000777328027816 */ /* 0x001fe200000000ff */
[----:B------:R-:W3:Y:S10]  /*14e700*/  LDL.LU.64 R20, [R1+0x5808] ;  /* 0x0058080001147983 */ /* 0x000ef40000300a00 */
[----:B----4-:R0:W-:Y:S01]  /*14e710*/  @P6 STG.E.U8 desc[UR40][R16.64], R2 ;  /* 0x0000000210006986 */ /* 0x0101e2000c101128 */
[----:B------:R-:W-:-:S02]  /*14e720*/  LOP3.LUT P6, RZ, R10, 0x80, RZ, 0xc0, !PT ;  /* 0x000000800aff7812 */ /* 0x000fc400078cc0ff */
[----:B0-----:R-:W-:Y:S01]  /*14e730*/  PRMT R2, R39, 0x7770, RZ ;  /* 0x0000777027027816 */ /* 0x001fe200000000ff */
[----:B------:R-:W4:Y:S10]  /*14e740*/  LDL.LU.64 R16, [R1+0x5800] ;  /* 0x0058000001107983 */ /* 0x000f340000300a00 */
        /* <DEDUP_REMOVED lines=30> */
[----:B------:R-:W3:Y:S04]  /*14e930*/  LDL.LU.64 R58, [R1+0xef8] ;  /* 0x000ef800013a7983 */ /* 0x000ee80000300a00 */
[----:B------:R-:W3:Y:S04]  /*14e940*/  LDL.LU.64 R6, [R1+0xf28] ;  /* 0x000f280001067983 */ /* 0x000ee80000300a00 */
[----:B------:R-:W3:Y:S04]  /*14e950*/  LDL.LU.64 R4, [R1+0xf50] ;  /* 0x000f500001047983 */ /* 0x000ee80000300a00 */
[----:B------:R-:W4:Y:S01]  /*14e960*/  LDL.LU R13, [R1+0x254] ;  /* 0x00025400010d7983 */ /* 0x000f220000300800 */
[----:B------:R-:W-:-:S03]  /*14e970*/  LOP3.LUT P4, RZ, R0, 0x8000, RZ, 0xc0, !PT ;  /* 0x0000800000ff7812 */ /* 0x000fc6000788c0ff */
[----:B------:R-:W4:Y:S01]  /*14e980*/  LDL.LU.64 R36, [R1+0xf80] ;  /* 0x000f800001247983 */ /* 0x000f220000300a00 */
[----:B------:R-:W-:-:S03]  /*14e990*/  PRMT R2, R12, 0x7772, RZ ;  /* 0x000077720c027816 */ /* 0x000fc600000000ff */
[----:B------:R-:W4:Y:S01]  /*14e9a0*/  LDL.LU R40, [R1+0x244] ;  /* 0x0002440001287983 */ /* 0x000f220000300800 */
[----:B------:R-:W-:Y:S02]  /*14e9b0*/  LOP3.LUT P6, RZ, R54, 0x4000000, RZ, 0xc0, !PT ;  /* 0x0400000036ff7812 */ /* 0x000fe400078cc0ff */
[----:B------:R-:W-:-:S11]  /*14e9c0*/  LOP3.LUT R32, R32, 0xefffffff, RZ, 0xc0, !PT ;  /* 0xefffffff20207812 */ /* 0x000fd600078ec0ff */
[----:B------:R-:W-:Y:S02]  /*14e9d0*/  @P6 LOP3.LUT R32, R32, 0x10000000, RZ, 0xfc, !PT ;  /* 0x1000000020206812 */ /* 0x000fe400078efcff */
[----:B------:R-:W-:Y:S02]  /*14e9e0*/  LOP3.LUT P6, RZ, R56, 0x800, RZ, 0xc0, !PT ;  /* 0x0000080038ff7812 */ /* 0x000fe400078cc0ff */
        /* <DEDUP_REMOVED lines=11> */
[----:B0-----:R-:W2:Y:S01]  /*14eaa0*/  LDL.LU.64 R42, [R1+0xf78] ;  /* 0x000f7800012a7983 */ /* 0x001ea20000300a00 */
[----:B------:R-:W-:-:S05]  /*14eab0*/  PRMT R2, R12, 0x7773, RZ ;  /* 0x000077730c027816 */ /* 0x000fca00000000ff */
[----:B---3--:R0:W-:Y:S04]  /*14eac0*/  @P3 STG.E.U8 desc[UR40][R14.64], R2 ;  /* 0x000000020e003986 */ /* 0x0081e8000c101128 */
[----:B0-----:R-:W3:Y:S01]  /*14ead0*/  LDL.LU.64 R14, [R1+0xfa8] ;  /* 0x000fa800010e7983 */ /* 0x001ee20000300a00 */
[----:B------:R-:W-:-:S03]  /*14eae0*/  LOP3.LUT R10, R10, 0xfffffffe, RZ, 0xc0, !PT ;  /* 0xfffffffe0a0a7812 */ /* 0x000fc600078ec0ff */
[----:B------:R-:W3:Y:S01]  /*14eaf0*/  LDL.LU.64 R56, [R1+0xfb8] ;  /* 0x000fb80001387983 */ /* 0x000ee20000300a00 */
        /* <DEDUP_REMOVED lines=11> */
[----:B------:R-:W-:-:S09]  /*14ebb0*/  LOP3.LUT P2, RZ, R0, 0x20000, RZ, 0xc0, !PT ;  /* 0x0002000000ff7812 */ /* 0x000fd2000784c0ff */
[----:B------:R-:W-:Y:S02]  /*14ebc0*/  @P6 LOP3.LUT R10, R10, 0x4, RZ, 0xfc, !PT ;  /* 0x000000040a0a6812 */ /* 0x000fe400078efcff */
[C---:B------:R-:W-:Y:S02]  /*14ebd0*/  LOP3.LUT P6, RZ, R0.reuse, 0x100000, RZ, 0xc0, !PT ;  /* 0x0010000000ff7812 */ /* 0x040fe400078cc0ff */
[----:B------:R-:W-:Y:S02]  /*14ebe0*/  LOP3.LUT P5, RZ, R0, 0x40000, RZ, 0xc0, !PT ;  /* 0x0004000000ff7812 */ /* 0x000fe400078ac0ff */
[----:B------:R-:W-:Y:S02]  /*14ebf0*/  LOP3.LUT R10, R10, 0xfffffff7, RZ, 0xc0, !PT ;  /* 0xfffffff70a0a7812 */ /* 0x000fe400078ec0ff */
[----:B----4-:R-:W-:-:S05]  /*14ec00*/  PRMT R2, R13, 0x7770, RZ ;  /* 0x000077700d027816 */ /* 0x010fca00000000ff */
[----:B------:R0:W-:Y:S02]  /*14ec10*/  @P2 STG.E.U8 desc[UR40][R58.64], R2 ;  /* 0x000000023a002986 */ /* 0x0001e4000c101128 */
        /* <DEDUP_REMOVED lines=14> */
[----:B0-----:R-:W4:Y:S01]  /*14ed00*/  LDL.LU.64 R36, [R1+0x1018] ;  /* 0x0010180001247983 */ /* 0x001f220000300a00 */
[----:B------:R-:W-:-:S03]  /*14ed10*/  PRMT R2, R40, 0x7770, RZ ;  /* 0x0000777028027816 */ /* 0x000fc600000000ff */
[----:B------:R-:W4:Y:S04]  /*14ed20*/  LDL.LU R48, [R1+0x25c] ;  /* 0x00025c0001307983 */ /* 0x000f280000300800 */
        /* <DEDUP_REMOVED lines=35> */
[----:B0-----:R-:W-:Y:S02]  /*14ef60*/  PRMT R2, R49, 0x7773, RZ ;  /* 0x0000777331027816 */ /* 0x001fe400000000ff */
[----:B------:R-:W4:Y:S04]  /*14ef70*/  LDL.LU R49, [R1+0x57f4] ;  /* 0x0057f40001317983 */ /* 0x000f280000300800 */
        /* <DEDUP_REMOVED lines=8> */
[----:B------:R-:W3:Y:S04]  /*14f000*/  LDL.LU.64 R12, [R1+0x1048] ;  /* 0x00104800010c7983 */ /* 0x000ee80000300a00 */
[----:B------:R-:W3:Y:S01]  /*14f010*/  LDL.LU R40, [R1+0x24c] ;  /* 0x00024c0001287983 */ /* 0x000ee20000300800 */
[----:B------:R-:W-:-:S02]  /*14f020*/  LOP3.LUT P4, RZ, R54, 0x80000, RZ, 0xc0, !PT ;  /* 0x0008000036ff7812 */ /* 0x000fc4000788c0ff */
[----:B------:R-:W-:Y:S02]  /*14f030*/  PRMT R2, R48, 0x7771, RZ ;  /* 0x0000777130027816 */ /* 0x000fe400000000ff */
[----:B------:R-:W-:Y:S02]  /*14f040*/  LOP3.LUT R32, R32, 0xffefffff, RZ, 0xc0, !PT ;  /* 0xffefffff20207812 */ /* 0x000fe400078ec0ff */
[----:B------:R-:W-:Y:S02]  /*14f050*/  LOP3.LUT P5, RZ, R50, 0x10, RZ, 0xc0, !PT ;  /* 0x0000001032ff7812 */ /* 0x000fe400078ac0ff */
[C---:B------:R-:W-:Y:S02]  /*14f060*/  LOP3.LUT P3, RZ, R54.reuse, 0x40000, RZ, 0xc0, !PT ;  /* 0x0004000036ff7812 */ /* 0x040fe4000786c0ff */
[----:B------:R-:W-:Y:S02]  /*14f070*/  LOP3.LUT P2, RZ, R54, 0x20000, RZ, 0xc0, !PT ;  /* 0x0002000036ff7812 */ /* 0x000fe4000784c0ff */
[----:B----4-:R-:W-:-:S13]  /*14f080*/  LOP3.LUT P6, RZ, R49, 0x8000000, RZ, 0xc0, !PT ;  /* 0x0800000031ff7812 */ /* 0x010fda00078cc0ff */
[----:B------:R-:W-:Y:S02]  /*14f090*/  @P6 LOP3.LUT R32, R32, 0x100000, RZ, 0xfc, !PT ;  /* 0x0010000020206812 */ /* 0x000fe400078efcff */
[----:B------:R-:W-:Y:S02]  /*14f0a0*/  LOP3.LUT P6, RZ, R49, 0x10000000, RZ, 0xc0, !PT ;  /* 0x1000000031ff7812 */ /* 0x000fe400078cc0ff */
[----:B------:R-:W-:Y:S01]  /*14f0b0*/  LOP3.LUT R32, R32, 0xffdfffff, RZ, 0xc0, !PT ;  /* 0xffdfffff20207812 */ /* 0x000fe200078ec0ff */
[----:B--2---:R0:W-:Y:S04]  /*14f0c0*/  @P4 STG.E.U8 desc[UR40][R42.64], R2 ;  /* 0x000000022a004986 */ /* 0x0041e8000c101128 */
[----:B0-----:R-:W2:Y:S06]  /*14f0d0*/  LDL.LU.64 R42, [R1+0x1058] ;  /* 0x00105800012a7983 */ /* 0x001eac0000300a00 */
[----:B------:R-:W-:-:S02]  /*14f0e0*/  @P6 LOP3.LUT R32, R32, 0x200000, RZ, 0xfc, !PT ;  /* 0x0020000020206812 */ /* 0x000fc400078efcff */
[----:B------:R-:W-:Y:S01]  /*14f0f0*/  LOP3.LUT P6, RZ, R49, 0x20000000, RZ, 0xc0, !PT ;  /* 0x2000000031ff7812 */ /* 0x000fe200078cc0ff */
[----:B------:R-:W4:Y:S01]  /*14f100*/  LDL.LU R39, [R1+0x230] ;  /* 0x0002300001277983 */ /* 0x000f220000300800 */
        /* <DEDUP_REMOVED lines=18> */
[----:B------:R-:W4:Y:S04]  /*14f230*/  LDL.LU.64 R50, [R1+0x1050] ;  /* 0x0010500001327983 */ /* 0x000f280000300a00 */
[----:B------:R-:W4:Y:S04]  /*14f240*/  LDL.LU.64 R54, [R1+0x1060] ;  /* 0x0010600001367983 */ /* 0x000f280000300a00 */
[----:B------:R-:W4:Y:S01]  /*14f250*/  LDL.LU.64 R56, [R1+0x1068] ;  /* 0x0010680001387983 */ /* 0x000f220000300a00 */
[----:B------:R-:W-:-:S03]  /*14f260*/  PRMT R2, R48, 0x7772, RZ ;  /* 0x0000777230027816 */ /* 0x000fc600000000ff */
[----:B------:R-:W4:Y:S04]  /*14f270*/  LDL.LU.64 R60, [R1+0x1078] ;  /* 0x00107800013c7983 */ /* 0x000f280000300a00 */
[----:B---3--:R0:W-:Y:S02]  /*14f280*/  @P3 STG.E.U8 desc[UR40][R58.64], R2 ;  /* 0x000000023a003986 */ /* 0x0081e4000c101128 */
[----:B0-----:R-:W-:-:S05]  /*14f290*/  PRMT R2, R48, 0x7773, RZ ;  /* 0x0000777330027816 */ /* 0x001fca00000000ff */
[----:B------:R0:W-:Y:S04]  /*14f2a0*/  @P2 STG.E.U8 desc[UR40][R36.64], R2 ;  /* 0x0000000224002986 */ /* 0x0001e8000c101128 */
[----:B0-----:R-:W3:Y:S04]  /*14f2b0*/  LDL.LU R36, [R1+0x220] ;  /* 0x0002200001247983 */ /* 0x001ee80000300800 */
[----:B------:R-:W3:Y:S01]  /*14f2c0*/  LDL.LU.64 R8, [R1+0x1070] ;  /* 0x0010700001087983 */ /* 0x000ee20000300a00 */
[----:B------:R-:W-:-:S03]  /*14f2d0*/  PRMT R2, R40, 0x7770, RZ ;  /* 0x0000777028027816 */ /* 0x000fc600000000ff */
[----:B------:R-:W3:Y:S04]  /*14f2e0*/  LDL.LU.64 R44, [R1+0x1080] ;  /* 0x00108000012c7983 */ /* 0x000ee80000300a00 */
[----:B------:R0:W-:Y:S04]  /*14f2f0*/  @P5 STG.E.U8 desc[UR40][R6.64], R2 ;  /* 0x0000000206005986 */ /* 0x0001e8000c101128 */
[----:B------:R-:W3:Y:S04]  /*14f300*/  LDL.LU R37, [R1+0x234] ;  /* 0x0002340001257983 */ /* 0x000ee80000300800 */
[----:B------:R-:W3:Y:S01]  /*14f310*/  LDL.LU.64 R52, [R1+0x1088] ;  /* 0x0010880001347983 */ /* 0x000ee20000300a00 */
[----:B0-----:R-:W-:-:S03]  /*14f320*/  PRMT R2, R40, 0x7771, RZ ;  /* 0x0000777128027816 */ /* 0x001fc600000000ff */
[----:B------:R-:W3:Y:S04]  /*14f330*/  LDL.LU.64 R58, [R1+0x1098] ;  /* 0x00109800013a7983 */ /* 0x000ee80000300a00 */
[----:B------:R0:W-:Y:S01]  /*14f340*/  @P6 STG.E.U8 desc[UR40][R4.64], R2 ;  /* 0x0000000204006986 */ /* 0x0001e2000c101128 */
[----:B------:R-:W-:-:S03]  /*14f350*/  LOP3.LUT P6, RZ, R32, 0x8000000, RZ, 0xc0, !PT ;  /* 0x0800000020ff7812 */ /* 0x000fc600078cc0ff */
[----:B------:R-:W3:Y:S01]  /*14f360*/  LDL.LU.64 R6, [R1+0x1090] ;  /* 0x0010900001067983 */ /* 0x000ee20000300a00 */
        /* <DEDUP_REMOVED lines=9> */
[----:B----4-:R-:W-:Y:S02]  /*14f400*/  PRMT R2, R39, 0x7770, RZ ;  /* 0x0000777027027816 */ /* 0x010fe400000000ff */
[C---:B------:R-:W-:Y:S02]  /*14f410*/  LOP3.LUT P0, RZ, R49.reuse, 0x4000000, RZ, 0xc0, !PT ;  /* 0x0400000031ff7812 */ /* 0x040fe4000780c0ff */
[----:B------:R-:W-:-:S07]  /*14f420*/  LOP3.LUT P1, RZ, R49, 0x2000000, RZ, 0xc0, !PT ;  /* 0x0200000031ff7812 */ /* 0x000fce000782c0ff */
        /* <DEDUP_REMOVED lines=38> */
[----:B------:R-:W4:Y:S01]  /*14f690*/  LDL.LU R39, [R1+0x238] ;  /* 0x0002380001277983 */ /* 0x000f220000300800 */
        /* <DEDUP_REMOVED lines=18> */
[----:B------:R-:W-:-:S03]  /*14f7c0*/  PRMT R2, R47, 0x7771, RZ ;  /* 0x000077712f027816 */ /* 0x000fc600000000ff */
[----:B------:R-:W2:Y:S04]  /*14f7d0*/  LDL.LU R37, [R1+0x228] ;  /* 0x0002280001257983 */ /* 0x000ea80000300800 */
[----:B---3--:R0:W-:Y:S04]  /*14f7e0*/  @P3 STG.E.U8 desc[UR40][R12.64], R2 ;  /* 0x000000020c003986 */ /* 0x0081e8000c101128 */
[----:B0-----:R-:W3:Y:S01]  /*14f7f0*/  LDL.LU.64 R12, [R1+0x10f8] ;  /* 0x0010f800010c7983 */ /* 0x001ee20000300a00 */
[----:B------:R-:W-:-:S03]  /*14f800*/  LOP3.LUT R32, R32, 0xfffeffff, RZ, 0xc0, !PT ;  /* 0xfffeffff20207812 */ /* 0x000fc600078ec0ff */
[----:B------:R-:W3:Y:S01]  /*14f810*/  LDL.LU.64 R50, [R1+0x10f0] ;  /* 0x0010f00001327983 */ /* 0x000ee20000300a00 */
[----:B------:R-:W-:Y:S02]  /*14f820*/  @P6 LOP3.LUT R32, R32, 0x10000, RZ, 0xfc, !PT ;  /* 0x0001000020206812 */ /* 0x000fe400078efcff */
[C---:B------:R-:W-:Y:S01]  /*14f830*/  LOP3.LUT P6, RZ, R49.reuse, 0x2000, RZ, 0xc0, !PT ;  /* 0x0000200031ff7812 */ /* 0x040fe200078cc0ff */
[----:B------:R-:W3:Y:S01]  /*14f840*/  LDL.LU.64 R54, [R1+0x1100] ;  /* 0x0011000001367983 */ /* 0x000ee20000300a00 */
[----:B------:R-:W-:Y:S02]  /*14f850*/  LOP3.LUT P2, RZ, R49, 0x40000, RZ, 0xc0, !PT ;  /* 0x0004000031ff7812 */ /* 0x000fe4000784c0ff */
[----:B------:R-:W-:Y:S02]  /*14f860*/  LOP3.LUT R32, R32, 0xfffdffff, RZ, 0xc0, !PT ;  /* 0xfffdffff20207812 */ /* 0x000fe400078ec0ff */
[----:B------:R-:W-:-:S07]  /*14f870*/  PRMT R2, R47, 0x7772, RZ ;  /* 0x000077722f027816 */ /* 0x000fce00000000ff */
[----:B------:R-:W-:Y:S02]  /*14f880*/  @P6 LOP3.LUT R32, R32, 0x20000, RZ, 0xfc, !PT ;  /* 0x0002000020206812 */ /* 0x000fe400078efcff */
[----:B------:R-:W-:Y:S01]  /*14f890*/  LOP3.LUT P6, RZ, R49, 0x4000, RZ, 0xc0, !PT ;  /* 0x0000400031ff7812 */ /* 0x000fe200078cc0ff */
[----:B----4-:R0:W-:Y:S01]  /*14f8a0*/  @P2 STG.E.U8 desc[UR40][R52.64], R2 ;  /* 0x0000000234002986 */ /* 0x0101e2000c101128 */
[----:B------:R-:W-:Y:S02]  /*14f8b0*/  LOP3.LUT R32, R32, 0xfffbffff, RZ, 0xc0, !PT ;  /* 0xfffbffff20207812 */ /* 0x000fe400078ec0ff */
[----:B0-----:R-:W-:Y:S02]  /*14f8c0*/  PRMT R2, R47, 0x7773, RZ ;  /* 0x000077732f027816 */ /* 0x001fe400000000ff */
[----:B------:R-:W4:Y:S04]  /*14f8d0*/  LDL.LU R47, [R1+0x57f0] ;  /* 0x0057f000012f7983 */ /* 0x000f280000300800 */
[----:B------:R-:W4:Y:S03]  /*14f8e0*/  LDL.LU.64 R56, [R1+0x1108] ;  /* 0x0011080001387983 */ /* 0x000f260000300a00 */
[----:B------:R-:W-:-:S02]  /*14f8f0*/  @P6 LOP3.LUT R32, R32, 0x40000, RZ, 0xfc, !PT ;  /* 0x0004000020206812 */ /* 0x000fc400078efcff */
[C---:B------:R-:W-:Y:S01]  /*14f900*/  LOP3.LUT P6, RZ, R49.reuse, 0x8000, RZ, 0xc0, !PT ;  /* 0x0000800031ff7812 */ /* 0x040fe200078cc0ff */
[----:B------:R-:W4:Y:S01]  /*14f910*/  LDL.LU.64 R60, [R1+0x1118] ;  /* 0x00111800013c7983 */ /* 0x000f220000300a00 */
[C---:B------:R-:W-:Y:S02]  /*14f920*/  LOP3.LUT P5, RZ, R49.reuse, 0x20000, RZ, 0xc0, !PT ;  /* 0x0002000031ff7812 */ /* 0x040fe400078ac0ff */
[----:B------:R-:W-:Y:S01]  /*14f930*/  LOP3.LUT R32, R32, 0xfff7ffff, RZ, 0xc0, !PT ;  /* 0xfff7ffff20207812 */ /* 0x000fe200078ec0ff */
[----:B------:R-:W4:Y:S04]  /*14f940*/  LDL.LU.64 R8, [R1+0x1110] ;  /* 0x0011100001087983 */ /* 0x000f280000300a00 */
[----:B------:R-:W4:Y:S04]  /*14f950*/  LDL.LU.64 R44, [R1+0x1120] ;  /* 0x00112000012c7983 */ /* 0x000f280000300a00 */
[----:B------:R-:W-:Y:S01]  /*14f960*/  @P6 LOP3.LUT R32, R32, 0x80000, RZ, 0xfc, !PT ;  /* 0x0008000020206812 */ /* 0x000fe200078efcff */
[----:B------:R-:W4:Y:S01]  /*14f970*/  LDL.LU.64 R52, [R1+0x1128] ;  /* 0x0011280001347983 */ /* 0x000f220000300a00 */
[----:B------:R-:W-:-:S03]  /*14f980*/  LOP3.LUT P6, RZ, R49, 0x10000, RZ, 0xc0, !PT ;  /* 0x0001000031ff7812 */ /* 0x000fc600078cc0ff */
[----:B------:R0:W-:Y:S02]  /*14f990*/  @P5 STG.E.U8 desc[UR40][R58.64], R2 ;  /* 0x000000023a005986 */ /* 0x0001e4000c101128 */
[----:B0-----:R-:W-:Y:S02]  /*14f9a0*/  PRMT R2, R39, 0x7770, RZ ;  /* 0x0000777027027816 */ /* 0x001fe400000000ff */
[----:B------:R-:W4:Y:S06]  /*14f9b0*/  LDL.LU.64 R58, [R1+0x1138] ;  /* 0x00113800013a7983 */ /* 0x000f2c0000300a00 */
        /* <DEDUP_REMOVED lines=39> */
[----:B0-----:R-:W-:Y:S02]  /*14fc30*/  PRMT R2, R47, 0x7773, RZ ;  /* 0x000077732f027816 */ /* 0x001fe400000000ff */
[----:B------:R-:W-:Y:S01]  /*14fc40*/  LOP3.LUT P5, RZ, R49, 0x4, RZ, 0xc0, !PT ;  /* 0x0000000431ff7812 */ /* 0x000fe200078ac0ff */
[----:B------:R-:W4:Y:S04]  /*14fc50*/  LDL.LU R47, [R1+0x57e0] ;  /* 0x0057e000012f7983 */ /* 0x000f280000300800 */
        /* <DEDUP_REMOVED lines=11> */
[----:B------:R-:W3:Y:S04]  /*14fd10*/  LDL.LU R37, [R1+0x210] ;  /* 0x0002100001257983 */ /* 0x000ee80000300800 */
[----:B------:R-:W3:Y:S04]  /*14fd20*/  LDL.LU.64 R6, [R1+0x1178] ;  /* 0x0011780001067983 */ /* 0x000ee80000300a00 */
[----:B------:R-:W3:Y:S01]  /*14fd30*/  LDL.LU R40, [R1+0x200] ;  /* 0x0002000001287983 */ /* 0x000ee20000300800 */
[----:B------:R-:W-:-:S03]  /*14fd40*/  LOP3.LUT P4, RZ, R49, 0x2, RZ, 0xc0, !PT ;  /* 0x0000000231ff7812 */ /* 0x000fc6000788c0ff */
[----:B------:R-:W3:Y:S01]  /*14fd50*/  LDL.LU.64 R4, [R1+0x1170] ;  /* 0x0011700001047983 */ /* 0x000ee20000300a00 */
[----:B------:R-:W-:Y:S02]  /*14fd60*/  PRMT R2, R36, 0x7773, RZ ;  /* 0x0000777324027816 */ /* 0x000fe400000000ff */
[----:B------:R-:W-:Y:S02]  /*14fd70*/  LOP3.LUT R32, R32, 0xffffffef, RZ, 0xc0, !PT ;  /* 0xffffffef20207812 */ /* 0x000fe400078ec0ff */
[----:B------:R-:W-:Y:S02]  /*14fd80*/  LOP3.LUT P3, RZ, R49, 0x1, RZ, 0xc0, !PT ;  /* 0x0000000131ff7812 */ /* 0x000fe4000786c0ff */
[----:B----4-:R-:W-:-:S03]  /*14fd90*/  LOP3.LUT P6, RZ, R47, 0x200000, RZ, 0xc0, !PT ;  /* 0x002000002fff7812 */ /* 0x010fc600078cc0ff */
[----:B--2---:R0:W-:Y:S04]  /*14fda0*/  @P4 STG.E.U8 desc[UR40][R42.64], R2 ;  /* 0x000000022a004986 */ /* 0x0041e8000c101128 */
[----:B0-----:R-:W2:Y:S06]  /*14fdb0*/  LDL.LU.64 R42, [R1+0x1180] ;  /* 0x00118000012a7983 */ /* 0x001eac0000300a00 */
[----:B------:R-:W-:-:S02]  /*14fdc0*/  @P6 LOP3.LUT R32, R32, 0x10, RZ, 0xfc, !PT ;  /* 0x0000001020206812 */ /* 0x000fc400078efcff */
[----:B------:R-:W-:Y:S01]  /*14fdd0*/  LOP3.LUT P6, RZ, R47, 0x400000, RZ, 0xc0, !PT ;  /* 0x004000002fff7812 */ /* 0x000fe200078cc0ff */
[----:B------:R-:W4:Y:S01]  /*14fde0*/  LDL.LU.64 R48, [R1+0x1188] ;  /* 0x0011880001307983 */ /* 0x000f220000300a00 */
[----:B------:R-:W-:-:S03]  /*14fdf0*/  LOP3.LUT R32, R32, 0xffffffdf, RZ, 0xc0, !PT ;  /* 0xffffffdf20207812 */ /* 0x000fc600078ec0ff */
[----:B------:R-:W4:Y:S04]  /*14fe00*/  LDL.LU.64 R50, [R1+0x1198] ;  /* 0x0011980001327983 */ /* 0x000f280000300a00 */
[----:B------:R-:W4:Y:S04]  /*14fe10*/  LDL.LU R39, [R1+0x214] ;  /* 0x0002140001277983 */ /* 0x000f280000300800 */
[----:B------:R-:W-:Y:S01]  /*14fe20*/  @P6 LOP3.LUT R32, R32, 0x20, RZ, 0xfc, !PT ;  /* 0x0000002020206812 */ /* 0x000fe200078efcff */
[----:B------:R-:W4:Y:S01]  /*14fe30*/  LDL.LU.64 R54, [R1+0x1190] ;  /* 0x0011900001367983 */ /* 0x000f220000300a00 */
[----:B------:R-:W-:-:S02]  /*14fe40*/  LOP3.LUT P6, RZ, R47, 0x800000, RZ, 0xc0, !PT ;  /* 0x008000002fff7812 */ /* 0x000fc400078cc0ff */
[----:B------:R-:W-:Y:S01]  /*14fe50*/  LOP3.LUT R32, R32, 0xffffffbf, RZ, 0xc0, !PT ;  /* 0xffffffbf20207812 */ /* 0x000fe200078ec0ff */
[----:B------:R-:W4:Y:S01]  /*14fe60*/  LDL.LU.64 R56, [R1+0x11a0] ;  /* 0x0011a00001387983 */ /* 0x000f220000300a00 */
[----:B------:R-:W-:Y:S02]  /*14fe70*/  LOP3.LUT P2, RZ, R47, 0x80000000, RZ, 0xc0, !PT ;  /* 0x800000002fff7812 */ /* 0x000fe4000784c0ff */
[----:B---3--:R-:W-:Y:S01]  /*14fe80*/  PRMT R2, R37, 0x7770, RZ ;  /* 0x0000777025027816 */ /* 0x008fe200000000ff */
[----:B------:R-:W3:Y:S06]  /*14fe90*/  LDL.LU.64 R60, [R1+0x11a8] ;  /* 0x0011a800013c7983 */ /* 0x000eec0000300a00 */
[----:B------:R-:W-:Y:S01]  /*14fea0*/  @P6 LOP3.LUT R32, R32, 0x40, RZ, 0xfc, !PT ;  /* 0x0000004020206812 */ /* 0x000fe200078efcff */
[----:B------:R0:W-:Y:S01]  /*14feb0*/  @P3 STG.E.U8 desc[UR40][R44.64], R2 ;  /* 0x000000022c003986 */ /* 0x0001e2000c101128 */
[----:B------:R-:W-:-:S02]  /*14fec0*/  LOP3.LUT P6, RZ, R47, 0x1000000, RZ, 0xc0, !PT ;  /* 0x010000002fff7812 */ /* 0x000fc400078cc0ff */
[----:B------:R-:W-:Y:S01]  /*14fed0*/  LOP3.LUT R32, R32, 0xffffff7f, RZ, 0xc0, !PT ;  /* 0xffffff7f20207812 */ /* 0x000fe200078ec0ff */
[----:B------:R-:W3:Y:S01]  /*14fee0*/  LDL.LU.64 R8, [R1+0x11b8] ;  /* 0x0011b80001087983 */ /* 0x000ee20000300a00 */
[----:B------:R-:W-:-:S03]  /*14fef0*/  LOP3.LUT P5, RZ, R47, 0x40000000, RZ, 0xc0, !PT ;  /* 0x400000002fff7812 */ /* 0x000fc600078ac0ff */
[----:B------:R-:W3:Y:S01]  /*14ff00*/  LDL.LU R36, [R1+0x204] ;  /* 0x0002040001247983 */ /* 0x000ee20000300800 */
[----:B0-----:R-:W-:-:S03]  /*14ff10*/  PRMT R2, R37, 0x7771, RZ ;  /* 0x0000777125027816 */ /* 0x001fc600000000ff */
[----:B------:R-:W3:Y:S02]  /*14ff20*/  LDL.LU.64 R44, [R1+0x11b0] ;  /* 0x0011b000012c7983 */ /* 0x000ee40000300a00 */
        /* <DEDUP_REMOVED lines=12> */
[----:B------:R0:W-:Y:S10]  /*14fff0*/  @P2 STG.E.U8 desc[UR40][R52.64], R2 ;  /* 0x0000000234002986 */ /* 0x0001f4000c101128 */
[----:B------:R-:W-:-:S02]  /*150000*/  @P6 LOP3.LUT R32, R32, 0x800, RZ, 0xfc, !PT ;  /* 0x0000080020206812 */ /* 0x000fc400078efcff */
[----:B------:R-:W-:Y:S01]  /*150010*/  LOP3.LUT P6, RZ, R47, 0x20000000, RZ, 0xc0, !PT ;  /* 0x200000002fff7812 */ /* 0x000fe200078cc0ff */
[----:B0-----:R-:W3:Y:S01]  /*150020*/  LDL.LU.64 R52, [R1+0x11c0] ;  /* 0x0011c00001347983 */ /* 0x001ee20000300a00 */
[----:B------:R-:W-:-:S05]  /*150030*/  PRMT R2, R37, 0x7772, RZ ;  /* 0x0000777225027816 */ /* 0x000fca00000000ff */
[----:B------:R0:W-:Y:S02]  /*150040*/  @P5 STG.E.U8 desc[UR40][R58.64], R2 ;  /* 0x000000023a005986 */ /* 0x0001e4000c101128 */
[----:B0-----:R-:W-:Y:S02]  /*150050*/  PRMT R2, R37, 0x7773, RZ ;  /* 0x0000777325027816 */ /* 0x001fe400000000ff */
        /* <DEDUP_REMOVED lines=26> */
[----:B---3--:R0:W-:Y:S01]  /*150200*/  @P6 STG.E.U8 desc[UR40][R60.64], R2 ;  /* 0x000000023c006986 */ /* 0x0081e2000c101128 */
        /* <DEDUP_REMOVED lines=24> */
[----:B------:R-:W2:Y:S04]  /*150390*/  LDL.LU.64 R52, [R1+0x11f8] ;  /* 0x0011f80001347983 */ /* 0x000ea80000300a00 */
[----:B------:R-:W2:Y:S04]  /*1503a0*/  LDL.LU.64 R58, [R1+0x1208] ;  /* 0x00120800013a7983 */ /* 0x000ea80000300a00 */
[----:B------:R-:W2:Y:S04]  /*1503b0*/  LDL.LU.64 R6, [R1+0x1210] ;  /* 0x0012100001067983 */ /* 0x000ea80000300a00 */
[----:B------:R-:W2:Y:S01]  /*1503c0*/  LDL.LU R39, [R1+0x208] ;  /* 0x0002080001277983 */ /* 0x000ea20000300800 */
[----:B------:R-:W-:-:S03]  /*1503d0*/  LOP3.LUT P4, RZ, R47, 0x4000, RZ, 0xc0, !PT ;  /* 0x000040002fff7812 */ /* 0x000fc6000788c0ff */
[----:B------:R-:W2:Y:S01]  /*1503e0*/  LDL.LU.64 R4, [R1+0x1220] ;  /* 0x0012200001047983 */ /* 0x000ea20000300a00 */
[----:B------:R-:W-:-:S03]  /*1503f0*/  PRMT R2, R37, 0x7772, RZ ;  /* 0x0000777225027816 */ /* 0x000fc600000000ff */
[----:B------:R-:W2:Y:S01]  /*150400*/  LDL.LU R3, [R1+0x21c] ;  /* 0x00021c0001037983 */ /* 0x000ea20000300800 */
        /* <DEDUP_REMOVED lines=20> */
[----:B---3--:R0:W-:Y:S02]  /*150550*/  @P4 STG.E.U8 desc[UR40][R8.64], R2 ;  /* 0x0000000208004986 */ /* 0x0081e4000c101128 */
[----:B0-----:R-:W-:Y:S02]  /*150560*/  PRMT R2, R37, 0x7773, RZ ;  /* 0x0000777325027816 */ /* 0x001fe400000000ff */
[----:B------:R-:W3:Y:S06]  /*150570*/  LDL.LU.64 R36, [R1+0x1218] ;  /* 0x0012180001247983 */ /* 0x000eec0000300a00 */
[----:B------:R-:W-:-:S02]  /*150580*/  @P6 LOP3.LUT R32, R32, 0x4, RZ, 0xfc, !PT ;  /* 0x0000000420206812 */ /* 0x000fc400078efcff */
[C---:B------:R-:W-:Y:S02]  /*150590*/  LOP3.LUT P6, RZ, R47.reuse, 0x200, RZ, 0xc0, !PT ;  /* 0x000002002fff7812 */ /* 0x040fe400078cc0ff */
[----:B------:R-:W-:Y:S02]  /*1505a0*/  LOP3.LUT R32, R32, 0xfffffff7, RZ, 0xc0, !PT ;  /* 0xfffffff720207812 */ /* 0x000fe400078ec0ff */
[C---:B------:R-:W-:Y:S02]  /*1505b0*/  LOP3.LUT P3, RZ, R47.reuse, 0x2000, RZ, 0xc0, !PT ;  /* 0x000020002fff7812 */ /* 0x040fe4000786c0ff */
[C---:B------:R-:W-:Y:S02]  /*1505c0*/  LOP3.LUT P2, RZ, R47.reuse, 0x1000, RZ, 0xc0, !PT ;  /* 0x000010002fff7812 */ /* 0x040fe4000784c0ff */
[C---:B------:R-:W-:Y:S02]  /*1505d0*/  LOP3.LUT P5, RZ, R47.reuse, 0x800, RZ, 0xc0, !PT ;  /* 0x000008002fff7812 */ /* 0x040fe400078ac0ff */
[----:B------:R-:W-:-:S02]  /*1505e0*/  LOP3.LUT P0, RZ, R47, 0x2, RZ, 0xc0, !PT ;  /* 0x000000022fff7812 */ /* 0x000fc4000780c0ff */
[C---:B------:R-:W-:Y:S02]  /*1505f0*/  LOP3.LUT P1, RZ, R47.reuse, 0x1, RZ, 0xc0, !PT ;  /* 0x000000012fff7812 */ /* 0x040fe4000782c0ff */
[----:B------:R-:W-:Y:S02]  /*150600*/  @P6 LOP3.LUT R32, R32, 0x8, RZ, 0xfc, !PT ;  /* 0x0000000820206812 */ /* 0x000fe400078efcff */
[----:B------:R-:W-:Y:S02]  /*150610*/  LOP3.LUT P6, RZ, R47, 0x400, RZ, 0xc0, !PT ;  /* 0x000004002fff7812 */ /* 0x000fe400078cc0ff */
[----:B------:R-:W3:Y:S04]  /*150620*/  LDL.LU.64 R46, [R1+0x1228] ;  /* 0x00122800012e7983 */ /* 0x000ee80000300a00 */
[----:B------:R-:W3:Y:S04]  /*150630*/  LDL.LU.64 R50, [R1+0x1230] ;  /* 0x0012300001327983 */ /* 0x000ee80000300a00 */
[----:B------:R-:W3:Y:S04]  /*150640*/  LDL.LU.64 R54, [R1+0x1240] ;  /* 0x0012400001367983 */ /* 0x000ee80000300a00 */
[----:B------:R-:W3:Y:S04]  /*150650*/  LDL.LU R48, [R1+0x20c] ;  /* 0x00020c0001307983 */ /* 0x000ee80000300800 */
[----:B------:R-:W3:Y:S04]  /*150660*/  LDL.LU.64 R56, [R1+0x1238] ;  /* 0x0012380001387983 */ /* 0x000ee80000300a00 */
[----:B------:R-:W3:Y:S04]  /*150670*/  LDL.LU.64 R60, [R1+0x1250] ;  /* 0x00125000013c7983 */ /* 0x000ee80000300a00 */
[----:B----4-:R2:W-:Y:S04]  /*150680*/  @P3 STG.E.U8 desc[UR40][R44.64], R2 ;  /* 0x000000022c003986 */ /* 0x0105e8000c101128 */
[----:B------:R-:W4:Y:S04]  /*150690*/  LDL.LU R40, [R1+0x1f0] ;  /* 0x0001f00001287983 */ /* 0x000f280000300800 */
[----:B------:R-:W4:Y:S01]  /*1506a0*/  LDL.LU.64 R8, [R1+0x1258] ;  /* 0x0012580001087983 */ /* 0x000f220000300a00 */
[----:B--2---:R-:W-:-:S03]  /*1506b0*/  PRMT R2, R39, 0x7770, RZ ;  /* 0x0000777027027816 */ /* 0x004fc600000000ff */
[----:B------:R-:W2:Y:S04]  /*1506c0*/  LDL.LU.64 R44, [R1+0x1268] ;  /* 0x00126800012c7983 */ /* 0x000ea80000300a00 */
[----:B------:R0:W-:Y:S02]  /*1506d0*/  @P2 STG.E.U8 desc[UR40][R52.64], R2 ;  /* 0x0000000234002986 */ /* 0x0001e4000c101128 */
[C---:B0-----:R-:W-:Y:S02]  /*1506e0*/  PRMT R2, R39.reuse, 0x7771, RZ ;  /* 0x0000777127027816 */ /* 0x041fe400000000ff */
[----:B------:R-:W2:Y:S04]  /*1506f0*/  LDL.LU.64 R52, [R1+0x1260] ;  /* 0x0012600001347983 */ /* 0x000ea80000300a00 */
[----:B------:R0:W-:Y:S02]  /*150700*/  @P5 STG.E.U8 desc[UR40][R58.64], R2 ;  /* 0x000000023a005986 */ /* 0x0001e4000c101128 */
[----:B0-----:R-:W-:-:S02]  /*150710*/  PRMT R2, R39, 0x7772, RZ ;  /* 0x0000777227027816 */ /* 0x001fc400000000ff */
[----:B------:R-:W2:Y:S04]  /*150720*/  LDL.LU.64 R58, [R1+0x1270] ;  /* 0x00127000013a7983 */ /* 0x000ea80000300a00 */
[----:B------:R0:W-:Y:S01]  /*150730*/  @P6 STG.E.U8 desc[UR40][R6.64], R2 ;  /* 0x0000000206006986 */ /* 0x0001e2000c101128 */
[C---:B------:R-:W-:Y:S02]  /*150740*/  LOP3.LUT P6, RZ, R32.reuse, 0x8, RZ, 0xc0, !PT ;  /* 0x0000000820ff7812 */ /* 0x040fe400078cc0ff */
[----:B0-----:R-:W-:Y:S01]  /*150750*/  PRMT R2, R39, 0x7773, RZ ;  /* 0x0000777327027816 */ /* 0x001fe200000000ff */
[----:B------:R-:W2:Y:S10]  /*150760*/  LDL.LU.64 R6, [R1+0x1278] ;  /* 0x0012780001067983 */ /* 0x000eb40000300a00 */
[----:B------:R0:W-:Y:S01]  /*150770*/  @P6 STG.E.U8 desc[UR40][R4.64], R2 ;  /* 0x0000000204006986 */ /* 0x0001e2000c101128 */
[----:B------:R-:W-:-:S03]  /*150780*/  LOP3.LUT P6, RZ, R32, 0x4, RZ, 0xc0, !PT ;  /* 0x0000000420ff7812 */ /* 0x000fc600078cc0ff */
[----:B0-----:R-:W2:Y:S01]  /*150790*/  LDL.LU.64 R4, [R1+0x1288] ;  /* 0x0012880001047983 */ /* 0x001ea20000300a00 */
[----:B------:R-:W-:-:S03]  /*1507a0*/  PRMT R2, R3, 0x7770, RZ ;  /* 0x0000777003027816 */ /* 0x000fc600000000ff */
[----:B------:R-:W2:Y:S06]  /*1507b0*/  LDL.LU R39, [R1+0x1e0] ;  /* 0x0001e00001277983 */ /* 0x000eac0000300800 */
[----:B---3--:R0:W-:Y:S04]  /*1507c0*/  @P6 STG.E.U8 desc[UR40][R36.64], R2 ;  /* 0x0000000224006986 */ /* 0x0081e8000c101128 */
[----:B0-----:R-:W3:Y:S01]  /*1507d0*/  LDL.LU.64 R36, [R1+0x1280] ;  /* 0x0012800001247983 */ /* 0x001ee20000300a00 */
[----:B------:R-:W-:-:S02]  /*1507e0*/  LOP3.LUT P6, RZ, R32, 0x2, RZ, 0xc0, !PT ;  /* 0x0000000220ff7812 */ /* 0x000fc400078cc0ff */
        /* <DEDUP_REMOVED lines=18> */
[----:B0-----:R-:W-:-:S05]  /*150910*/  PRMT R2, R48, 0x7773, RZ ;  /* 0x0000777330027816 */ /* 0x001fca00000000ff */
[----:B--2---:R0:W-:Y:S01]  /*150920*/  @P0 STG.E.U8 desc[UR40][R44.64], R2 ;  /* 0x000000022c000986 */ /* 0x0041e2000c101128 */
        /* <DEDUP_REMOVED lines=16> */
[----:B------:R-:W3:Y:S04]  /*150a30*/  LDL.LU.64 R58, [R1+0x12a8] ;  /* 0x0012a800013a7983 */ /* 0x000ee80000300a00 */
        /* <DEDUP_REMOVED lines=20> */
[----:B------:R-:W2:Y:S04]  /*150b80*/  LDL.LU R40, [R1+0x1e4] ;  /* 0x0001e40001287983 */ /* 0x000ea80000300800 */
[----:B------:R-:W2:Y:S01]  /*150b90*/  LDL.LU.64 R48, [R1+0x12c8] ;  /* 0x0012c80001307983 */ /* 0x000ea20000300a00 */
[----:B------:R-:W-:-:S03]  /*150ba0*/  LOP3.LUT R35, R35, 0xfeffffff, RZ, 0xc0, !PT ;  /* 0xfeffffff23237812 */ /* 0x000fc600078ec0ff */
[----:B------:R-:W2:Y:S01]  /*150bb0*/  LDL.LU.64 R50, [R1+0x12d8] ;  /* 0x0012d80001327983 */ /* 0x000ea20000300a00 */
[----:B------:R-:W-:Y:S02]  /*150bc0*/  @P6 LOP3.LUT R35, R35, 0x1000000, RZ, 0xfc, !PT ;  /* 0x0100000023236812 */ /* 0x000fe400078efcff */
[----:B------:R-:W-:Y:S01]  /*150bd0*/  LOP3.LUT P6, RZ, R43, 0x100000, RZ, 0xc0, !PT ;  /* 0x001000002bff7812 */ /* 0x000fe200078cc0ff */
[----:B------:R-:W2:Y:S01]  /*150be0*/  LDL.LU.64 R54, [R1+0x12e0] ;  /* 0x0012e00001367983 */ /* 0x000ea20000300a00 */
[----:B------:R-:W-:Y:S02]  /*150bf0*/  LOP3.LUT R35, R35, 0xfdffffff, RZ, 0xc0, !PT ;  /* 0xfdffffff23237812 */ /* 0x000fe400078ec0ff */
[----:B------:R-:W-:Y:S01]  /*150c00*/  LOP3.LUT P3, RZ, R43, 0x4000000, RZ, 0xc0, !PT ;  /* 0x040000002bff7812 */ /* 0x000fe2000786c0ff */
[----:B------:R-:W2:Y:S08]  /*150c10*/  LDL.LU.64 R56, [R1+0x12f0] ;  /* 0x0012f00001387983 */ /* 0x000eb00000300a00 */
[----:B------:R-:W-:-:S02]  /*150c20*/  @P6 LOP3.LUT R35, R35, 0x2000000, RZ, 0xfc, !PT ;  /* 0x0200000023236812 */ /* 0x000fc400078efcff */
[----:B------:R-:W-:Y:S02]  /*150c30*/  LOP3.LUT P6, RZ, R43, 0x200000, RZ, 0xc0, !PT ;  /* 0x002000002bff7812 */ /* 0x000fe400078cc0ff */
[----:B------:R-:W-:Y:S02]  /*150c40*/  PRMT R2, R39, 0x7772, RZ ;  /* 0x0000777227027816 */ /* 0x000fe400000000ff */
[----:B------:R-:W-:-:S03]  /*150c50*/  LOP3.LUT R35, R35, 0xfbffffff, RZ, 0xc0, !PT ;  /* 0xfbffffff23237812 */ /* 0x000fc600078ec0ff */
[----:B---3--:R0:W-:Y:S01]  /*150c60*/  @P3 STG.E.U8 desc[UR40][R44.64], R2 ;  /* 0x000000022c003986 */ /* 0x0081e2000c101128 */
[----:B------:R-:W-:-:S05]  /*150c70*/  LOP3.LUT P2, RZ, R43, 0x2000000, RZ, 0xc0, !PT ;  /* 0x020000002bff7812 */ /* 0x000fca000784c0ff */
[----:B------:R-:W-:Y:S02]  /*150c80*/  @P6 LOP3.LUT R35, R35, 0x4000000, RZ, 0xfc, !PT ;  /* 0x0400000023236812 */ /* 0x000fe400078efcff */
[----:B------:R-:W-:Y:S02]  /*150c90*/  LOP3.LUT P6, RZ, R43, 0x400000, RZ, 0xc0, !PT ;  /* 0x004000002bff7812 */ /* 0x000fe400078cc0ff */
[----:B0-----:R-:W-:Y:S02]  /*150ca0*/  PRMT R2, R39, 0x7773, RZ ;  /* 0x0000777327027816 */ /* 0x001fe400000000ff */
[----:B------:R-:W3:Y:S01]  /*150cb0*/  LDL.LU R39, [R1+0x1f8] ;  /* 0x0001f80001277983 */ /* 0x000ee20000300800 */
[----:B------:R-:W-:-:S03]  /*150cc0*/  LOP3.LUT P5, RZ, R43, 0x1000000, RZ, 0xc0, !PT ;  /* 0x010000002bff7812 */ /* 0x000fc600078ac0ff */
[----:B------:R-:W3:Y:S01]  /*150cd0*/  LDL.LU.64 R60, [R1+0x12e8] ;  /* 0x0012e800013c7983 */ /* 0x000ee20000300a00 */
[----:B------:R-:W-:-:S03]  /*150ce0*/  LOP3.LUT R35, R35, 0xf7ffffff, RZ, 0xc0, !PT ;  /* 0xf7ffffff23237812 */ /* 0x000fc600078ec0ff */
[----:B----4-:R0:W-:Y:S01]  /*150cf0*/  @P2 STG.E.U8 desc[UR40][R52.64], R2 ;  /* 0x0000000234002986 */ /* 0x0101e2000c101128 */
[----:B------:R-:W-:Y:S02]  /*150d00*/  @P6 LOP3.LUT R35, R35, 0x8000000, RZ, 0xfc, !PT ;  /* 0x0800000023236812 */ /* 0x000fe400078efcff */
[----:B------:R-:W-:Y:S01]  /*150d10*/  LOP3.LUT P6, RZ, R43, 0x800000, RZ, 0xc0, !PT ;  /* 0x008000002bff7812 */ /* 0x000fe200078cc0ff */
[----:B------:R-:W4:Y:S04]  /*150d20*/  LDL.LU.64 R8, [R1+0x12f8] ;  /* 0x0012f80001087983 */ /* 0x000f280000300a00 */
[----:B------:R-:W3:Y:S01]  /*150d30*/  LDL.LU.64 R44, [R1+0x1308] ;  /* 0x00130800012c7983 */ /* 0x000ee20000300a00 */
[----:B0-----:R-:W-:-:S03]  /*150d40*/  PRMT R2, R3, 0x7770, RZ ;  /* 0x0000777003027816 */ /* 0x001fc600000000ff */
[----:B------:R-:W3:Y:S04]  /*150d50*/  LDL.LU.64 R52, [R1+0x1318] ;  /* 0x0013180001347983 */ /* 0x000ee80000300a00 */
        /* <DEDUP_REMOVED lines=47> */
[----:B0-----:R-:W-:Y:S02]  /*151050*/  PRMT R2, R42, 0x7773, RZ ;  /* 0x000077732a027816 */ /* 0x001fe400000000ff */
[----:B------:R-:W3:Y:S04]  /*151060*/  LDL.LU R42, [R1+0x57c8] ;  /* 0x0057c800012a7983 */ /* 0x000ee80000300800 */
[----:B------:R-:W4:Y:S04]  /*151070*/  LDL.LU.64 R4, [R1+0x1330] ;  /* 0x0013300001047983 */ /* 0x000f280000300a00 */
[----:B--2---:R0:W-:Y:S04]  /*151080*/  @P5 STG.E.U8 desc[UR40][R36.64], R2 ;  /* 0x0000000224005986 */ /* 0x0041e8000c101128 */
[----:B0-----:R-:W2:Y:S04]  /*151090*/  LDL.LU.64 R36, [R1+0x1340] ;  /* 0x0013400001247983 */ /* 0x001ea80000300a00 */
[----:B------:R-:W2:Y:S04]  /*1510a0*/  LDL.LU.64 R44, [R1+0x1350] ;  /* 0x00135000012c7983 */ /* 0x000ea80000300a00 */
[----:B------:R-:W2:Y:S04]  /*1510b0*/  LDL.LU R39, [R1+0x1fc] ;  /* 0x0001fc0001277983 */ /* 0x000ea80000300800 */
[----:B------:R-:W3:Y:S04]  /*1510c0*/  LDL.LU.64 R52, [R1+0x1360] ;  /* 0x0013600001347983 */ /* 0x000ee80000300a00 */
[----:B------:R-:W3:Y:S04]  /*1510d0*/  LDL.LU.64 R58, [R1+0x1358] ;  /* 0x00135800013a7983 */ /* 0x000ee80000300a00 */
[----:B------:R-:W3:Y:S04]  /*1510e0*/  LDL.LU.64 R6, [R1+0x1368] ;  /* 0x0013680001067983 */ /* 0x000ee80000300a00 */
[----:B------:R-:W3:Y:S01]  /*1510f0*/  LDL.LU R3, [R1+0x1ec] ;  /* 0x0001ec0001037983 */ /* 0x000ee20000300800 */
[----:B------:R-:W-:-:S02]  /*151100*/  LOP3.LUT P4, RZ, R43, 0x100, RZ, 0xc0, !PT ;  /* 0x000001002bff7812 */ /* 0x000fc4000788c0ff */
[----:B------:R-:W-:Y:S02]  /*151110*/  LOP3.LUT R35, R35, 0xffffefff, RZ, 0xc0, !PT ;  /* 0xffffefff23237812 */ /* 0x000fe400078ec0ff */
[C---:B------:R-:W-:Y:S02]  /*151120*/  LOP3.LUT P3, RZ, R43.reuse, 0x80, RZ, 0xc0, !PT ;  /* 0x000000802bff7812 */ /* 0x040fe4000786c0ff */
[C---:B------:R-:W-:Y:S02]  /*151130*/  LOP3.LUT P2, RZ, R43.reuse, 0x40, RZ, 0xc0, !PT ;  /* 0x000000402bff7812 */ /* 0x040fe4000784c0ff */
[----:B------:R-:W-:Y:S02]  /*151140*/  LOP3.LUT P5, RZ, R43, 0x20, RZ, 0xc0, !PT ;  /* 0x000000202bff7812 */ /* 0x000fe400078ac0ff */
[----:B--2---:R-:W-:-:S05]  /*151150*/  PRMT R2, R39, 0x7770, RZ ;  /* 0x0000777027027816 */ /* 0x004fca00000000ff */
[----:B----4-:R0:W-:Y:S04]  /*151160*/  @P4 STG.E.U8 desc[UR40][R4.64], R2 ;  /* 0x0000000204004986 */ /* 0x0101e8000c101128 */
[----:B0-----:R-:W2:Y:S01]  /*151170*/  LDL.LU.64 R4, [R1+0x1370] ;  /* 0x0013700001047983 */ /* 0x001ea20000300a00 */
[----:B---3--:R-:W-:-:S13]  /*151180*/  LOP3.LUT P6, RZ, R42, 0x10000000, RZ, 0xc0, !PT ;  /* 0x100000002aff7812 */ /* 0x008fda00078cc0ff */
        /* <DEDUP_REMOVED lines=10> */
[----:B------:R-:W-:-:S03]  /*151230*/  LOP3.LUT R35, R35, 0xffff7fff, RZ, 0xc0, !PT ;  /* 0xffff7fff23237812 */ /* 0x000fc600078ec0ff */
[----:B0-----:R-:W3:Y:S08]  /*151240*/  LDL.LU.64 R36, [R1+0x1380] ;  /* 0x0013800001247983 */ /* 0x001ef00000300a00 */
[----:B------:R-:W-:Y:S02]  /*151250*/  @P6 LOP3.LUT R35, R35, 0x8000, RZ, 0xfc, !PT ;  /* 0x0000800023236812 */ /* 0x000fe400078efcff */
[----:B------:R-:W-:Y:S01]  /*151260*/  LOP3.LUT P6, RZ, R43, 0x1, RZ, 0xc0, !PT ;  /* 0x000000012bff7812 */ /* 0x000fe200078cc0ff */
[----:B------:R-:W4:Y:S04]  /*151270*/  LDL.LU.64 R46, [R1+0x1378] ;  /* 0x00137800012e7983 */ /* 0x000f280000300a00 */
[----:B------:R-:W4:Y:S01]  /*151280*/  LDL.LU R48, [R1+0x1d0] ;  /* 0x0001d00001307983 */ /* 0x000f220000300800 */
[----:B------:R-:W-:-:S03]  /*151290*/  LOP3.LUT R35, R35, 0xfffeffff, RZ, 0xc0, !PT ;  /* 0xfffeffff23237812 */ /* 0x000fc600078ec0ff */
[----:B------:R-:W4:Y:S04]  /*1512a0*/  LDL.LU.64 R50, [R1+0x1388] ;  /* 0x0013880001327983 */ /* 0x000f280000300a00 */
[----:B------:R-:W-:Y:S01]  /*1512b0*/  @P6 LOP3.LUT R35, R35, 0x10000, RZ, 0xfc, !PT ;  /* 0x0001000023236812 */ /* 0x000fe200078efcff */
[----:B------:R-:W4:Y:S01]  /*1512c0*/  LDL.LU.64 R54, [R1+0x1390] ;  /* 0x0013900001367983 */ /* 0x000f220000300a00 */
[----:B------:R-:W-:Y:S02]  /*1512d0*/  LOP3.LUT P6, RZ, R43, 0x2, RZ, 0xc0, !PT ;  /* 0x000000022bff7812 */ /* 0x000fe400078cc0ff */
[----:B------:R-:W-:Y:S01]  /*1512e0*/  LOP3.LUT R35, R35, 0xfffdffff, RZ, 0xc0, !PT ;  /* 0xfffdffff23237812 */ /* 0x000fe200078ec0ff */
[----:B------:R-:W4:Y:S01]  /*1512f0*/  LDL.LU.64 R56, [R1+0x13a0] ;  /* 0x0013a00001387983 */ /* 0x000f220000300a00 */
[----:B------:R-:W-:-:S03]  /*151300*/  PRMT R2, R39, 0x7772, RZ ;  /* 0x0000777227027816 */ /* 0x000fc600000000ff */
[----:B------:R-:W4:Y:S06]  /*151310*/  LDL.LU R40, [R1+0x1c0] ;  /* 0x0001c00001287983 */ /* 0x000f2c0000300800 */
[----:B------:R-:W-:Y:S01]  /*151320*/  @P6 LOP3.LUT R35, R35, 0x20000, RZ, 0xfc, !PT ;  /* 0x0002000023236812 */ /* 0x000fe200078efcff */
[----:B------:R0:W-:Y:S01]  /*151330*/  @P2 STG.E.U8 desc[UR40][R44.64], R2 ;  /* 0x000000022c002986 */ /* 0x0001e2000c101128 */
[----:B------:R-:W-:Y:S02]  /*151340*/  LOP3.LUT P6, RZ, R43, 0x4, RZ, 0xc0, !PT ;  /* 0x000000042bff7812 */ /* 0x000fe400078cc0ff */
[----:B------:R-:W-:Y:S01]  /*151350*/  LOP3.LUT R35, R35, 0xfffbffff, RZ, 0xc0, !PT ;  /* 0xfffbffff23237812 */ /* 0x000fe200078ec0ff */
[----:B------:R-:W4:Y:S04]  /*151360*/  LDL.LU.64 R60, [R1+0x1398] ;  /* 0x00139800013c7983 */ /* 0x000f280000300a00 */
[----:B------:R-:W4:Y:S01]  /*151370*/  LDL.LU.64 R8, [R1+0x13b0] ;  /* 0x0013b00001087983 */ /* 0x000f220000300a00 */
[----:B0-----:R-:W-:-:S03]  /*151380*/  PRMT R2, R39, 0x7773, RZ ;  /* 0x0000777327027816 */ /* 0x001fc600000000ff */
[----:B------:R-:W4:Y:S02]  /*151390*/  LDL.LU.64 R44, [R1+0x13c0] ;  /* 0x0013c000012c7983 */ /* 0x000f240000300a00 */
[----:B------:R-:W-:Y:S02]  /*1513a0*/  @P6 LOP3.LUT R35, R35, 0x40000, RZ, 0xfc, !PT ;  /* 0x0004000023236812 */ /* 0x000fe400078efcff */
[----:B------:R-:W-:Y:S02]  /*1513b0*/  LOP3.LUT P6, RZ, R43, 0x8, RZ, 0xc0, !PT ;  /* 0x000000082bff7812 */ /* 0x000fe400078cc0ff */
[----:B------:R-:W-:Y:S01]  /*1513c0*/  LOP3.LUT R35, R35, 0xfff7ffff, RZ, 0xc0, !PT ;  /* 0xfff7ffff23237812 */ /* 0x000fe200078ec0ff */
[----:B------:R0:W-:Y:S10]  /*1513d0*/  @P5 STG.E.U8 desc[UR40][R52.64], R2 ;  /* 0x0000000234005986 */ /* 0x0001f4000c101128 */
[----:B------:R-:W-:-:S02]  /*1513e0*/  @P6 LOP3.LUT R35, R35, 0x80000, RZ, 0xfc, !PT ;  /* 0x0008000023236812 */ /* 0x000fc400078efcff */
[----:B------:R-:W-:Y:S01]  /*1513f0*/  LOP3.LUT P6, RZ, R43, 0x10, RZ, 0xc0, !PT ;  /* 0x000000102bff7812 */ /* 0x000fe200078cc0ff */
[----:B0-----:R-:W4:Y:S01]  /*151400*/  LDL.LU.64 R52, [R1+0x13d0] ;  /* 0x0013d00001347983 */ /* 0x001f220000300a00 */
[----:B------:R-:W-:-:S03]  /*151410*/  PRMT R2, R3, 0x7770, RZ ;  /* 0x0000777003027816 */ /* 0x000fc600000000ff */
[----:B------:R-:W4:Y:S08]  /*151420*/  LDL.LU R39, [R1+0x1d4] ;  /* 0x0001d40001277983 */ /* 0x000f300000300800 */
        /* <DEDUP_REMOVED lines=14> */
[----:B----4-:R-:W-:Y:S01]  /*151510*/  PRMT R2, R48, 0x7770, RZ ;  /* 0x0000777030027816 */ /* 0x010fe200000000ff */
        /* <DEDUP_REMOVED lines=36> */
[----:B------:R-:W3:Y:S04]  /*151760*/  LDL.LU.64 R58, [R1+0x1438] ;  /* 0x00143800013a7983 */ /* 0x000ee80000300a00 */
[----:B------:R-:W3:Y:S04]  /*151770*/  LDL.LU.64 R6, [R1+0x1430] ;  /* 0x0014300001067983 */ /* 0x000ee80000300a00 */
[----:B------:R-:W3:Y:S01]  /*151780*/  LDL.LU R3, [R1+0x1d8] ;  /* 0x0001d80001037983 */ /* 0x000ee20000300800 */
[----:B------:R-:W-:-:S02]  /*151790*/  LOP3.LUT P4, RZ, R42, 0x200000, RZ, 0xc0, !PT ;  /* 0x002000002aff7812 */ /* 0x000fc4000788c0ff */
[----:B------:R-:W-:Y:S02]  /*1517a0*/  PRMT R2, R39, 0x7773, RZ ;  /* 0x0000777327027816 */ /* 0x000fe400000000ff */
[C---:B------:R-:W-:Y:S02]  /*1517b0*/  LOP3.LUT P3, RZ, R42.reuse, 0x100000, RZ, 0xc0, !PT ;  /* 0x001000002aff7812 */ /* 0x040fe4000786c0ff */
[C---:B------:R-:W-:Y:S02]  /*1517c0*/  LOP3.LUT P2, RZ, R42.reuse, 0x80000, RZ, 0xc0, !PT ;  /* 0x000800002aff7812 */ /* 0x040fe4000784c0ff */
[C---:B------:R-:W-:Y:S02]  /*1517d0*/  LOP3.LUT P5, RZ, R42.reuse, 0x40000, RZ, 0xc0, !PT ;  /* 0x000400002aff7812 */ /* 0x040fe400078ac0ff */
        /* <DEDUP_REMOVED lines=16> */
[----:B------:R-:W2:Y:S04]  /*1518e0*/  LDL.LU.64 R46, [R1+0x1450] ;  /* 0x00145000012e7983 */ /* 0x000ea80000300a00 */
[----:B------:R-:W2:Y:S04]  /*1518f0*/  LDL.LU.64 R48, [R1+0x1460] ;  /* 0x0014600001307983 */ /* 0x000ea80000300a00 */
[----:B------:R-:W2:Y:S04]  /*151900*/  LDL.LU R39, [R1+0x1c8] ;  /* 0x0001c80001277983 */ /* 0x000ea80000300800 */
[----:B------:R-:W2:Y:S04]  /*151910*/  LDL.LU.64 R50, [R1+0x1458] ;  /* 0x0014580001327983 */ /* 0x000ea80000300a00 */
[----:B------:R-:W2:Y:S01]  /*151920*/  LDL.LU.64 R54, [R1+0x1480] ;  /* 0x0014800001367983 */ /* 0x000ea20000300a00 */
[----:B------:R-:W-:-:S03]  /*151930*/  PRMT R2, R41, 0x7770, RZ ;  /* 0x0000777029027816 */ /* 0x000fc600000000ff */
[----:B------:R-:W2:Y:S04]  /*151940*/  LDL.LU.64 R56, [R1+0x1488] ;  /* 0x0014880001387983 */ /* 0x000ea80000300a00 */
[----:B----4-:R0:W-:Y:S02]  /*151950*/  @P3 STG.E.U8 desc[UR40][R8.64], R2 ;  /* 0x0000000208003986 */ /* 0x0101e4000c101128 */
[----:B0-----:R-:W-:-:S05]  /*151960*/  PRMT R2, R41, 0x7771, RZ ;  /* 0x0000777129027816 */ /* 0x001fca00000000ff */
[----:B---3--:R0:W-:Y:S02]  /*151970*/  @P2 STG.E.U8 desc[UR40][R44.64], R2 ;  /* 0x000000022c002986 */ /* 0x0081e4000c101128 */
[----:B0-----:R-:W-:-:S05]  /*151980*/  PRMT R2, R41, 0x7772, RZ ;  /* 0x0000777229027816 */ /* 0x001fca00000000ff */
[----:B------:R0:W-:Y:S02]  /*151990*/  @P5 STG.E.U8 desc[UR40][R52.64], R2 ;  /* 0x0000000234005986 */ /* 0x0001e4000c101128 */
[----:B0-----:R-:W-:Y:S02]  /*1519a0*/  PRMT R2, R41, 0x7773, RZ ;  /* 0x0000777329027816 */ /* 0x001fe400000000ff */
[----:B------:R-:W3:Y:S04]  /*1519b0*/  LDL.LU R41, [R1+0x57bc] ;  /* 0x0057bc0001297983 */ /* 0x000ee80000300800 */
[----:B------:R-:W4:Y:S04]  /*1519c0*/  LDL.LU.64 R60, [R1+0x1498] ;  /* 0x00149800013c7983 */ /* 0x000f280000300a00 */
[----:B------:R-:W3:Y:S04]  /*1519d0*/  LDL.LU.64 R8, [R1+0x1490] ;  /* 0x0014900001087983 */ /* 0x000ee80000300a00 */
[----:B------:R-:W3:Y:S04]  /*1519e0*/  LDL.LU.64 R44, [R1+0x14a8] ;  /* 0x0014a800012c7983 */ /* 0x000ee80000300a00 */
[----:B------:R-:W3:Y:S01]  /*1519f0*/  LDL.LU.64 R52, [R1+0x14b0] ;  /* 0x0014b00001347983 */ /* 0x000ee20000300a00 */
[----:B------:R-:W-:-:S02]  /*151a00*/  @P6 LOP3.LUT R35, R35, 0x100, RZ, 0xfc, !PT ;  /* 0x0000010023236812 */ /* 0x000fc400078efcff */
[----:B------:R-:W-:Y:S01]  /*151a10*/  LOP3.LUT P6, RZ, R42, 0x4000, RZ, 0xc0, !PT ;  /* 0x000040002aff7812 */ /* 0x000fe200078cc0ff */
[----:B------:R-:W3:Y:S01]  /*151a20*/  LDL.LU R40, [R1+0x1cc] ;  /* 0x0001cc0001287983 */ /* 0x000ee20000300800 */
        /* <DEDUP_REMOVED lines=9> */
[----:B------:R0:W-:Y:S01]  /*151ac0*/  @P6 STG.E.U8 desc[UR40][R58.64], R2 ;  /* 0x000000023a006986 */ /* 0x0001e2000c101128 */
[----:B------:R-:W-:Y:S02]  /*151ad0*/  LOP3.LUT P6, RZ, R35, 0x800, RZ, 0xc0, !PT ;  /* 0x0000080023ff7812 */ /* 0x000fe400078cc0ff */
[----:B0-----:R-:W-:Y:S01]  /*151ae0*/  PRMT R2, R3, 0x7770, RZ ;  /* 0x0000777003027816 */ /* 0x001fe200000000ff */
[----:B------:R-:W3:Y:S10]  /*151af0*/  LDL.LU.64 R58, [R1+0x14c0] ;  /* 0x0014c000013a7983 */ /* 0x000ef40000300a00 */
[----:B------:R0:W-:Y:S04]  /*151b00*/  @P6 STG.E.U8 desc[UR40][R6.64], R2 ;  /* 0x0000000206006986 */ /* 0x0001e8000c101128 */
[----:B0-----:R-:W3:Y:S01]  /*151b10*/  LDL.LU.64 R6, [R1+0x14b8] ;  /* 0x0014b80001067983 */ /* 0x001ee20000300a00 */
[----:B------:R-:W-:-:S02]  /*151b20*/  LOP3.LUT P6, RZ, R35, 0x400, RZ, 0xc0, !PT ;  /* 0x0000040023ff7812 */ /* 0x000fc400078cc0ff */
[----:B------:R-:W-:-:S11]  /*151b30*/  PRMT R2, R3, 0x7771, RZ ;  /* 0x0000777103027816 */ /* 0x000fd600000000ff */
        /* <DEDUP_REMOVED lines=23> */
[----:B---3--:R-:W-:-:S05]  /*151cb0*/  PRMT R2, R41, 0x7770, RZ ;  /* 0x0000777029027816 */ /* 0x008fca00000000ff */
[----:B------:R0:W-:Y:S02]  /*151cc0*/  @P0 STG.E.U8 desc[UR40][R8.64], R2 ;  /* 0x0000000208000986 */ /* 0x0001e4000c101128 */
[----:B0-----:R-:W-:-:S05]  /*151cd0*/  PRMT R2, R41, 0x7771, RZ ;  /* 0x0000777129027816 */ /* 0x001fca00000000ff */
[----:B------:R0:W-:Y:S02]  /*151ce0*/  @P1 STG.E.U8 desc[UR40][R44.64], R2 ;  /* 0x000000022c001986 */ /* 0x0001e4000c101128 */
[----:B0-----:R-:W-:-:S05]  /*151cf0*/  PRMT R2, R41, 0x7772, RZ ;  /* 0x0000777229027816 */ /* 0x001fca00000000ff */
[----:B------:R0:W-:Y:S02]  /*151d00*/  @P4 STG.E.U8 desc[UR40][R52.64], R2 ;  /* 0x0000000234004986 */ /* 0x0001e4000c101128 */
[----:B0-----:R-:W-:Y:S02]  /*151d10*/  PRMT R2, R41, 0x7773, RZ ;  /* 0x0000777329027816 */ /* 0x001fe400000000ff */
[----:B------:R-:W3:Y:S01]  /*151d20*/  LDL.LU R41, [R1+0x57b8] ;  /* 0x0057b80001297983 */ /* 0x000ee20000300800 */
[C---:B------:R-:W-:Y:S02]  /*151d30*/  LOP3.LUT P3, RZ, R42.reuse, 0x20, RZ, 0xc0, !PT ;  /* 0x000000202aff7812 */ /* 0x040fe4000786c0ff */
[----:B------:R-:W-:Y:S01]  /*151d40*/  LOP3.LUT P2, RZ, R42, 0x10, RZ, 0xc0, !PT ;  /* 0x000000102aff7812 */ /* 0x000fe2000784c0ff */
[----:B------:R-:W4:Y:S04]  /*151d50*/  LDL.LU.64 R8, [R1+0x14e0] ;  /* 0x0014e00001087983 */ /* 0x000f280000300a00 */
[----:B------:R-:W4:Y:S04]  /*151d60*/  LDL.LU.64 R44, [R1+0x14f0] ;  /* 0x0014f000012c7983 */ /* 0x000f280000300a00 */
[----:B------:R-:W4:Y:S04]  /*151d70*/  LDL.LU.64 R52, [R1+0x14e8] ;  /* 0x0014e80001347983 */ /* 0x000f280000300a00 */
[----:B------:R0:W-:Y:S02]  /*151d80*/  @P3 STG.E.U8 desc[UR40][R58.64], R2 ;  /* 0x000000023a003986 */ /* 0x0001e4000c101128 */
[----:B0-----:R-:W-:-:S02]  /*151d90*/  PRMT R2, R40, 0x7770, RZ ;  /* 0x0000777028027816 */ /* 0x001fc400000000ff */
[----:B------:R-:W4:Y:S04]  /*151da0*/  LDL.LU.64 R58, [R1+0x1508] ;  /* 0x00150800013a7983 */ /* 0x000f280000300a00 */
[----:B------:R0:W-:Y:S04]  /*151db0*/  @P2 STG.E.U8 desc[UR40][R6.64], R2 ;  /* 0x0000000206002986 */ /* 0x0001e8000c101128 */
[----:B0-----:R-:W4:Y:S04]  /*151dc0*/  LDL.LU.64 R6, [R1+0x1518] ;  /* 0x0015180001067983 */ /* 0x001f280000300a00 */
[----:B------:R-:W4:Y:S01]  /*151dd0*/  LDL.LU R39, [R1+0x1b0] ;  /* 0x0001b00001277983 */ /* 0x000f220000300800 */
[----:B------:R-:W-:-:S02]  /*151de0*/  LOP3.LUT P5, RZ, R42, 0x8, RZ, 0xc0, !PT ;  /* 0x000000082aff7812 */ /* 0x000fc400078ac0ff */
[----:B------:R-:W-:-:S11]  /*151df0*/  PRMT R2, R40, 0x7771, RZ ;  /* 0x0000777128027816 */ /* 0x000fd600000000ff */
[----:B--2---:R0:W-:Y:S04]  /*151e00*/  @P5 STG.E.U8 desc[UR40][R4.64], R2 ;  /* 0x0000000204005986 */ /* 0x0041e8000c101128 */
[----:B0-----:R-:W2:Y:S01]  /*151e10*/  LDL.LU.64 R4, [R1+0x1528] ;  /* 0x0015280001047983 */ /* 0x001ea20000300a00 */
[----:B------:R-:W-:-:S03]  /*151e20*/  LOP3.LUT R38, R38, 0xefffffff, RZ, 0xc0, !PT ;  /* 0xefffffff26267812 */ /* 0x000fc600078ec0ff */
[----:B------:R-:W2:Y:S01]  /*151e30*/  LDL.LU R3, [R1+0x1a0] ;  /* 0x0001a00001037983 */ /* 0x000ea20000300800 */
[C---:B------:R-:W-:Y:S02]  /*151e40*/  LOP3.LUT P4, RZ, R42.reuse, 0x4, RZ, 0xc0, !PT ;  /* 0x000000042aff7812 */ /* 0x040fe4000788c0ff */
[C---:B------:R-:W-:Y:S02]  /*151e50*/  LOP3.LUT P3, RZ, R42.reuse, 0x2, RZ, 0xc0, !PT ;  /* 0x000000022aff7812 */ /* 0x040fe4000786c0ff */
[----:B------:R-:W-:Y:S02]  /*151e60*/  LOP3.LUT P2, RZ, R42, 0x1, RZ, 0xc0, !PT ;  /* 0x000000012aff7812 */ /* 0x000fe4000784c0ff */
[----:B------:R-:W2:Y:S04]  /*151e70*/  LDL.LU.64 R42, [R1+0x1520] ;  /* 0x00152000012a7983 */ /* 0x000ea80000300a00 */
[----:B------:R-:W2:Y:S04]  /*151e80*/  LDL.LU.64 R46, [R1+0x1530] ;  /* 0x00153000012e7983 */ /* 0x000ea80000300a00 */
[----:B------:R-:W2:Y:S01]  /*151e90*/  LDL.LU.64 R50, [R1+0x1550] ;  /* 0x0015500001327983 */ /* 0x000ea20000300a00 */
[----:B------:R-:W-:-:S03]  /*151ea0*/  LOP3.LUT R35, R35, 0xfffffffe, RZ, 0xc0, !PT ;  /* 0xfffffffe23237812 */ /* 0x000fc600078ec0ff */
[----:B------:R-:W2:Y:S04]  /*151eb0*/  LDL.LU R48, [R1+0x1b4] ;  /* 0x0001b40001307983 */ /* 0x000ea80000300800 */
[----:B------:R-:W2:Y:S04]  /*151ec0*/  LDL.LU.64 R54, [R1+0x1560] ;  /* 0x0015600001367983 */ /* 0x000ea80000300a00 */
[----:B------:R-:W2:Y:S01]  /*151ed0*/  LDL.LU.64 R56, [R1+0x1558] ;  /* 0x0015580001387983 */ /* 0x000ea20000300a00 */
[----:B------:R-:W-:-:S03]  /*151ee0*/  PRMT R2, R40, 0x7772, RZ ;  /* 0x0000777228027816 */ /* 0x000fc600000000ff */
[----:B------:R-:W2:Y:S01]  /*151ef0*/  LDL.LU.64 R60, [R1+0x1570] ;  /* 0x00157000013c7983 */ /* 0x000ea20000300a00 */
[----:B---3--:R-:W-:-:S13]  /*151f00*/  LOP3.LUT P6, RZ, R41, 0x400000, RZ, 0xc0, !PT ;  /* 0x0040000029ff7812 */ /* 0x008fda00078cc0ff */
        /* <DEDUP_REMOVED lines=16> */
[----:B------:R-:W-:Y:S01]  /*152010*/  LOP3.LUT R35, R35, 0xfffffffb, RZ, 0xc0, !PT ;  /* 0xfffffffb23237812 */ /* 0x000fe200078ec0ff */
[----:B----4-:R0:W-:Y:S01]  /*152020*/  @P4 STG.E.U8 desc[UR40][R8.64], R2 ;  /* 0x0000000208004986 */ /* 0x0101e2000c101128 */
[----:B------:R-:W-:-:S09]  /*152030*/  LOP3.LUT P5, RZ, R41, 0x80000000, RZ, 0xc0, !PT ;  /* 0x8000000029ff7812 */ /* 0x000fd200078ac0ff */
[----:B------:R-:W-:Y:S02]  /*152040*/  @P6 LOP3.LUT R35, R35, 0x4, RZ, 0xfc, !PT ;  /* 0x0000000423236812 */ /* 0x000fe400078efcff */
[----:B------:R-:W-:Y:S01]  /*152050*/  LOP3.LUT P6, RZ, R41, 0x20000000, RZ, 0xc0, !PT ;  /* 0x2000000029ff7812 */ /* 0x000fe200078cc0ff */
[----:B0-----:R-:W3:Y:S01]  /*152060*/  LDL.LU.64 R8, [R1+0x1580] ;  /* 0x0015800001087983 */ /* 0x001ee20000300a00 */
[----:B------:R-:W-:Y:S02]  /*152070*/  PRMT R2, R40, 0x7773, RZ ;  /* 0x0000777328027816 */ /* 0x000fe400000000ff */
[----:B------:R-:W-:Y:S01]  /*152080*/  LOP3.LUT R35, R35, 0xfffffff7, RZ, 0xc0, !PT ;  /* 0xfffffff723237812 */ /* 0x000fe200078ec0ff */
[----:B------:R-:W4:Y:S04]  /*152090*/  LDL.LU R40, [R1+0x1a4] ;  /* 0x0001a40001287983 */ /* 0x000f280000300800 */
[----:B------:R0:W-:Y:S04]  /*1520a0*/  @P3 STG.E.U8 desc[UR40][R44.64], R2 ;  /* 0x000000022c003986 */ /* 0x0001e8000c101128 */
[----:B------:R-:W-:-:S02]  /*1520b0*/  @P6 LOP3.LUT R35, R35, 0x8, RZ, 0xfc, !PT ;  /* 0x0000000823236812 */ /* 0x000fc400078efcff */
[----:B------:R-:W-:Y:S02]  /*1520c0*/  LOP3.LUT P6, RZ, R41, 0x40000000, RZ, 0xc0, !PT ;  /* 0x4000000029ff7812 */ /* 0x000fe400078cc0ff */
[C---:B0-----:R-:W-:Y:S01]  /*1520d0*/  PRMT R2, R39.reuse, 0x7770, RZ ;  /* 0x0000777027027816 */ /* 0x041fe200000000ff */
[----:B------:R-:W4:Y:S04]  /*1520e0*/  LDL.LU.64 R44, [R1+0x1590] ;  /* 0x00159000012c7983 */ /* 0x000f280000300a00 */
[----:B------:R0:W-:Y:S02]  /*1520f0*/  @P2 STG.E.U8 desc[UR40][R52.64], R2 ;  /* 0x0000000234002986 */ /* 0x0001e4000c101128 */
[C---:B0-----:R-:W-:Y:S02]  /*152100*/  PRMT R2, R39.reuse, 0x7771, RZ ;  /* 0x0000777127027816 */ /* 0x041fe400000000ff */
[----:B------:R-:W4:Y:S04]  /*152110*/  LDL.LU.64 R52, [R1+0x1588] ;  /* 0x0015880001347983 */ /* 0x000f280000300a00 */
[----:B------:R0:W-:Y:S02]  /*152120*/  @P5 STG.E.U8 desc[UR40][R58.64], R2 ;  /* 0x000000023a005986 */ /* 0x0001e4000c101128 */
[----:B0-----:R-:W-:-:S02]  /*152130*/  PRMT R2, R39, 0x7772, RZ ;  /* 0x0000777227027816 */ /* 0x001fc400000000ff */
[----:B------:R-:W4:Y:S04]  /*152140*/  LDL.LU.64 R58, [R1+0x1598] ;  /* 0x00159800013a7983 */ /* 0x000f280000300a00 */
[----:B------:R0:W-:Y:S01]  /*152150*/  @P6 STG.E.U8 desc[UR40][R6.64], R2 ;  /* 0x0000000206006986 */ /* 0x0001e2000c101128 */
[----:B------:R-:W-:Y:S02]  /*152160*/  LOP3.LUT P6, RZ, R35, 0x8, RZ, 0xc0, !PT ;  /* 0x0000000823ff7812 */ /* 0x000fe400078cc0ff */
[----:B0-----:R-:W-:Y:S01]  /*152170*/  PRMT R2, R39, 0x7773, RZ ;  /* 0x0000777327027816 */ /* 0x001fe200000000ff */
[----:B------:R-:W4:Y:S10]  /*152180*/  LDL.LU.64 R6, [R1+0x15c0] ;  /* 0x0015c00001067983 */ /* 0x000f340000300a00 */
[----:B--2---:R0:W-:Y:S04]  /*152190*/  @P6 STG.E.U8 desc[UR40][R4.64], R2 ;  /* 0x0000000204006986 */ /* 0x0041e8000c101128 */
[----:B0-----:R-:W2:Y:S04]  /*1521a0*/  LDL.LU.64 R4, [R1+0x15d0] ;  /* 0x0015d00001047983 */ /* 0x001ea80000300a00 */
[----:B------:R-:W2:Y:S01]  /*1521b0*/  LDL.LU R39, [R1+0x1b8] ;  /* 0x0001b80001277983 */ /* 0x000ea20000300800 */
        /* <DEDUP_REMOVED lines=21> */
[----:B0-----:R-:W-:Y:S02]  /*152310*/  PRMT R2, R48, 0x7772, RZ ;  /* 0x0000777230027816 */ /* 0x001fe400000000ff */
[C---:B------:R-:W-:Y:S02]  /*152320*/  LOP3.LUT P4, RZ, R41.reuse, 0x80000, RZ, 0xc0, !PT ;  /* 0x0008000029ff7812 */ /* 0x040fe4000788c0ff */
[----:B------:R-:W-:-:S02]  /*152330*/  LOP3.LUT P3, RZ, R41, 0x40000, RZ, 0xc0, !PT ;  /* 0x0004000029ff7812 */ /* 0x000fc4000786c0ff */
[C---:B------:R-:W-:Y:S02]  /*152340*/  LOP3.LUT P2, RZ, R41.reuse, 0x20000, RZ, 0xc0, !PT ;  /* 0x0002000029ff7812 */ /* 0x040fe4000784c0ff */
[----:B------:R-:W-:Y:S01]  /*152350*/  LOP3.LUT P5, RZ, R41, 0x10000, RZ, 0xc0, !PT ;  /* 0x0001000029ff7812 */ /* 0x000fe200078ac0ff */
[----:B---3--:R0:W-:Y:S02]  /*152360*/  @P6 STG.E.U8 desc[UR40][R8.64], R2 ;  /* 0x0000000208006986 */ /* 0x0081e4000c101128 */
[----:B0-----:R-:W-:-:S05]  /*152370*/  PRMT R2, R48, 0x7773, RZ ;  /* 0x0000777330027816 */ /* 0x001fca00000000ff */
[----:B----4-:R0:W-:Y:S02]  /*152380*/  @P0 STG.E.U8 desc[UR40][R44.64], R2 ;  /* 0x000000022c000986 */ /* 0x0101e4000c101128 */
        /* <DEDUP_REMOVED lines=50> */
[----:B------:R-:W-:Y:S01]  /*1526b0*/  LOP3.LUT R38, R38, 0xfbffffff, RZ, 0xc0, !PT ;  /* 0xfbffffff26267812 */ /* 0x000fe200078ec0ff */
[----:B------:R-:W3:Y:S01]  /*1526c0*/  LDL.LU.64 R60, [R1+0x1680] ;  /* 0x00168000013c7983 */ /* 0x000ee20000300a00 */
[----:B------:R-:W-:-:S09]  /*1526d0*/  PRMT R2, R39, 0x7772, RZ ;  /* 0x0000777227027816 */ /* 0x000fd200000000ff */
[----:B------:R-:W-:Y:S02]  /*1526e0*/  @P6 LOP3.LUT R38, R38, 0x4000000, RZ, 0xfc, !PT ;  /* 0x0400000026266812 */ /* 0x000fe400078efcff */
[C---:B------:R-:W-:Y:S01]  /*1526f0*/  LOP3.LUT P6, RZ, R41.reuse, 0x400, RZ, 0xc0, !PT ;  /* 0x0000040029ff7812 */ /* 0x040fe200078cc0ff */
[----:B----4-:R0:W-:Y:S01]  /*152700*/  @P3 STG.E.U8 desc[UR40][R8.64], R2 ;  /* 0x0000000208003986 */ /* 0x0101e2000c101128 */
[----:B------:R-:W-:Y:S02]  /*152710*/  LOP3.LUT P5, RZ, R41, 0x1000, RZ, 0xc0, !PT ;  /* 0x0000100029ff7812 */ /* 0x000fe400078ac0ff */
[----:B------:R-:W-:Y:S02]  /*152720*/  LOP3.LUT R38, R38, 0xf7ffffff, RZ, 0xc0, !PT ;  /* 0xf7ffffff26267812 */ /* 0x000fe400078ec0ff */
[----:B0-----:R-:W-:-:S07]  /*152730*/  PRMT R2, R39, 0x7773, RZ ;  /* 0x0000777327027816 */ /* 0x001fce00000000ff */
[----:B------:R-:W-:Y:S01]  /*152740*/  @P6 LOP3.LUT R38, R38, 0x8000000, RZ, 0xfc, !PT ;  /* 0x0800000026266812 */ /* 0x000fe200078efcff */
[----:B------:R-:W4:Y:S01]  /*152750*/  LDL.LU R39, [R1+0xf0] ;  /* 0x0000f00001277983 */ /* 0x000f220000300800 */
[----:B------:R-:W-:-:S03]  /*152760*/  LOP3.LUT P6, RZ, R41, 0x800, RZ, 0xc0, !PT ;  /* 0x0000080029ff7812 */ /* 0x000fc600078cc0ff */
[----:B--2---:R0:W-:Y:S04]  /*152770*/  @P2 STG.E.U8 desc[UR40][R44.64], R2 ;  /* 0x000000022c002986 */ /* 0x0041e8000c101128 */
[----:B------:R-:W2:Y:S01]  /*152780*/  LDL.LU.64 R8, [R1+0x1688] ;  /* 0x0016880001087983 */ /* 0x000ea20000300a00 */
[----:B0-----:R-:W-:-:S03]  /*152790*/  PRMT R2, R3, 0x7770, RZ ;  /* 0x0000777003027816 */ /* 0x001fc600000000ff */
[----:B------:R-:W2:Y:S04]  /*1527a0*/  LDL.LU.64 R44, [R1+0x1698] ;  /* 0x00169800012c7983 */ /* 0x000ea80000300a00 */
[----:B------:R0:W-:Y:S02]  /*1527b0*/  @P5 STG.E.U8 desc[UR40][R52.64], R2 ;  /* 0x0000000234005986 */ /* 0x0001e4000c101128 */
[----:B0-----:R-:W-:Y:S02]  /*1527c0*/  PRMT R2, R3, 0x7771, RZ ;  /* 0x0000777103027816 */ /* 0x001fe400000000ff */
[----:B------:R-:W2:Y:S04]  /*1527d0*/  LDL.LU.64 R52, [R1+0x1690] ;  /* 0x0016900001347983 */ /* 0x000ea80000300a00 */
[----:B------:R0:W-:Y:S01]  /*1527e0*/  @P6 STG.E.U8 desc[UR40][R58.64], R2 ;  /* 0x000000023a006986 */ /* 0x0001e2000c101128 */
[----:B------:R-:W-:-:S02]  /*1527f0*/  LOP3.LUT P6, RZ, R38, 0x8000000, RZ, 0xc0, !PT ;  /* 0x0800000026ff7812 */ /* 0x000fc400078cc0ff */
[----:B0-----:R-:W-:Y:S01]  /*152800*/  PRMT R2, R3, 0x7772, RZ ;  /* 0x0000777203027816 */ /* 0x001fe200000000ff */
[----:B------:R-:W2:Y:S10]  /*152810*/  LDL.LU.64 R58, [R1+0x16c0] ;  /* 0x0016c000013a7983 */ /* 0x000eb40000300a00 */
        /* <DEDUP_REMOVED lines=28> */
[----:B--2---:R0:W-:Y:S01]  /*1529e0*/  @P0 STG.E.U8 desc[UR40][R8.64], R2 ;  /* 0x0000000208000986 */ /* 0x0041e2000c101128 */
[----:B------:R-:W-:Y:S02]  /*1529f0*/  LOP3.LUT P3, RZ, R37, 0x80000000, RZ, 0xc0, !PT ;  /* 0x8000000025ff7812 */ /* 0x000fe4000786c0ff */
[----:B0-----:R-:W-:-:S05]  /*152a00*/  PRMT R2, R40, 0x7773, RZ ;  /* 0x0000777328027816 */ /* 0x001fca00000000ff */
[----:B------:R4:W-:Y:S01]  /*152a10*/  @P1 STG.E.U8 desc[UR40][R44.64], R2 ;  /* 0x000000022c001986 */ /* 0x0009e2000c101128 */
[----:B------:R-:W-:Y:S02]  /*152a20*/  LOP3.LUT P2, RZ, R37, 0x40000000, RZ, 0xc0, !PT ;  /* 0x4000000025ff7812 */ /* 0x000fe4000784c0ff */
[----:B----4-:R-:W-:-:S05]  /*152a30*/  PRMT R2, R39, 0x7770, RZ ;  /* 0x0000777027027816 */ /* 0x010fca00000000ff */
        /* <DEDUP_REMOVED lines=36> */
[C---:B------:R-:W-:Y:S02]  /*152c80*/  LOP3.LUT P3, RZ, R37.reuse, 0x8000000, RZ, 0xc0, !PT ;  /* 0x0800000025ff7812 */ /* 0x040fe4000786c0ff */
[----:B------:R-:W-:Y:S01]  /*152c90*/  @P6 LOP3.LUT R38, R38, 0x10000, RZ, 0xfc, !PT ;  /* 0x0001000026266812 */ /* 0x000fe200078efcff */
[----:B------:R-:W2:Y:S01]  /*152ca0*/  LDL.LU.64 R50, [R1+0x1768] ;  /* 0x0017680001327983 */ /* 0x000ea20000300a00 */
[C---:B------:R-:W-:Y:S02]  /*152cb0*/  LOP3.LUT P6, RZ, R37.reuse, 0x200000, RZ, 0xc0, !PT ;  /* 0x0020000025ff7812 */ /* 0x040fe400078cc0ff */
[----:B------:R-:W-:Y:S02]  /*152cc0*/  LOP3.LUT P2, RZ, R37, 0x4000000, RZ, 0xc0, !PT ;  /* 0x0400000025ff7812 */ /* 0x000fe4000784c0ff */
[----:B------:R-:W-:Y:S02]  /*152cd0*/  PRMT R2, R36, 0x7771, RZ ;  /* 0x0000777124027816 */ /* 0x000fe400000000ff */
[----:B------:R-:W-:-:S03]  /*152ce0*/  LOP3.LUT R38, R38, 0xfffdffff, RZ, 0xc0, !PT ;  /* 0xfffdffff26267812 */ /* 0x000fc600078ec0ff */
[----:B---3--:R0:W-:Y:S04]  /*152cf0*/  @P3 STG.E.U8 desc[UR40][R8.64], R2 ;  /* 0x0000000208003986 */ /* 0x0081e8000c101128 */
[----:B------:R-:W-:Y:S02]  /*152d00*/  @P6 LOP3.LUT R38, R38, 0x20000, RZ, 0xfc, !PT ;  /* 0x0002000026266812 */ /* 0x000fe400078efcff */
[----:B------:R-:W-:Y:S02]  /*152d10*/  LOP3.LUT P6, RZ, R37, 0x400000, RZ, 0xc0, !PT ;  /* 0x0040000025ff7812 */ /* 0x000fe400078cc0ff */
[----:B0-----:R-:W-:-:S05]  /*152d20*/  PRMT R2, R36, 0x7772, RZ ;  /* 0x0000777224027816 */ /* 0x001fca00000000ff */
[----:B----4-:R0:W-:Y:S01]  /*152d30*/  @P2 STG.E.U8 desc[UR40][R44.64], R2 ;  /* 0x000000022c002986 */ /* 0x0101e2000c101128 */
[----:B------:R-:W-:Y:S02]  /*152d40*/  LOP3.LUT R38, R38, 0xfffbffff, RZ, 0xc0, !PT ;  /* 0xfffbffff26267812 */ /* 0x000fe400078ec0ff */
[----:B0-----:R-:W-:Y:S02]  /*152d50*/  PRMT R2, R36, 0x7773, RZ ;  /* 0x0000777324027816 */ /* 0x001fe400000000ff */
[----:B------:R-:W3:Y:S04]  /*152d60*/  LDL.LU R36, [R1+0x57ac] ;  /* 0x0057ac0001247983 */ /* 0x000ee80000300800 */
[----:B------:R-:W4:Y:S01]  /*152d70*/  LDL.LU.64 R54, [R1+0x1778] ;  /* 0x0017780001367983 */ /* 0x000f220000300a00 */
[----:B------:R-:W-:-:S02]  /*152d80*/  @P6 LOP3.LUT R38, R38, 0x40000, RZ, 0xfc, !PT ;  /* 0x0004000026266812 */ /* 0x000fc400078efcff */
[C---:B------:R-:W-:Y:S01]  /*152d90*/  LOP3.LUT P6, RZ, R37.reuse, 0x800000, RZ, 0xc0, !PT ;  /* 0x0080000025ff7812 */ /* 0x040fe200078cc0ff */
[----:B------:R-:W3:Y:S01]  /*152da0*/  LDL.LU.64 R56, [R1+0x1788] ;  /* 0x0017880001387983 */ /* 0x000ee20000300a00 */
[C---:B------:R-:W-:Y:S02]  /*152db0*/  LOP3.LUT P5, RZ, R37.reuse, 0x2000000, RZ, 0xc0, !PT ;  /* 0x0200000025ff7812 */ /* 0x040fe400078ac0ff */
[----:B------:R-:W-:Y:S01]  /*152dc0*/  LOP3.LUT R38, R38, 0xfff7ffff, RZ, 0xc0, !PT ;  /* 0xfff7ffff26267812 */ /* 0x000fe200078ec0ff */
[----:B------:R-:W3:Y:S04]  /*152dd0*/  LDL.LU.64 R60, [R1+0x1780] ;  /* 0x00178000013c7983 */ /* 0x000ee80000300a00 */
        /* <DEDUP_REMOVED lines=61> */
[----:B------:R-:W4:Y:S04]  /*1531b0*/  LDL.LU.64 R58, [R1+0x1808] ;  /* 0x00180800013a7983 */ /* 0x000f280000300a00 */
[----:B------:R-:W4:Y:S01]  /*1531c0*/  LDL.LU R48, [R1+0x5c] ;  /* 0x00005c0001307983 */ /* 0x000f220000300800 */
[----:B------:R-:W-:-:S03]  /*1531d0*/  LOP3.LUT P1, RZ, R37, 0x200, RZ, 0xc0, !PT ;  /* 0x0000020025ff7812 */ /* 0x000fc6000782c0ff */
[----:B------:R-:W4:Y:S01]  /*1531e0*/  LDL.LU.64 R6, [R1+0x1830] ;  /* 0x0018300001067983 */ /* 0x000f220000300a00 */
[----:B------:R-:W-:Y:S02]  /*1531f0*/  PRMT R2, R40, 0x7773, RZ ;  /* 0x0000777328027816 */ /* 0x000fe400000000ff */
[----:B------:R-:W-:Y:S02]  /*153200*/  LOP3.LUT R38, R38, 0xffffffdf, RZ, 0xc0, !PT ;  /* 0xffffffdf26267812 */ /* 0x000fe400078ec0ff */
[C---:B------:R-:W-:Y:S02]  /*153210*/  LOP3.LUT P2, RZ, R37.reuse, 0x100, RZ, 0xc0, !PT ;  /* 0x0000010025ff7812 */ /* 0x040fe4000784c0ff */
[C---:B------:R-:W-:Y:S02]  /*153220*/  LOP3.LUT P4, RZ, R37.reuse, 0x80, RZ, 0xc0, !PT ;  /* 0x0000008025ff7812 */ /* 0x040fe4000788c0ff */
[C---:B------:R-:W-:Y:S02]  /*153230*/  LOP3.LUT P3, RZ, R37.reuse, 0x40, RZ, 0xc0, !PT ;  /* 0x0000004025ff7812 */ /* 0x040fe4000786c0ff */
[----:B------:R-:W-:-:S02]  /*153240*/  LOP3.LUT P5, RZ, R37, 0x20, RZ, 0xc0, !PT ;  /* 0x0000002025ff7812 */ /* 0x000fc400078ac0ff */
[----:B---3--:R-:W-:Y:S01]  /*153250*/  LOP3.LUT P6, RZ, R36, 0x20000000, RZ, 0xc0, !PT ;  /* 0x2000000024ff7812 */ /* 0x008fe200078cc0ff */
[----:B--2---:R0:W-:Y:S04]  /*153260*/  @P1 STG.E.U8 desc[UR40][R4.64], R2 ;  /* 0x0000000204001986 */ /* 0x0041e8000c101128 */
[----:B0-----:R-:W2:Y:S08]  /*153270*/  LDL.LU.64 R4, [R1+0x1838] ;  /* 0x0018380001047983 */ /* 0x001eb00000300a00 */
[----:B------:R-:W-:-:S02]  /*153280*/  @P6 LOP3.LUT R38, R38, 0x20, RZ, 0xfc, !PT ;  /* 0x0000002026266812 */ /* 0x000fc400078efcff */
[----:B------:R-:W-:Y:S01]  /*153290*/  LOP3.LUT P6, RZ, R36, 0x40000000, RZ, 0xc0, !PT ;  /* 0x4000000024ff7812 */ /* 0x000fe200078cc0ff */
[----:B------:R-:W3:Y:S01]  /*1532a0*/  LDL.LU R40, [R1] ;  /* 0x0000000001287983 */ /* 0x000ee20000300800 */
[----:B------:R-:W-:Y:S02]  /*1532b0*/  LOP3.LUT R38, R38, 0xffffffbf, RZ, 0xc0, !PT ;  /* 0xffffffbf26267812 */ /* 0x000fe400078ec0ff */
[----:B----4-:R-:W-:Y:S01]  /*1532c0*/  PRMT R2, R39, 0x7770, RZ ;  /* 0x0000777027027816 */ /* 0x010fe200000000ff */
[----:B------:R-:W4:Y:S08]  /*1532d0*/  LDL.LU.64 R50, [R1+0x1840] ;  /* 0x0018400001327983 */ /* 0x000f300000300a00 */
[----:B------:R-:W-:Y:S01]  /*1532e0*/  @P6 LOP3.LUT R38, R38, 0x40, RZ, 0xfc, !PT ;  /* 0x0000004026266812 */ /* 0x000fe200078efcff */
[----:B------:R0:W-:Y:S01]  /*1532f0*/  @P2 STG.E.U8 desc[UR40][R60.64], R2 ;  /* 0x000000023c002986 */ /* 0x0001e2000c101128 */
[----:B------:R-:W-:-:S02]  /*153300*/  LOP3.LUT P6, RZ, R36, 0x80000000, RZ, 0xc0, !PT ;  /* 0x8000000024ff7812 */ /* 0x000fc400078cc0ff */
[----:B------:R-:W-:Y:S01]  /*153310*/  LOP3.LUT R38, R38, 0xffffff7f, RZ, 0xc0, !PT ;  /* 0xffffff7f26267812 */ /* 0x000fe200078ec0ff */
[----:B------:R-:W3:Y:S04]  /*153320*/  LDL.LU.64 R54, [R1+0x1850] ;  /* 0x0018500001367983 */ /* 0x000ee80000300a00 */
[----:B------:R-:W3:Y:S01]  /*153330*/  LDL.LU.64 R56, [R1+0x1860] ;  /* 0x0018600001387983 */ /* 0x000ee20000300a00 */
        /* <DEDUP_REMOVED lines=29> */
[----:B------:R0:W-:Y:S01]  /*153510*/  @P6 STG.E.U8 desc[UR40][R6.64], R2 ;  /* 0x0000000206006986 */ /* 0x0001e2000c101128 */
[----:B------:R-:W-:-:S03]  /*153520*/  LOP3.LUT P6, RZ, R38, 0x400, RZ, 0xc0, !PT ;  /* 0x0000040026ff7812 */ /* 0x000fc600078cc0ff */
[----:B------:R-:W4:Y:S01]  /*153530*/  LDL.LU R39, [R1+0x4] ;  /* 0x0000040001277983 */ /* 0x000f220000300800 */
[----:B0-----:R-:W-:-:S03]  /*153540*/  PRMT R2, R48, 0x7772, RZ ;  /* 0x0000777230027816 */ /* 0x001fc600000000ff */
[----:B------:R-:W4:Y:S06]  /*153550*/  LDL.LU.64 R6, [R1+0x18a8] ;  /* 0x0018a80001067983 */ /* 0x000f2c0000300a00 */
[----:B--2---:R0:W-:Y:S01]  /*153560*/  @P6 STG.E.U8 desc[UR40][R4.64], R2 ;  /* 0x0000000204006986 */ /* 0x0041e2000c101128 */
[----:B------:R-:W-:Y:S02]  /*153570*/  LOP3.LUT P6, RZ, R38, 0x200, RZ, 0xc0, !PT ;  /* 0x0000020026ff7812 */ /* 0x000fe400078cc0ff */
[----:B0-----:R-:W-:Y:S01]  /*153580*/  PRMT R2, R48, 0x7773, RZ ;  /* 0x0000777330027816 */ /* 0x001fe200000000ff */
[----:B------:R-:W2:Y:S10]  /*153590*/  LDL.LU.64 R4, [R1+0x18c0] ;  /* 0x0018c00001047983 */ /* 0x000eb40000300a00 */
[----:B------:R0:W-:Y:S04]  /*1535a0*/  @P6 STG.E.U8 desc[UR40][R12.64], R2 ;  /* 0x000000020c006986 */ /* 0x0001e8000c101128 */
[----:B0-----:R-:W2:Y:S01]  /*1535b0*/  LDL.LU.64 R12, [R1+0x57a0] ;  /* 0x0057a000010c7983 */ /* 0x001ea20000300a00 */
[----:B------:R-:W-:-:S02]  /*1535c0*/  LOP3.LUT P6, RZ, R38, 0x100, RZ, 0xc0, !PT ;  /* 0x0000010026ff7812 */ /* 0x000fc400078cc0ff */
[----:B---3--:R-:W-:-:S11]  /*1535d0*/  PRMT R2, R40, 0x7770, RZ ;  /* 0x0000777028027816 */ /* 0x008fd600000000ff */
        /* <DEDUP_REMOVED lines=12> */
[C---:B------:R-:W-:Y:S02]  /*1536a0*/  LOP3.LUT P2, RZ, R36.reuse, 0x4000000, RZ, 0xc0, !PT ;  /* 0x0400000024ff7812 */ /* 0x040fe4000784c0ff */
[C---:B------:R-:W-:Y:S02]  /*1536b0*/  LOP3.LUT P4, RZ, R36.reuse, 0x2000000, RZ, 0xc0, !PT ;  /* 0x0200000024ff7812 */ /* 0x040fe4000788c0ff */
[C---:B------:R-:W-:Y:S02]  /*1536c0*/  LOP3.LUT P3, RZ, R36.reuse, 0x1000000, RZ, 0xc0, !PT ;  /* 0x0100000024ff7812 */ /* 0x040fe4000786c0ff */
[----:B------:R-:W-:Y:S01]  /*1536d0*/  LOP3.LUT P5, RZ, R36, 0x800000, RZ, 0xc0, !PT ;  /* 0x0080000024ff7812 */ /* 0x000fe200078ac0ff */
[----:B0-----:R-:W3:Y:S01]  /*1536e0*/  LDL.LU.64 R60, [R1+0x18c8] ;  /* 0x0018c800013c7983 */ /* 0x001ee20000300a00 */
[----:B--2---:R-:W-:-:S05]  /*1536f0*/  PRMT R2, R12, 0x7770, RZ ;  /* 0x000077700c027816 */ /* 0x004fca00000000ff */
[----:B------:R0:W-:Y:S02]  /*153700*/  @P0 STG.E.U8 desc[UR40][R8.64], R2 ;  /* 0x0000000208000986 */ /* 0x0001e4000c101128 */
[----:B0-----:R-:W-:-:S05]  /*153710*/  PRMT R2, R12, 0x7771, RZ ;  /* 0x000077710c027816 */ /* 0x001fca00000000ff */
[----:B------:R0:W-:Y:S02]  /*153720*/  @P1 STG.E.U8 desc[UR40][R44.64], R2 ;  /* 0x000000022c001986 */ /* 0x0001e4000c101128 */
[C---:B0-----:R-:W-:Y:S02]  /*153730*/  PRMT R2, R12.reuse, 0x7772, RZ ;  /* 0x000077720c027816 */ /* 0x041fe400000000ff */
[----:B------:R-:W-:-:S03]  /*153740*/  PRMT R12, R12, 0x7773, RZ ;  /* 0x000077730c0c7816 */ /* 0x000fc600000000ff */
[----:B------:R0:W-:Y:S04]  /*153750*/  @P2 STG.E.U8 desc[UR40][R52.64], R2 ;  /* 0x0000000234002986 */ /* 0x0001e8000c101128 */
[----:B------:R-:W-:Y:S01]  /*153760*/  @P4 STG.E.U8 desc[UR40][R58.64], R12 ;  /* 0x0000000c3a004986 */ /* 0x000fe2000c101128 */
[----:B0-----:R-:W-:-:S05]  /*153770*/  PRMT R2, R39, 0x7770, RZ ;  /* 0x0000777027027816 */ /* 0x001fca00000000ff */
[----:B------:R0:W-:Y:S02]  /*153780*/  @P3 STG.E.U8 desc[UR40][R6.64], R2 ;  /* 0x0000000206003986 */ /* 0x0001e4000c101128 */
[----:B0-----:R-:W-:-:S05]  /*153790*/  PRMT R2, R39, 0x7771, RZ ;  /* 0x0000777127027816 */ /* 0x001fca00000000ff */
[----:B------:R0:W-:Y:S04]  /*1537a0*/  @P5 STG.E.U8 desc[UR40][R4.64], R2 ;  /* 0x0000000204005986 */ /* 0x0001e8000c101128 */
[----:B0-----:R-:W2:Y:S04]  /*1537b0*/  LDL.LU.64 R4, [R1+0x18d8] ;  /* 0x0018d80001047983 */ /* 0x001ea80000300a00 */
[----:B------:R-:W4:Y:S04]  /*1537c0*/  LDL.LU.64 R8, [R1+0x18d0] ;  /* 0x0018d00001087983 */ /* 0x000f280000300a00 */
[----:B------:R-:W4:Y:S04]  /*1537d0*/  LDL.LU.64 R44, [R1+0x18e0] ;  /* 0x0018e000012c7983 */ /* 0x000f280000300a00 */
[----:B------:R-:W4:Y:S04]  /*1537e0*/  LDL.LU.64 R52, [R1+0x1900] ;  /* 0x0019000001347983 */ /* 0x000f280000300a00 */
[----:B------:R-:W4:Y:S04]  /*1537f0*/  LDL.LU.64 R58, [R1+0x1910] ;  /* 0x00191000013a7983 */ /* 0x000f280000300a00 */
[----:B------:R-:W4:Y:S01]  /*153800*/  LDL.LU.64 R6, [R1+0x1908] ;  /* 0x0019080001067983 */ /* 0x000f220000300a00 */
[----:B------:R-:W-:-:S02]  /*153810*/  LOP3.LUT P2, RZ, R36, 0x400000, RZ, 0xc0, !PT ;  /* 0x0040000024ff7812 */ /* 0x000fc4000784c0ff */
[----:B------:R-:W-:Y:S01]  /*153820*/  LOP3.LUT P4, RZ, R36, 0x200000, RZ, 0xc0, !PT ;  /* 0x0020000024ff7812 */ /* 0x000fe2000788c0ff */
[----:B------:R-:W4:Y:S01]  /*153830*/  LDL.LU.64 R50, [R1+0x1928] ;  /* 0x0019280001327983 */ /* 0x000f220000300a00 */
[----:B------:R-:W-:-:S09]  /*153840*/  PRMT R2, R39, 0x7772, RZ ;  /* 0x0000777227027816 */ /* 0x000fd200000000ff */
[----:B---3--:R0:W-:Y:S02]  /*153850*/  @P2 STG.E.U8 desc[UR40][R60.64], R2 ;  /* 0x000000023c002986 */ /* 0x0081e4000c101128 */
[----:B0-----:R-:W-:Y:S02]  /*153860*/  PRMT R2, R39, 0x7773, RZ ;  /* 0x0000777327027816 */ /* 0x001fe400000000ff */
[C---:B------:R-:W-:Y:S02]  /*153870*/  LOP3.LUT P6, RZ, R36.reuse, 0x400, RZ, 0xc0, !PT ;  /* 0x0000040024ff7812 */ /* 0x040fe400078cc0ff */
[----:B------:R-:W-:Y:S02]  /*153880*/  LOP3.LUT P0, RZ, R36, 0x10000, RZ, 0xc0, !PT ;  /* 0x0001000024ff7812 */ /* 0x000fe4000780c0ff */
[----:B------:R-:W-:Y:S02]  /*153890*/  LOP3.LUT R0, R0, 0x7fffffff, RZ, 0xc0, !PT ;  /* 0x7fffffff00007812 */ /* 0x000fe400078ec0ff */
[----:B------:R-:W-:-:S07]  /*1538a0*/  LOP3.LUT R38, R38, 0xffffffef, RZ, 0xc0, !PT ;  /* 0xffffffef26267812 */ /* 0x000fce00078ec0ff */
[----:B------:R-:W-:Y:S02]  /*1538b0*/  @P6 LOP3.LUT R0, R0, 0x80000000, RZ, 0xfc, !PT ;  /* 0x8000000000006812 */ /* 0x000fe400078efcff */
[----:B------:R-:W-:Y:S02]  /*1538c0*/  LOP3.LUT P6, RZ, R36, 0x800, RZ, 0xc0, !PT ;  /* 0x0000080024ff7812 */ /* 0x000fe400078cc0ff */
[----:B------:R-:W-:-:S04]  /*1538d0*/  @P0 LOP3.LUT R38, R38, 0x10, RZ, 0xfc, !PT ;  /* 0x0000001026260812 */ /* 0x000fc800078efcff */
[----:B------:R-:W-:-:S07]  /*1538e0*/  LOP3.LUT R38, R38, 0xfffffffe, RZ, 0xc0, !PT ;  /* 0xfffffffe26267812 */ /* 0x000fce00078ec0ff */
[----:B------:R-:W-:Y:S02]  /*1538f0*/  @P6 LOP3.LUT R38, R38, 0x1, RZ, 0xfc, !PT ;  /* 0x0000000126266812 */ /* 0x000fe400078efcff */
[----:B------:R-:W-:Y:S02]  /*153900*/  LOP3.LUT P6, RZ, R36, 0x1000, RZ, 0xc0, !PT ;  /* 0x0000100024ff7812 */ /* 0x000fe400078cc0ff */
[----:B------:R-:W-:Y:S02]  /*153910*/  LOP3.LUT R38, R38, 0xfffffffd, RZ, 0xc0, !PT ;  /* 0xfffffffd26267812 */ /* 0x000fe400078ec0ff */
[----:B------:R-:W-:-:S09]  /*153920*/  LOP3.LUT P1, RZ, R36, 0x100000, RZ, 0xc0, !PT ;  /* 0x0010000024ff7812 */ /* 0x000fd2000782c0ff */
[----:B------:R-:W-:Y:S02]  /*153930*/  @P6 LOP3.LUT R38, R38, 0x2, RZ, 0xfc, !PT ;  /* 0x0000000226266812 */ /* 0x000fe400078efcff */
[C---:B------:R-:W-:Y:S02]  /*153940*/  LOP3.LUT P6, RZ, R36.reuse, 0x2000, RZ, 0xc0, !PT ;  /* 0x0000200024ff7812 */ /* 0x040fe400078cc0ff */
[----:B------:R-:W-:Y:S02]  /*153950*/  LOP3.LUT P3, RZ, R36, 0x80000, RZ, 0xc0, !PT ;  /* 0x0008000024ff7812 */ /* 0x000fe4000786c0ff */
[----:B------:R-:W-:Y:S01]  /*153960*/  LOP3.LUT R38, R38, 0xfffffffb, RZ, 0xc0, !PT ;  /* 0xfffffffb26267812 */ /* 0x000fe200078ec0ff */
[----:B--2---:R0:W-:Y:S04]  /*153970*/  @P4 STG.E.U8 desc[UR40][R4.64], R2 ;  /* 0x0000000204004986 */ /* 0x0041e8000c101128 */
[----:B0-----:R-:W2:Y:S01]  /*153980*/  LDL.LU.64 R4, [R1+0x1938] ;  /* 0x0019380001047983 */ /* 0x001ea20000300a00 */
[----:B------:R-:W-:-:S03]  /*153990*/  PRMT R2, R13, 0x7770, RZ ;  /* 0x000077700d027816 */ /* 0x000fc600000000ff */
[----:B------:R-:W-:Y:S02]  /*1539a0*/  @P6 LOP3.LUT R38, R38, 0x4, RZ, 0xfc, !PT ;  /* 0x0000000426266812 */ /* 0x000fe400078efcff */
[C---:B------:R-:W-:Y:S02]  /*1539b0*/  LOP3.LUT P6, RZ, R36.reuse, 0x4000, RZ, 0xc0, !PT ;  /* 0x0000400024ff7812 */ /* 0x040fe400078cc0ff */
[C---:B------:R-:W-:Y:S02]  /*1539c0*/  LOP3.LUT P5, RZ, R36.reuse, 0x40000, RZ, 0xc0, !PT ;  /* 0x0004000024ff7812 */ /* 0x040fe400078ac0ff */
[----:B------:R-:W-:Y:S01]  /*1539d0*/  LOP3.LUT P0, RZ, R36, 0x20000, RZ, 0xc0, !PT ;  /* 0x0002000024ff7812 */ /* 0x000fe2000780c0ff */
[----:B----4-:R0:W-:Y:S01]  /*1539e0*/  @P1 STG.E.U8 desc[UR40][R8.64], R2 ;  /* 0x0000000208001986 */ /* 0x0101e2000c101128 */
[----:B------:R-:W-:-:S03]  /*1539f0*/  LOP3.LUT R38, R38, 0xfffffff7, RZ, 0xc0, !PT ;  /* 0xfffffff726267812 */ /* 0x000fc600078ec0ff */
[----:B------:R-:W3:Y:S04]  /*153a00*/  LDL.LU.64 R54, [R1+0x1930] ;  /* 0x0019300001367983 */ /* 0x000ee80000300a00 */
[----:B------:R-:W4:Y:S04]  /*153a10*/  LDL.LU.64 R56, [R1+0x1940] ;  /* 0x0019400001387983 */ /* 0x000f280000300a00 */
[----:B------:R-:W3:Y:S01]  /*153a20*/  LDL.LU.64 R60, [R1+0x1960] ;  /* 0x00196000013c7983 */ /* 0x000ee20000300a00 */
[----:B0-----:R-:W-:Y:S02]  /*153a30*/  PRMT R2, R13, 0x7771, RZ ;  /* 0x000077710d027816 */ /* 0x001fe400000000ff */
[----:B------:R-:W-:Y:S01]  /*153a40*/  @P6 LOP3.LUT R38, R38, 0x8, RZ, 0xfc, !PT ;  /* 0x0000000826266812 */ /* 0x000fe200078efcff */
[----:B------:R-:W3:Y:S04]  /*153a50*/  LDL.LU.64 R8, [R1+0x1970] ;  /* 0x0019700001087983 */ /* 0x000ee80000300a00 */
[----:B------:R0:W-:Y:S01]  /*153a60*/  @P3 STG.E.U8 desc[UR40][R44.64], R2 ;  /* 0x000000022c003986 */ /* 0x0001e2000c101128 */
[----:B------:R-:W-:-:S03]  /*153a70*/  LOP3.LUT P6, RZ, R36, 0x8000, RZ, 0xc0, !PT ;  /* 0x0000800024ff7812 */ /* 0x000fc600078cc0ff */
[----:B------:R-:W3:Y:S01]  /*153a80*/  LDL.LU R39, [R1+0xc] ;  /* 0x00000c0001277983 */ /* 0x000ee20000300800 */
[C---:B0-----:R-:W-:Y:S02]  /*153a90*/  PRMT R2, R13.reuse, 0x7772, RZ ;  /* 0x000077720d027816 */ /* 0x041fe400000000ff */
[----:B------:R-:W-:Y:S01]  /*153aa0*/  PRMT R13, R13, 0x7773, RZ ;  /* 0x000077730d0d7816 */ /* 0x000fe200000000ff */
[----:B------:R-:W3:Y:S04]  /*153ab0*/  LDL.LU.64 R44, [R1+0x1968] ;  /* 0x00196800012c7983 */ /* 0x000ee80000300a00 */
[----:B------:R0:W-:Y:S04]  /*153ac0*/  @P5 STG.E.U8 desc[UR40][R52.64], R2 ;  /* 0x0000000234005986 */ /* 0x0001e8000c101128 */
[----:B------:R1:W-:Y:S01]  /*153ad0*/  @P0 STG.E.U8 desc[UR40][R58.64], R13 ;  /* 0x0000000d3a000986 */ /* 0x0003e2000c101128 */
[----:B------:R-:W-:-:S02]  /*153ae0*/  LOP3.LUT P0, RZ, R38, 0x10, RZ, 0xc0, !PT ;  /* 0x0000001026ff7812 */ /* 0x000fc4000780c0ff */
[C---:B0-----:R-:W-:Y:S01]  /*153af0*/  PRMT R2, R34.reuse, 0x7770, RZ ;  /* 0x0000777022027816 */ /* 0x041fe200000000ff */
[----:B------:R-:W3:Y:S04]  /*153b00*/  LDL.LU.64 R52, [R1+0x1980] ;  /* 0x0019800001347983 */ /* 0x000ee80000300a00 */
[----:B-1----:R-:W3:Y:S06]  /*153b10*/  LDL.LU.64 R58, [R1+0x1990] ;  /* 0x00199000013a7983 */ /* 0x002eec0000300a00 */
[----:B------:R0:W-:Y:S02]  /*153b20*/  @P0 STG.E.U8 desc[UR40][R6.64], R2 ;  /* 0x0000000206000986 */ /* 0x0001e4000c101128 */
[----:B0-----:R-:W-:-:S05]  /*153b30*/  PRMT R2, R34, 0x7771, RZ ;  /* 0x0000777122027816 */ /* 0x001fca00000000ff */
[----:B------:R0:W-:Y:S04]  /*153b40*/  @P6 STG.E.U8 desc[UR40][R14.64], R2 ;  /* 0x000000020e006986 */ /* 0x0001e8000c101128 */
[----:B0-----:R-:W3:Y:S01]  /*153b50*/  LDL.LU.64 R14, [R1+0x5798] ;  /* 0x00579800010e7983 */ /* 0x001ee20000300a00 */
[----:B------:R-:W-:Y:S02]  /*153b60*/  LOP3.LUT P6, RZ, R38, 0x8, RZ, 0xc0, !PT ;  /* 0x0000000826ff7812 */ /* 0x000fe400078cc0ff */
[----:B------:R-:W-:Y:S01]  /*153b70*/  PRMT R2, R34, 0x7772, RZ ;  /* 0x0000777222027816 */ /* 0x000fe200000000ff */
[----:B------:R-:W4:Y:S10]  /*153b80*/  LDL.LU.64 R6, [R1+0x1998] ;  /* 0x0019980001067983 */ /* 0x000f340000300a00 */
[----:B------:R0:W-:Y:S01]  /*153b90*/  @P6 STG.E.U8 desc[UR40][R50.64], R2 ;  /* 0x0000000232006986 */ /* 0x0001e2000c101128 */
[----:B------:R-:W-:-:S02]  /*153ba0*/  LOP3.LUT P6, RZ, R38, 0x4, RZ, 0xc0, !PT ;  /* 0x0000000426ff7812 */ /* 0x000fc400078cc0ff */
[----:B0-----:R-:W-:Y:S02]  /*153bb0*/  PRMT R2, R34, 0x7773, RZ ;  /* 0x0000777322027816 */ /* 0x001fe400000000ff */
[----:B------:R-:W4:Y:S09]  /*153bc0*/  LDL.LU R34, [R1+0x5790] ;  /* 0x0057900001227983 */ /* 0x000f320000300800 */
[----:B--2---:R0:W-:Y:S04]  /*153bd0*/  @P6 STG.E.U8 desc[UR40][R4.64], R2 ;  /* 0x0000000204006986 */ /* 0x0041e8000c101128 */
[----:B0-----:R-:W2:Y:S01]  /*153be0*/  LDL.LU.64 R4, [R1+0x1978] ;  /* 0x0019780001047983 */ /* 0x001ea20000300a00 */
        /* <DEDUP_REMOVED lines=11> */
[----:B----4-:R0:W-:Y:S01]  /*153ca0*/  @P6 STG.E.U8 desc[UR40][R56.64], R2 ;  /* 0x0000000238006986 */ /* 0x0101e2000c101128 */
[----:B------:R-:W-:Y:S02]  /*153cb0*/  LOP3.LUT P6, RZ, R0, 0x80000000, RZ, 0xc0, !PT ;  /* 0x8000000000ff7812 */ /* 0x000fe400078cc0ff */
[C---:B0-----:R-:W-:Y:S02]  /*153cc0*/  PRMT R2, R14.reuse, 0x7772, RZ ;  /* 0x000077720e027816 */ /* 0x041fe400000000ff */
[----:B------:R-:W-:Y:S02]  /*153cd0*/  PRMT R14, R14, 0x7773, RZ ;  /* 0x000077730e0e7816 */ /* 0x000fe400000000ff */
[----:B------:R-:W-:Y:S01]  /*153ce0*/  PRMT R3, R15, 0x7770, RZ ;  /* 0x000077700f037816 */ /* 0x000fe200000000ff */
[----:B------:R-:W3:Y:S06]  /*153cf0*/  LDL.LU.64 R56, [R1+0x1bb0] ;  /* 0x001bb00001387983 */ /* 0x000eec0000300a00 */
[----:B------:R0:W-:Y:S04]  /*153d00*/  @P6 STG.E.U8 desc[UR40][R60.64], R2 ;  /* 0x000000023c006986 */ /* 0x0001e8000c101128 */
[----:B------:R-:W-:Y:S01]  /*153d10*/  @P2 STG.E.U8 desc[UR40][R8.64], R14 ;  /* 0x0000000e08002986 */ /* 0x000fe2000c101128 */
[----:B0-----:R-:W-:-:S03]  /*153d20*/  PRMT R2, R39, 0x7770, RZ ;  /* 0x0000777027027816 */ /* 0x001fc600000000ff */
[----:B------:R-:W4:Y:S04]  /*153d30*/  LDL.LU.64 R60, [R1+0x1ba8] ;  /* 0x001ba800013c7983 */ /* 0x000f280000300a00 */
[----:B------:R0:W-:Y:S01]  /*153d40*/  @P4 STG.E.U8 desc[UR40][R44.64], R2 ;  /* 0x000000022c004986 */ /* 0x0001e2000c101128 */
[----:B------:R-:W-:Y:S02]  /*153d50*/  LOP3.LUT P6, RZ, R36, 0x8, RZ, 0xc0, !PT ;  /* 0x0000000824ff7812 */ /* 0x000fe400078cc0ff */
[----:B0-----:R-:W-:Y:S02]  /*153d60*/  PRMT R2, R39, 0x7771, RZ ;  /* 0x0000777127027816 */ /* 0x001fe400000000ff */
[----:B------:R-:W-:Y:S01]  /*153d70*/  PRMT R8, R15, 0x7771, RZ ;  /* 0x000077710f087816 */ /* 0x000fe200000000ff */
[----:B------:R-:W4:Y:S04]  /*153d80*/  LDL.LU.64 R44, [R1+0x1ba0] ;  /* 0x001ba000012c7983 */ /* 0x000f280000300a00 */
[----:B------:R0:W-:Y:S02]  /*153d90*/  @P1 STG.E.U8 desc[UR40][R52.64], R2 ;  /* 0x0000000234001986 */ /* 0x0001e4000c101128 */
[----:B0-----:R-:W-:-:S02]  /*153da0*/  PRMT R2, R39, 0x7772, RZ ;  /* 0x0000777227027816 */ /* 0x001fc400000000ff */
[----:B------:R-:W4:Y:S04]  /*153db0*/  LDL.LU.64 R52, [R1+0x1bf0] ;  /* 0x001bf00001347983 */ /* 0x000f280000300a00 */
[----:B------:R0:W-:Y:S02]  /*153dc0*/  @P3 STG.E.U8 desc[UR40][R58.64], R2 ;  /* 0x000000023a003986 */ /* 0x0001e4000c101128 */
[----:B0-----:R-:W-:Y:S02]  /*153dd0*/  PRMT R2, R39, 0x7773, RZ ;  /* 0x0000777327027816 */ /* 0x001fe400000000ff */
[----:B------:R-:W4:Y:S04]  /*153de0*/  LDL.LU.64 R58, [R1+0x1be8] ;  /* 0x001be800013a7983 */ /* 0x000f280000300a00 */
[----:B------:R-:W-:Y:S04]  /*153df0*/  @P5 STG.E.U8 desc[UR40][R6.64], R2 ;  /* 0x0000000206005986 */ /* 0x000fe8000c101128 */
[----:B--2---:R-:W-:Y:S04]  /*153e00*/  @P0 STG.E.U8 desc[UR40][R4.64], R3 ;  /* 0x0000000304000986 */ /* 0x004fe8000c101128 */
[----:B------:R0:W-:Y:S04]  /*153e10*/  @P6 STG.E.U8 desc[UR40][R16.64], R8 ;  /* 0x0000000810006986 */ /* 0x0001e8000c101128 */
[----:B0-----:R-:W2:Y:S01]  /*153e20*/  LDL.LU.64 R16, [R1+0x5788] ;  /* 0x0057880001107983 */ /* 0x001ea20000300a00 */
[----:B------:R-:W-:-:S02]  /*153e30*/  LOP3.LUT P2, RZ, R36, 0x4, RZ, 0xc0, !PT ;  /* 0x0000000424ff7812 */ /* 0x000fc4000784c0ff */
[C---:B------:R-:W-:Y:S02]  /*153e40*/  LOP3.LUT P4, RZ, R36.reuse, 0x2, RZ, 0xc0, !PT ;  /* 0x0000000224ff7812 */ /* 0x040fe4000788c0ff */
[----:B------:R-:W-:Y:S02]  /*153e50*/  LOP3.LUT P1, RZ, R36, 0x1, RZ, 0xc0, !PT ;  /* 0x0000000124ff7812 */ /* 0x000fe4000782c0ff */
[C---:B------:R-:W-:Y:S02]  /*153e60*/  PRMT R8, R15.reuse, 0x7772, RZ ;  /* 0x000077720f087816 */ /* 0x040fe400000000ff */
[C---:B------:R-:W-:Y:S02]  /*153e70*/  LOP3.LUT P3, RZ, R34.reuse, 0x80000000, RZ, 0xc0, !PT ;  /* 0x8000000022ff7812 */ /* 0x040fe4000786c0ff */
[----:B------:R-:W-:Y:S01]  /*153e80*/  PRMT R15, R15, 0x7773, RZ ;  /* 0x000077730f0f7816 */ /* 0x000fe200000000ff */
[----:B------:R-:W2:Y:S04]  /*153e90*/  LDL.LU.64 R40, [R1+0x1be0] ;  /* 0x001be00001287983 */ /* 0x000ea80000300a00 */
[----:B------:R-:W2:Y:S04]  /*153ea0*/  LDL.LU.64 R42, [R1+0x1c00] ;  /* 0x001c0000012a7983 */ /* 0x000ea80000300a00 */
[----:B------:R-:W2:Y:S04]  /*153eb0*/  LDL.LU.64 R46, [R1+0x1c30] ;  /* 0x001c3000012e7983 */ /* 0x000ea80000300a00 */
[----:B------:R-:W2:Y:S04]  /*153ec0*/  LDL.LU.64 R48, [R1+0x1c28] ;  /* 0x001c280001307983 */ /* 0x000ea80000300a00 */
[----:B------:R-:W2:Y:S04]  /*153ed0*/  LDL.LU.64 R50, [R1+0x1c20] ;  /* 0x001c200001327983 */ /* 0x000ea80000300a00 */
[----:B------:R-:W2:Y:S01]  /*153ee0*/  LDL.LU.64 R54, [R1+0x1c40] ;  /* 0x001c400001367983 */ /* 0x000ea20000300a00 */
[----:B------:R-:W-:-:S03]  /*153ef0*/  LOP3.LUT P5, RZ, R34, 0x20000000, RZ, 0xc0, !PT ;  /* 0x2000000022ff7812 */ /* 0x000fc600078ac0ff */
[----:B---3--:R2:W-:Y:S04]  /*153f00*/  @P2 STG.E.U8 desc[UR40][R56.64], R8 ;  /* 0x0000000838002986 */ /* 0x0085e8000c101128 */
[----:B----4-:R-:W-:Y:S01]  /*153f10*/  @P4 STG.E.U8 desc[UR40][R60.64], R15 ;  /* 0x0000000f3c004986 */ /* 0x010fe2000c101128 */
[----:B------:R-:W-:Y:S02]  /*153f20*/  P2R R2, PR, RZ, 0x20 ;  /* 0x00000020ff027803 */ /* 0x000fe40000000000 */
[----:B------:R-:W-:Y:S02]  /*153f30*/  LOP3.LUT P5, RZ, R34, 0x40000000, RZ, 0xc0, !PT ;  /* 0x4000000022ff7812 */ /* 0x000fe400078ac0ff */
[----:B--2---:R-:W-:-:S05]  /*153f40*/  PRMT R8, R16, 0x7770, RZ ;  /* 0x0000777010087816 */ /* 0x004fca00000000ff */
[----:B------:R0:W-:Y:S02]  /*153f50*/  @P1 STG.E.U8 desc[UR40][R44.64], R8 ;  /* 0x000000082c001986 */ /* 0x0001e4000c101128 */
[----:B0-----:R-:W-:-:S05]  /*153f60*/  PRMT R8, R16, 0x7771, RZ ;  /* 0x0000777110087816 */ /* 0x001fca00000000ff */
[----:B------:R0:W-:Y:S04]  /*153f70*/  @P3 STG.E.U8 desc[UR40][R20.64], R8 ;  /* 0x0000000814003986 */ /* 0x0001e8000c101128 */
[----:B0-----:R-:W2:Y:S01]  /*153f80*/  LDL.LU.64 R20, [R1+0x5780] ;  /* 0x0057800001147983 */ /* 0x001ea20000300a00 */
[----:B------:R-:W-:-:S03]  /*153f90*/  PRMT R8, R16, 0x7772, RZ ;  /* 0x0000777210087816 */ /* 0x000fc600000000ff */
[----:B------:R-:W3:Y:S04]  /*153fa0*/  LDL.LU.64 R56, [R1+0x1c70] ;  /* 0x001c700001387983 */ /* 0x000ee80000300a00 */
[----:B------:R-:W4:Y:S04]  /*153fb0*/  LDL.LU.64 R60, [R1+0x1c68] ;  /* 0x001c6800013c7983 */ /* 0x000f280000300a00 */
[----:B------:R-:W3:Y:S04]  /*153fc0*/  LDL.LU.64 R44, [R1+0x1c60] ;  /* 0x001c6000012c7983 */ /* 0x000ee80000300a00 */
[----:B------:R0:W-:Y:S01]  /*153fd0*/  @P5 STG.E.U8 desc[UR40][R52.64], R8 ;  /* 0x0000000834005986 */ /* 0x0001e2000c101128 */
[----:B------:R-:W-:-:S02]  /*153fe0*/  ISETP.NE.AND P5, PT, R2, RZ, PT ;  /* 0x000000ff0200720c */ /* 0x000fc40003fa5270 */
[----:B------:R-:W-:Y:S01]  /*153ff0*/  PRMT R16, R16, 0x7773, RZ ;  /* 0x0000777310107816 */ /* 0x000fe200000000ff */
[----:B0-----:R-:W3:Y:S10]  /*154000*/  LDL.LU.64 R52, [R1+0x1c98] ;  /* 0x001c980001347983 */ /* 0x001ef40000300a00 */
[----:B------:R0:W-:Y:S04]  /*154010*/  @P5 STG.E.U8 desc[UR40][R58.64], R16 ;  /* 0x000000103a005986 */ /* 0x0001e8000c101128 */
[----:B0-----:R-:W3:Y:S01]  /*154020*/  LDL.LU.64 R58, [R1+0x1ca8] ;  /* 0x001ca800013a7983 */ /* 0x001ee20000300a00 */
[----:B------:R-:W-:-:S04]  /*154030*/  LOP3.LUT P0, RZ, R34, 0x800000, RZ, 0xc0, !PT ;  /* 0x0080000022ff7812 */ /* 0x000fc8000780c0ff */
[----:B------:R-:W-:Y:S02]  /*154040*/  P2R R3, PR, RZ, 0x1 ;  /* 0x00000001ff037803 */ /* 0x000fe40000000000 */
        /* <DEDUP_REMOVED lines=8> */
[C---:B------:R-:W-:Y:S02]  /*1540d0*/  LOP3.LUT P0, RZ, R34.reuse, 0x10000000, RZ, 0xc0, !PT ;  /* 0x1000000022ff7812 */ /* 0x040fe4000780c0ff */
[C---:B------:R-:W-:Y:S02]  /*1540e0*/  LOP3.LUT P6, RZ, R34.reuse, 0x400000, RZ, 0xc0, !PT ;  /* 0x0040000022ff7812 */ /* 0x040fe400078cc0ff */
[C---:B------:R-:W-:Y:S02]  /*1540f0*/  LOP3.LUT P2, RZ, R34.reuse, 0x200000, RZ, 0xc0, !PT ;  /* 0x0020000022ff7812 */ /* 0x040fe4000784c0ff */
[C---:B------:R-:W-:Y:S02]  /*154100*/  LOP3.LUT P4, RZ, R34.reuse, 0x100000, RZ, 0xc0, !PT ;  /* 0x0010000022ff7812 */ /* 0x040fe4000788c0ff */
[----:B------:R-:W-:-:S02]  /*154110*/  LOP3.LUT P1, RZ, R34, 0x80000, RZ, 0xc0, !PT ;  /* 0x0008000022ff7812 */ /* 0x000fc4000782c0ff */
[C---:B------:R-:W-:Y:S02]  /*154120*/  LOP3.LUT P3, RZ, R34.reuse, 0x40000, RZ, 0xc0, !PT ;  /* 0x0004000022ff7812 */ /* 0x040fe4000786c0ff */
[----:B------:R-:W-:Y:S02]  /*154130*/  LOP3.LUT P5, RZ, R34, 0x20000, RZ, 0xc0, !PT ;  /* 0x0002000022ff7812 */ /* 0x000fe400078ac0ff */
[----:B--2---:R-:W-:-:S05]  /*154140*/  PRMT R2, R20, 0x7770, RZ ;  /* 0x0000777014027816 */ /* 0x004fca00000000ff */
[----:B------:R0:W-:Y:S01]  /*154150*/  @P0 STG.E.U8 desc[UR40][R40.64], R2 ;  /* 0x0000000228000986 */ /* 0x0001e2000c101128 */
[----:B------:R-:W-:Y:S02]  /*154160*/  ISETP.NE.AND P0, PT, R7, RZ, PT ;  /* 0x000000ff0700720c */ /* 0x000fe40003f05270 */
[----:B0-----:R-:W-:-:S11]  /*154170*/  PRMT R2, R20, 0x7771, RZ ;  /* 0x0000777114027816 */ /* 0x001fd600000000ff */
[----:B------:R0:W-:Y:S01]  /*154180*/  @P0 STG.E.U8 desc[UR40][R42.64], R2 ;  /* 0x000000022a000986 */ /* 0x0001e2000c101128 */
[----:B------:R-:W-:Y:S02]  /*154190*/  ISETP.NE.AND P0, PT, R6, RZ, PT ;  /* 0x000000ff0600720c */ /* 0x000fe40003f05270 */
[----:B0-----:R-:W-:-:S11]  /*1541a0*/  PRMT R2, R20, 0x7772, RZ ;  /* 0x0000777214027816 */ /* 0x001fd600000000ff */
[----:B------:R0:W-:Y:S01]  /*1541b0*/  @P0 STG.E.U8 desc[UR40][R46.64], R2 ;  /* 0x000000022e000986 */ /* 0x0001e2000c101128 */
[----:B------:R-:W-:Y:S02]  /*1541c0*/  ISETP.NE.AND P0, PT, R5, RZ, PT ;  /* 0x000000ff0500720c */ /* 0x000fe40003f05270 */
[----:B------:R-:W-:-:S11]  /*1541d0*/  PRMT R20, R20, 0x7773, RZ ;  /* 0x0000777314147816 */ /* 0x000fd600000000ff */
[----:B------:R-:W-:Y:S01]  /*1541e0*/  @P0 STG.E.U8 desc[UR40][R48.64], R20 ;  /* 0x0000001430000986 */ /* 0x000fe2000c101128 */
[----:B------:R-:W-:Y:S02]  /*1541f0*/  ISETP.NE.AND P0, PT, R4, RZ, PT ;  /* 0x000000ff0400720c */ /* 0x000fe40003f05270 */
[----:B0-----:R-:W-:-:S11]  /*154200*/  PRMT R2, R17, 0x7770, RZ ;  /* 0x0000777011027816 */ /* 0x001fd600000000ff */
[----:B------:R0:W-:Y:S01]  /*154210*/  @P0 STG.E.U8 desc[UR40][R50.64], R2 ;  /* 0x0000000232000986 */ /* 0x0001e2000c101128 */
[----:B------:R-:W-:Y:S02]  /*154220*/  ISETP.NE.AND P0, PT, R3, RZ, PT ;  /* 0x000000ff0300720c */ /* 0x000fe40003f05270 */
[----:B0-----:R-:W-:-:S11]  /*154230*/  PRMT R2, R17, 0x7771, RZ ;  /* 0x0000777111027816 */ /* 0x001fd600000000ff */
[----:B------:R0:W-:Y:S02]  /*154240*/  @P0 STG.E.U8 desc[UR40][R54.64], R2 ;  /* 0x0000000236000986 */ /* 0x0001e4000c101128 */
[C---:B0-----:R-:W-:Y:S02]  /*154250*/  PRMT R2, R17.reuse, 0x7772, RZ ;  /* 0x0000777211027816 */ /* 0x041fe400000000ff */
[----:B------:R-:W-:Y:S01]  /*154260*/  PRMT R17, R17, 0x7773, RZ ;  /* 0x0000777311117816 */ /* 0x000fe200000000ff */
[----:B------:R-:W2:Y:S04]  /*154270*/  LDL.LU.64 R54, [R1+0x1d98] ;  /* 0x001d980001367983 */ /* 0x000ea80000300a00 */
[----:B---3--:R0:W-:Y:S04]  /*154280*/  @P6 STG.E.U8 desc[UR40][R56.64], R2 ;  /* 0x0000000238006986 */ /* 0x0081e8000c101128 */
[----:B----4-:R-:W-:Y:S01]  /*154290*/  @P2 STG.E.U8 desc[UR40][R60.64], R17 ;  /* 0x000000113c002986 */ /* 0x010fe2000c101128 */
[----:B0-----:R-:W-:-:S03]  /*1542a0*/  PRMT R2, R21, 0x7770, RZ ;  /* 0x0000777015027816 */ /* 0x001fc600000000ff */
[----:B------:R-:W3:Y:S04]  /*1542b0*/  LDL.LU.64 R56, [R1+0x1df0] ;  /* 0x001df00001387983 */ /* 0x000ee80000300a00 */
[----:B------:R0:W-:Y:S02]  /*1542c0*/  @P4 STG.E.U8 desc[UR40][R44.64], R2 ;  /* 0x000000022c004986 */ /* 0x0001e4000c101128 */
[----:B0-----:R-:W-:-:S05]  /*1542d0*/  PRMT R2, R21, 0x7771, RZ ;  /* 0x0000777115027816 */ /* 0x001fca00000000ff */
[----:B------:R0:W-:Y:S02]  /*1542e0*/  @P1 STG.E.U8 desc[UR40][R52.64], R2 ;  /* 0x0000000234001986 */ /* 0x0001e4000c101128 */
[C---:B0-----:R-:W-:Y:S02]  /*1542f0*/  PRMT R2, R21.reuse, 0x7772, RZ ;  /* 0x0000777215027816 */ /* 0x041fe400000000ff */
[----:B------:R-:W-:-:S03]  /*154300*/  PRMT R21, R21, 0x7773, RZ ;  /* 0x0000777315157816 */ /* 0x000fc600000000ff */
[----:B------:R-:W-:Y:S04]  /*154310*/  @P3 STG.E.U8 desc[UR40][R58.64], R2 ;  /* 0x000000023a003986 */ /* 0x000fe8000c101128 */
[----:B------:R0:W-:Y:S04]  /*154320*/  @P5 STG.E.U8 desc[UR40][R18.64], R21 ;  /* 0x0000001512005986 */ /* 0x0001e8000c101128 */
[----:B0-----:R-:W4:Y:S01]  /*154330*/  LDL.LU.64 R18, [R1+0x5778] ;  /* 0x0057780001127983 */ /* 0x001f220000300a00 */
[C---:B------:R-:W-:Y:S02]  /*154340*/  LOP3.LUT P0, RZ, R34.reuse, 0x10000, RZ, 0xc0, !PT ;  /* 0x0001000022ff7812 */ /* 0x040fe4000780c0ff */
[----:B------:R-:W-:Y:S01]  /*154350*/  LOP3.LUT P2, RZ, R34, 0x8000, RZ, 0xc0, !PT ;  /* 0x0000800022ff7812 */ /* 0x000fe2000784c0ff */
[----:B------:R-:W2:Y:S04]  /*154360*/  LDL.LU.64 R60, [R1+0x1de8] ;  /* 0x001de800013c7983 */ /* 0x000ea80000300a00 */
[----:B------:R-:W3:Y:S04]  /*154370*/  LDL.LU.64 R44, [R1+0x1de0] ;  /* 0x001de000012c7983 */ /* 0x000ee80000300a00 */
[----:B------:R-:W3:Y:S04]  /*154380*/  LDL.LU.64 R52, [R1+0x1e00] ;  /* 0x001e000001347983 */ /* 0x000ee80000300a00 */
[----:B------:R-:W3:Y:S04]  /*154390*/  LDL.LU.64 R58, [R1+0x1e30] ;  /* 0x001e3000013a7983 */ /* 0x000ee80000300a00 */
[----:B------:R-:W3:Y:S04]  /*1543a0*/  LDL.LU.64 R42, [R1+0x1e28] ;  /* 0x001e2800012a7983 */ /* 0x000ee80000300a00 */
[----:B------:R-:W3:Y:S01]  /*1543b0*/  LDL.LU.64 R46, [R1+0x1e20] ;  /* 0x001e2000012e7983 */ /* 0x000ee20000300a00 */
[----:B----4-:R-:W-:-:S02]  /*1543c0*/  PRMT R8, R18, 0x7770, RZ ;  /* 0x0000777012087816 */ /* 0x010fc400000000ff */
[----:B------:R-:W-:-:S03]  /*1543d0*/  PRMT R9, R18, 0x7771, RZ ;  /* 0x0000777112097816 */ /* 0x000fc600000000ff */
[----:B--2---:R-:W-:Y:S04]  /*1543e0*/  @P0 STG.E.U8 desc[UR40][R54.64], R8 ;  /* 0x0000000836000986 */ /* 0x004fe8000c101128 */
[----:B------:R0:W-:Y:S04]  /*1543f0*/  @P2 STG.E.U8 desc[UR40][R22.64], R9 ;  /* 0x0000000916002986 */ /* 0x0001e8000c101128 */
[----:B0-----:R-:W2:Y:S04]  /*154400*/  LDL.LU.64 R22, [R1+0x5770] ;  /* 0x0057700001167983 */ /* 0x001ea80000300a00 */
[----:B------:R-:W4:Y:S04]  /*154410*/  LDL.LU.64 R48, [R1+0x1e40] ;  /* 0x001e400001307983 */ /* 0x000f280000300a00 */
[----:B------:R-:W4:Y:S01]  /*154420*/  LDL.LU.64 R50, [R1+0x1e70] ;  /* 0x001e700001327983 */ /* 0x000f220000300a00 */
[----:B------:R-:W-:-:S02]  /*154430*/  LOP3.LUT P4, RZ, R34, 0x4000, RZ, 0xc0, !PT ;  /* 0x0000400022ff7812 */ /* 0x000fc4000788c0ff */
[C---:B------:R-:W-:Y:S02]  /*154440*/  LOP3.LUT P3, RZ, R34.reuse, 0x800, RZ, 0xc0, !PT ;  /* 0x0000080022ff7812 */ /* 0x040fe4000786c0ff */
[C---:B------:R-:W-:Y:S02]  /*154450*/  LOP3.LUT P5, RZ, R34.reuse, 0x20, RZ, 0xc0, !PT ;  /* 0x0000002022ff7812 */ /* 0x040fe400078ac0ff */
[----:B------:R-:W-:Y:S02]  /*154460*/  LOP3.LUT P1, RZ, R34, 0x2000, RZ, 0xc0, !PT ;  /* 0x0000200022ff7812 */ /* 0x000fe4000782c0ff */
[----:B------:R-:W-:Y:S02]  /*154470*/  PRMT R9, R18, 0x7772, RZ ;  /* 0x0000777212097816 */ /* 0x000fe400000000ff */
[----:B------:R-:W-:Y:S02]  /*154480*/  P2R R2, PR, RZ, 0x8 ;  /* 0x00000008ff027803 */ /* 0x000fe40000000000 */
[----:B------:R-:W-:-:S02]  /*154490*/  P2R R3, PR, RZ, 0x20 ;  /* 0x00000020ff037803 */ /* 0x000fc40000000000 */
[C---:B------:R-:W-:Y:S02]  /*1544a0*/  LOP3.LUT P3, RZ, R34.reuse, 0x1000, RZ, 0xc0, !PT ;  /* 0x0000100022ff7812 */ /* 0x040fe4000786c0ff */
[----:B------:R-:W-:Y:S02]  /*1544b0*/  LOP3.LUT P5, RZ, R34, 0x40, RZ, 0xc0, !PT ;  /* 0x0000004022ff7812 */ /* 0x000fe400078ac0ff */
[----:B------:R-:W-:Y:S01]  /*1544c0*/  PRMT R18, R18, 0x7773, RZ ;  /* 0x0000777312127816 */ /* 0x000fe200000000ff */
[----:B------:R-:W4:Y:S01]  /*1544d0*/  LDL.LU.64 R54, [R1+0x1e60] ;  /* 0x001e600001367983 */ /* 0x000f220000300a00 */
[----:B------:R-:W-:Y:S02]  /*1544e0*/  P2R R4, PR, RZ, 0x20 ;  /* 0x00000020ff047803 */ /* 0x000fe40000000000 */
[----:B------:R-:W-:Y:S01]  /*1544f0*/  LOP3.LUT P5, RZ, R34, 0x80, RZ, 0xc0, !PT ;  /* 0x0000008022ff7812 */ /* 0x000fe200078ac0ff */
[----:B---3--:R0:W-:Y:S03]  /*154500*/  @P4 STG.E.U8 desc[UR40][R56.64], R9 ;  /* 0x0000000938004986 */ /* 0x0081e6000c101128 */
[----:B------:R-:W-:-:S02]  /*154510*/  P2R R5, PR, RZ, 0x20 ;  /* 0x00000020ff057803 */ /* 0x000fc40000000000 */
[C---:B------:R-:W-:Y:S01]  /*154520*/  LOP3.LUT P5, RZ, R34.reuse, 0x100, RZ, 0xc0, !PT ;  /* 0x0000010022ff7812 */ /* 0x040fe200078ac0ff */
[----:B------:R-:W-:Y:S03]  /*154530*/  @P1 STG.E.U8 desc[UR40][R60.64], R18 ;  /* 0x000000123c001986 */ /* 0x000fe6000c101128 */
[----:B------:R-:W-:Y:S02]  /*154540*/  P2R R6, PR, RZ, 0x20 ;  /* 0x00000020ff067803 */ /* 0x000fe40000000000 */
[----:B------:R-:W-:Y:S01]  /*154550*/  LOP3.LUT P5, RZ, R34, 0x200, RZ, 0xc0, !PT ;  /* 0x0000020022ff7812 */ /* 0x000fe200078ac0ff */
[----:B0-----:R-:W3:Y:S03]  /*154560*/  LDL.LU.64 R56, [R1+0x1e80] ;  /* 0x001e800001387983 */ /* 0x001ee60000300a00 */
[----:B------:R-:W-:-:S02]  /*154570*/  P2R R7, PR, RZ, 0x20 ;  /* 0x00000020ff077803 */ /* 0x000fc40000000000 */
[----:B------:R-:W-:Y:S02]  /*154580*/  LOP3.LUT P5, RZ, R34, 0x400, RZ, 0xc0, !PT ;  /* 0x0000040022ff7812 */ /* 0x000fe400078ac0ff */
[----:B--2---:R-:W-:-:S05]  /*154590*/  PRMT R9, R22, 0x7770, RZ ;  /* 0x0000777016097816 */ /* 0x004fca00000000ff */
[----:B------:R0:W-:Y:S01]  /*1545a0*/  @P3 STG.E.U8 desc[UR40][R44.64], R9 ;  /* 0x000000092c003986 */ /* 0x0001e2000c101128 */
[----:B------:R-:W-:Y:S02]  /*1545b0*/  ISETP.NE.AND P3, PT, R2, RZ, PT ;  /* 0x000000ff0200720c */ /* 0x000fe40003f65270 */
[C---:B------:R-:W-:Y:S01]  /*1545c0*/  PRMT R2, R22.reuse, 0x7771, RZ ;  /* 0x0000777116027816 */ /* 0x040fe200000000ff */
[----:B0-----:R-:W2:Y:S10]  /*1545d0*/  LDL.LU.64 R44, [R1+0x1eb0] ;  /* 0x001eb000012c7983 */ /* 0x001eb40000300a00 */
[----:B------:R0:W-:Y:S04]  /*1545e0*/  @P3 STG.E.U8 desc[UR40][R52.64], R2 ;  /* 0x0000000234003986 */ /* 0x0001e8000c101128 */
[----:B------:R-:W2:Y:S01]  /*1545f0*/  LDL.LU.64 R60, [R1+0x1ea8] ;  /* 0x001ea800013c7983 */ /* 0x000ea20000300a00 */
[----:B0-----:R-:W-:-:S03]  /*154600*/  PRMT R2, R22, 0x7772, RZ ;  /* 0x0000777216027816 */ /* 0x001fc600000000ff */
[----:B------:R-:W2:Y:S04]  /*154610*/  LDL.LU.64 R52, [R1+0x1ea0] ;  /* 0x001ea00001347983 */ /* 0x000ea80000300a00 */
[----:B------:R0:W-:Y:S01]  /*154620*/  @P5 STG.E.U8 desc[UR40][R58.64], R2 ;  /* 0x000000023a005986 */ /* 0x0001e2000c101128 */
[----:B------:R-:W-:Y:S02]  /*154630*/  ISETP.NE.AND P5, PT, R7, RZ, PT ;  /* 0x000000ff0700720c */ /* 0x000fe40003fa5270 */
[----:B------:R-:W-:Y:S02]  /*154640*/  PRMT R22, R22, 0x7773, RZ ;  /* 0x0000777316167816 */ /* 0x000fe400000000ff */
[----:B0-----:R-:W-:Y:S01]  /*154650*/  PRMT R2, R19, 0x7770, RZ ;  /* 0x0000777013027816 */ /* 0x001fe200000000ff */
[----:B------:R-:W2:Y:S08]  /*154660*/  LDL.LU.64 R58, [R1+0x1ec0] ;  /* 0x001ec000013a7983 */ /* 0x000eb00000300a00 */
[----:B------:R-:W-:Y:S01]  /*154670*/  @P5 STG.E.U8 desc[UR40][R42.64], R22 ;  /* 0x000000162a005986 */ /* 0x000fe2000c101128 */
[----:B------:R-:W-:-:S13]  /*154680*/  ISETP.NE.AND P5, PT, R6, RZ, PT ;  /* 0x000000ff0600720c */ /* 0x000fda0003fa5270 */
[----:B------:R0:W-:Y:S01]  /*154690*/  @P5 STG.E.U8 desc[UR40][R46.64], R2 ;  /* 0x000000022e005986 */ /* 0x0001e2000c101128 */
[----:B------:R-:W-:Y:S02]  /*1546a0*/  ISETP.NE.AND P5, PT, R5, RZ, PT ;  /* 0x000000ff0500720c */ /* 0x000fe40003fa5270 */
[----:B0-----:R-:W-:-:S11]  /*1546b0*/  PRMT R2, R19, 0x7771, RZ ;  /* 0x0000777113027816 */ /* 0x001fd600000000ff */
[----:B----4-:R0:W-:Y:S01]  /*1546c0*/  @P5 STG.E.U8 desc[UR40][R48.64], R2 ;  /* 0x0000000230005986 */ /* 0x0101e2000c101128 */
[----:B------:R-:W-:Y:S02]  /*1546d0*/  ISETP.NE.AND P5, PT, R4, RZ, PT ;  /* 0x000000ff0400720c */ /* 0x000fe40003fa5270 */
[----:B0-----:R-:W-:-:S11]  /*1546e0*/  PRMT R2, R19, 0x7772, RZ ;  /* 0x0000777213027816 */ /* 0x001fd600000000ff */
[----:B------:R-:W-:Y:S01]  /*1546f0*/  @P5 STG.E.U8 desc[UR40][R50.64], R2 ;  /* 0x0000000232005986 */ /* 0x000fe2000c101128 */
[----:B------:R-:W-:Y:S02]  /*154700*/  ISETP.NE.AND P5, PT, R3, RZ, PT ;  /* 0x000000ff0300720c */ /* 0x000fe40003fa5270 */
[----:B------:R-:W-:-:S11]  /*154710*/  PRMT R19, R19, 0x7773, RZ ;  /* 0x0000777313137816 */ /* 0x000fd600000000ff */
[----:B------:R0:W-:Y:S04]  /*154720*/  @P5 STG.E.U8 desc[UR40][R24.64], R19 ;  /* 0x0000001318005986 */ /* 0x0001e8000c101128 */
[----:B0-----:R-:W4:Y:S01]  /*154730*/  LDL.LU.64 R24, [R1+0x5768] ;  /* 0x0057680001187983 */ /* 0x001f220000300a00 */
[----:B------:R-:W-:-:S04]  /*154740*/  LOP3.LUT P6, RZ, R34, 0x8, RZ, 0xc0, !PT ;  /* 0x0000000822ff7812 */ /* 0x000fc800078cc0ff */
[----:B------:R-:W-:Y:S02]  /*154750*/  P2R R8, PR, RZ, 0x40 ;  /* 0x00000040ff087803 */ /* 0x000fe40000000000 */
[C---:B------:R-:W-:Y:S02]  /*154760*/  LOP3.LUT P6, RZ, R34.reuse, 0x10, RZ, 0xc0, !PT ;  /* 0x0000001022ff7812 */ /* 0x040fe400078cc0ff */
[----:B------:R-:W-:Y:S02]  /*154770*/  PRMT R2, R23, 0x7770, RZ ;  /* 0x0000777017027816 */ /* 0x000fe400000000ff */
[----:B------:R-:W-:-:S09]  /*154780*/  LOP3.LUT P2, RZ, R34, 0x4, RZ, 0xc0, !PT ;  /* 0x0000000422ff7812 */ /* 0x000fd2000784c0ff */
[----:B------:R0:W-:Y:S01]  /*154790*/  @P6 STG.E.U8 desc[UR40][R54.64], R2 ;  /* 0x0000000236006986 */ /* 0x0001e2000c101128 */
[----:B------:R-:W-:Y:S02]  /*1547a0*/  ISETP.NE.AND P6, PT, R8, RZ, PT ;  /* 0x000000ff0800720c */ /* 0x000fe40003fc5270 */
[C---:B------:R-:W-:Y:S02]  /*1547b0*/  LOP3.LUT P0, RZ, R34.reuse, 0x2, RZ, 0xc0, !PT ;  /* 0x0000000222ff7812 */ /* 0x040fe4000780c0ff */
[----:B------:R-:W-:Y:S02]  /*1547c0*/  LOP3.LUT P4, RZ, R34, 0x1, RZ, 0xc0, !PT ;  /* 0x0000000122ff7812 */ /* 0x000fe4000788c0ff */
[----:B0-----:R-:W-:-:S07]  /*1547d0*/  PRMT R2, R23, 0x7771, RZ ;  /* 0x0000777117027816 */ /* 0x001fce00000000ff */
[----:B---3--:R0:W-:Y:S01]  /*1547e0*/  @P6 STG.E.U8 desc[UR40][R56.64], R2 ;  /* 0x0000000238006986 */ /* 0x0081e2000c101128 */
[C---:B------:R-:W-:Y:S02]  /*1547f0*/  LOP3.LUT P1, RZ, R33.reuse, 0x80000000, RZ, 0xc0, !PT ;  /* 0x8000000021ff7812 */ /* 0x040fe4000782c0ff */
[----:B------:R-:W-:Y:S02]  /*154800*/  LOP3.LUT P3, RZ, R33, 0x40000000, RZ, 0xc0, !PT ;  /* 0x4000000021ff7812 */ /* 0x000fe4000786c0ff */
[C---:B0-----:R-:W-:Y:S02]  /*154810*/  PRMT R2, R23.reuse, 0x7772, RZ ;  /* 0x0000777217027816 */ /* 0x041fe400000000ff */
[----:B------:R-:W-:-:S03]  /*154820*/  PRMT R23, R23, 0x7773, RZ ;  /* 0x0000777317177816 */ /* 0x000fc600000000ff */
[----:B--2---:R0:W-:Y:S04]  /*154830*/  @P2 STG.E.U8 desc[UR40][R44.64], R2 ;  /* 0x000000022c002986 */ /* 0x0041e8000c101128 */
[----:B------:R-:W-:Y:S04]  /*154840*/  @P0 STG.E.U8 desc[UR40][R60.64], R23 ;  /* 0x000000173c000986 */ /* 0x000fe8000c101128 */
[----:B0-----:R-:W2:Y:S01]  /*154850*/  LDL.LU.64 R44, [R1+0x1f60] ;  /* 0x001f6000012c7983 */ /* 0x001ea20000300a00 */
[----:B----4-:R-:W-:-:S05]  /*154860*/  PRMT R2, R24, 0x7770, RZ ;  /* 0x0000777018027816 */ /* 0x010fca00000000ff */
[----:B------:R0:W-:Y:S02]  /*154870*/  @P4 STG.E.U8 desc[UR40][R52.64], R2 ;  /* 0x0000000234004986 */ /* 0x0001e4000c101128 */
[C---:B0-----:R-:W-:Y:S02]  /*154880*/  PRMT R2, R24.reuse, 0x7771, RZ ;  /* 0x0000777118027816 */ /* 0x041fe400000000ff */
[----:B------:R-:W3:Y:S04]  /*154890*/  LDL.LU.64 R52, [R1+0x1f88] ;  /* 0x001f880001347983 */ /* 0x000ee80000300a00 */
[----:B------:R0:W-:Y:S02]  /*1548a0*/  @P1 STG.E.U8 desc[UR40][R58.64], R2 ;  /* 0x000000023a001986 */ /* 0x0001e4000c101128 */
[----:B0-----:R-:W-:-:S05]  /*1548b0*/  PRMT R2, R24, 0x7772, RZ ;  /* 0x0000777218027816 */ /* 0x001fca00000000ff */
[----:B------:R0:W-:Y:S04]  /*1548c0*/  @P3 STG.E.U8 desc[UR40][R28.64], R2 ;  /* 0x000000021c003986 */ /* 0x0001e8000c101128 */
[----:B0-----:R-:W4:Y:S04]  /*1548d0*/  LDL.LU.64 R28, [R1+0x5760] ;  /* 0x00576000011c7983 */ /* 0x001f280000300a00 */
[----:B------:R-:W3:Y:S04]  /*1548e0*/  LDL.LU.64 R48, [R1+0x1f98] ;  /* 0x001f980001307983 */ /* 0x000ee80000300a00 */
[----:B------:R-:W3:Y:S04]  /*1548f0*/  LDL.LU.64 R58, [R1+0x1fc8] ;  /* 0x001fc800013a7983 */ /* 0x000ee80000300a00 */
[----:B------:R-:W3:Y:S04]  /*154900*/  LDL.LU.64 R60, [R1+0x1fc0] ;  /* 0x001fc000013c7983 */ /* 0x000ee80000300a00 */
[----:B------:R-:W3:Y:S04]  /*154910*/  LDL.LU.64 R50, [R1+0x1fb8] ;  /* 0x001fb80001327983 */ /* 0x000ee80000300a00 */
[----:B------:R-:W3:Y:S01]  /*154920*/  LDL.LU.64 R54, [R1+0x1fd8] ;  /* 0x001fd80001367983 */ /* 0x000ee20000300a00 */
[----:B------:R-:W-:-:S03]  /*154930*/  LOP3.LUT P5, RZ, R33, 0x20000000, RZ, 0xc0, !PT ;  /* 0x2000000021ff7812 */ /* 0x000fc600078ac0ff */
[----:B------:R-:W3:Y:S01]  /*154940*/  LDL.LU.64 R56, [R1+0x2008] ;  /* 0x0020080001387983 */ /* 0x000ee20000300a00 */
[----:B------:R-:W-:Y:S02]  /*154950*/  PRMT R24, R24, 0x7773, RZ ;  /* 0x0000777318187816 */ /* 0x000fe400000000ff */
[----:B------:R-:W-:-:S07]  /*154960*/  LOP3.LUT P2, RZ, R33, 0x10000000, RZ, 0xc0, !PT ;  /* 0x1000000021ff7812 */ /* 0x000fce000784c0ff */
[----:B--2---:R0:W-:Y:S04]  /*154970*/  @P5 STG.E.U8 desc[UR40][R44.64], R24 ;  /* 0x000000182c005986 */ /* 0x0041e8000c101128 */
[----:B0-----:R-:W2:Y:S01]  /*154980*/  LDL.LU.64 R44, [R1+0x2000] ;  /* 0x00200000012c7983 */ /* 0x001ea20000300a00 */
[----:B----4-:R-:W-:-:S05]  /*154990*/  PRMT R10, R28, 0x7770, RZ ;  /* 0x000077701c0a7816 */ /* 0x010fca00000000ff */
[----:B---3--:R0:W-:Y:S04]  /*1549a0*/  @P2 STG.E.U8 desc[UR40][R52.64], R10 ;  /* 0x0000000a34002986 */ /* 0x0081e8000c101128 */
[----:B0-----:R-:W3:Y:S01]  /*1549b0*/  LDL.LU.64 R52, [R1+0x1ff8] ;  /* 0x001ff80001347983 */ /* 0x001ee20000300a00 */
[C---:B------:R-:W-:Y:S02]  /*1549c0*/  LOP3.LUT P0, RZ, R33.reuse, 0x80000, RZ, 0xc0, !PT ;  /* 0x0008000021ff7812 */ /* 0x040fe4000780c0ff */
[C---:B------:R-:W-:Y:S02]  /*1549d0*/  LOP3.LUT P4, RZ, R33.reuse, 0x8000000, RZ, 0xc0, !PT ;  /* 0x0800000021ff7812 */ /* 0x040fe4000788c0ff */
[----:B------:R-:W-:Y:S02]  /*1549e0*/  LOP3.LUT P1, RZ, R33, 0x2000000, RZ, 0xc0, !PT ;  /* 0x0200000021ff7812 */ /* 0x000fe4000782c0ff */
[----:B------:R-:W-:-:S02]  /*1549f0*/  P2R R2, PR, RZ, 0x1 ;  /* 0x00000001ff027803 */ /* 0x000fc40000000000 */
[C---:B------:R-:W-:Y:S02]  /*154a00*/  LOP3.LUT P0, RZ, R33.reuse, 0x100000, RZ, 0xc0, !PT ;  /* 0x0010000021ff7812 */ /* 0x040fe4000780c0ff */
[----:B------:R-:W-:Y:S02]  /*154a10*/  P2R R7, PR, RZ, 0x2 ;  /* 0x00000002ff077803 */ /* 0x000fe40000000000 */
[C---:B------:R-:W-:Y:S02]  /*154a20*/  LOP3.LUT P1, RZ, R33.reuse, 0x4000000, RZ, 0xc0, !PT ;  /* 0x0400000021ff7812 */ /* 0x040fe4000782c0ff */
[----:B------:R-:W-:Y:S02]  /*154a30*/  P2R R3, PR, RZ, 0x1 ;  /* 0x00000001ff037803 */ /* 0x000fe40000000000 */
[----:B------:R-:W-:Y:S02]  /*154a40*/  LOP3.LUT P0, RZ, R33, 0x200000, RZ, 0xc0, !PT ;  /* 0x0020000021ff7812 */ /* 0x000fe4000780c0ff */
[----:B------:R-:W-:-:S02]  /*154a50*/  PRMT R10, R28, 0x7771, RZ ;  /* 0x000077711c0a7816 */ /* 0x000fc400000000ff */
[----:B------:R-:W-:Y:S02]  /*154a60*/  P2R R4, PR, RZ, 0x1 ;  /* 0x00000001ff047803 */ /* 0x000fe40000000000 */
[C---:B------:R-:W-:Y:S01]  /*154a70*/  LOP3.LUT P0, RZ, R33.reuse, 0x400000, RZ, 0xc0, !PT ;  /* 0x0040000021ff7812 */ /* 0x040fe2000780c0ff */
[----:B------:R0:W-:Y:S03]  /*154a80*/  @P4 STG.E.U8 desc[UR40][R48.64], R10 ;  /* 0x0000000a30004986 */ /* 0x0001e6000c101128 */
[----:B------:R-:W-:Y:S02]  /*154a90*/  P2R R5, PR, RZ, 0x1 ;  /* 0x00000001ff057803 */ /* 0x000fe40000000000 */
[----:B------:R-:W-:Y:S02]  /*154aa0*/  LOP3.LUT P0, RZ, R33, 0x800000, RZ, 0xc0, !PT ;  /* 0x0080000021ff7812 */ /* 0x000fe4000780c0ff */
[----:B0-----:R-:W-:-:S02]  /*154ab0*/  PRMT R10, R28, 0x7772, RZ ;  /* 0x000077721c0a7816 */ /* 0x001fc400000000ff */
[----:B------:R-:W-:Y:S02]  /*154ac0*/  P2R R6, PR, RZ, 0x1 ;  /* 0x00000001ff067803 */ /* 0x000fe40000000000 */
[----:B------:R-:W-:Y:S01]  /*154ad0*/  LOP3.LUT P0, RZ, R33, 0x1000000, RZ, 0xc0, !PT ;  /* 0x0100000021ff7812 */ /* 0x000fe2000780c0ff */
[----:B------:R0:W-:Y:S01]  /*154ae0*/  @P1 STG.E.U8 desc[UR40][R58.64], R10 ;  /* 0x0000000a3a001986 */ /* 0x0001e2000c101128 */
[----:B------:R-:W-:Y:S02]  /*154af0*/  ISETP.NE.AND P1, PT, R7, RZ, PT ;  /* 0x000000ff0700720c */ /* 0x000fe40003f25270 */
[----:B------:R-:W-:Y:S02]  /*154b00*/  PRMT R28, R28, 0x7773, RZ ;  /* 0x000077731c1c7816 */ /* 0x000fe400000000ff */
[----:B------:R-:W-:Y:S01]  /*154b10*/  PRMT R7, R25, 0x7770, RZ ;  /* 0x0000777019077816 */ /* 0x000fe200000000ff */
[----:B0-----:R-:W4:Y:S08]  /*154b20*/  LDL.LU.64 R58, [R1+0x2050] ;  /* 0x00205000013a7983 */ /* 0x001f300000300a00 */
[----:B------:R0:W-:Y:S04]  /*154b30*/  @P1 STG.E.U8 desc[UR40][R60.64], R28 ;  /* 0x0000001c3c001986 */ /* 0x0001e8000c101128 */
[----:B------:R-:W-:Y:S01]  /*154b40*/  @P0 STG.E.U8 desc[UR40][R50.64], R7 ;  /* 0x0000000732000986 */ /* 0x000fe2000c101128 */
[----:B------:R-:W-:-:S02]  /*154b50*/  ISETP.NE.AND P0, PT, R6, RZ, PT ;  /* 0x000000ff0600720c */ /* 0x000fc40003f05270 */
[----:B------:R-:W-:Y:S01]  /*154b60*/  PRMT R6, R25, 0x7771, RZ ;  /* 0x0000777119067816 */ /* 0x000fe200000000ff */
[----:B0-----:R-:W4:Y:S10]  /*154b70*/  LDL.LU.64 R60, [R1+0x2048] ;  /* 0x00204800013c7983 */ /* 0x001f340000300a00 */
[----:B------:R-:W-:Y:S01]  /*154b80*/  @P0 STG.E.U8 desc[UR40][R54.64], R6 ;  /* 0x0000000636000986 */ /* 0x000fe2000c101128 */
[----:B------:R-:W-:-:S02]  /*154b90*/  ISETP.NE.AND P0, PT, R5, RZ, PT ;  /* 0x000000ff0500720c */ /* 0x000fc40003f05270 */
[C---:B------:R-:W-:Y:S02]  /*154ba0*/  PRMT R5, R25.reuse, 0x7772, RZ ;  /* 0x0000777219057816 */ /* 0x040fe400000000ff */
[----:B------:R-:W-:-:S09]  /*154bb0*/  PRMT R25, R25, 0x7773, RZ ;  /* 0x0000777319197816 */ /* 0x000fd200000000ff */
[----:B------:R0:W-:Y:S01]  /*154bc0*/  @P0 STG.E.U8 desc[UR40][R56.64], R5 ;  /* 0x0000000538000986 */ /* 0x0001e2000c101128 */
[----:B------:R-:W-:-:S03]  /*154bd0*/  ISETP.NE.AND P0, PT, R4, RZ, PT ;  /* 0x000000ff0400720c */ /* 0x000fc60003f05270 */
[----:B0-----:R-:W4:Y:S10]  /*154be0*/  LDL.LU.64 R56, [R1+0x2060] ;  /* 0x0020600001387983 */ /* 0x001f340000300a00 */
[----:B--2---:R0:W-:Y:S01]  /*154bf0*/  @P0 STG.E.U8 desc[UR40][R44.64], R25 ;  /* 0x000000192c000986 */ /* 0x0041e2000c101128 */
[----:B------:R-:W-:-:S02]  /*154c00*/  ISETP.NE.AND P0, PT, R3, RZ, PT ;  /* 0x000000ff0300720c */ /* 0x000fc40003f05270 */
[----:B------:R-:W-:Y:S01]  /*154c10*/  PRMT R3, R29, 0x7770, RZ ;  /* 0x000077701d037816 */ /* 0x000fe200000000ff */
[----:B0-----:R-:W2:Y:S04]  /*154c20*/  LDL.LU.64 R44, [R1+0x2090] ;  /* 0x00209000012c7983 */ /* 0x001ea80000300a00 */
[----:B------:R-:W2:Y:S04]  /*154c30*/  LDL.LU.64 R50, [R1+0x2088] ;  /* 0x0020880001327983 */ /* 0x000ea80000300a00 */
[----:B------:R-:W2:Y:S04]  /*154c40*/  LDL.LU R49, [R1+0x1ed4] ;  /* 0x001ed40001317983 */ /* 0x000ea80000300800 */
[----:B---3--:R0:W-:Y:S01]  /*154c50*/  @P0 STG.E.U8 desc[UR40][R52.64], R3 ;  /* 0x0000000334000986 */ /* 0x0081e2000c101128 */
[----:B------:R-:W-:-:S02]  /*154c60*/  ISETP.NE.AND P0, PT, R2, RZ, PT ;  /* 0x000000ff0200720c */ /* 0x000fc40003f05270 */
[----:B------:R-:W-:Y:S01]  /*154c70*/  PRMT R2, R29, 0x7771, RZ ;  /* 0x000077711d027816 */ /* 0x000fe200000000ff */
[----:B0-----:R-:W3:Y:S04]  /*154c80*/  LDL.LU.64 R52, [R1+0x2080] ;  /* 0x0020800001347983 */ /* 0x001ee80000300a00 */
[----:B------:R-:W2:Y:S06]  /*154c90*/  LDL.LU R48, [R1+0x1ed0] ;  /* 0x001ed00001307983 */ /* 0x000eac0000300800 */
[----:B------:R0:W-:Y:S04]  /*154ca0*/  @P0 STG.E.U8 desc[UR40][R26.64], R2 ;  /* 0x000000021a000986 */ /* 0x0001e8000c101128 */
[----:B0-----:R-:W2:Y:S01]  /*154cb0*/  LDL.LU.64 R26, [R1+0x5758] ;  /* 0x00575800011a7983 */ /* 0x001ea20000300a00 */
[----:B------:R-:W-:-:S02]  /*154cc0*/  LOP3.LUT P5, RZ, R33, 0x10000, RZ, 0xc0, !PT ;  /* 0x0001000021ff7812 */ /* 0x000fc400078ac0ff */
[----:B------:R-:W-:Y:S01]  /*154cd0*/  PRMT R2, R29, 0x7772, RZ ;  /* 0x000077721d027816 */ /* 0x000fe200000000ff */
[----:B------:R-:W3:Y:S01]  /*154ce0*/  LDL.LU.64 R54, [R1+0x20a0] ;  /* 0x0020a00001367983 */ /* 0x000ee20000300a00 */
[----:B------:R-:W-:Y:S02]  /*154cf0*/  P2R R8, PR, RZ, 0x20 ;  /* 0x00000020ff087803 */ /* 0x000fe40000000000 */
[----:B------:R-:W-:Y:S02]  /*154d00*/  LOP3.LUT P5, RZ, R33, 0x20000, RZ, 0xc0, !PT ;  /* 0x0002000021ff7812 */ /* 0x000fe400078ac0ff */
[----:B------:R-:W-:Y:S01]  /*154d10*/  PRMT R29, R29, 0x7773, RZ ;  /* 0x000077731d1d7816 */ /* 0x000fe200000000ff */
[----:B------:R-:W3:Y:S01]  /*154d20*/  LDL.LU R40, [R1+0x1ecc] ;  /* 0x001ecc0001287983 */ /* 0x000ee20000300800 */
[----:B------:R-:W-:Y:S02]  /*154d30*/  P2R R9, PR, RZ, 0x20 ;  /* 0x00000020ff097803 */ /* 0x000fe40000000000 */
[----:B------:R-:W-:-:S13]  /*154d40*/  LOP3.LUT P5, RZ, R33, 0x40000, RZ, 0xc0, !PT ;  /* 0x0004000021ff7812 */ /* 0x000fda00078ac0ff */
[----:B----4-:R0:W-:Y:S01]  /*154d50*/  @P5 STG.E.U8 desc[UR40][R58.64], R2 ;  /* 0x000000023a005986 */ /* 0x0101e2000c101128 */
[----:B------:R-:W-:-:S03]  /*154d60*/  ISETP.NE.AND P5, PT, R9, RZ, PT ;  /* 0x000000ff0900720c */ /* 0x000fc60003fa5270 */
[----:B0-----:R-:W4:Y:S10]  /*154d70*/  LDL.LU.64 R58, [R1+0x20d0] ;  /* 0x0020d000013a7983 */ /* 0x001f340000300a00 */
[----:B------:R0:W-:Y:S01]  /*154d80*/  @P5 STG.E.U8 desc[UR40][R60.64], R29 ;  /* 0x0000001d3c005986 */ /* 0x0001e2000c101128 */
[----:B------:R-:W-:-:S02]  /*154d90*/  ISETP.NE.AND P5, PT, R8, RZ, PT ;  /* 0x000000ff0800720c */ /* 0x000fc40003fa5270 */
[C---:B------:R-:W-:Y:S02]  /*154da0*/  LOP3.LUT P2, RZ, R33.reuse, 0x8000, RZ, 0xc0, !PT ;  /* 0x0000800021ff7812 */ /* 0x040fe4000784c0ff */
[C---:B------:R-:W-:Y:S02]  /*154db0*/  LOP3.LUT P3, RZ, R33.reuse, 0x4000, RZ, 0xc0, !PT ;  /* 0x0000400021ff7812 */ /* 0x040fe4000786c0ff */
[C---:B------:R-:W-:Y:S02]  /*154dc0*/  LOP3.LUT P6, RZ, R33.reuse, 0x2000, RZ, 0xc0, !PT ;  /* 0x0000200021ff7812 */ /* 0x040fe400078cc0ff */
[C---:B------:R-:W-:Y:S02]  /*154dd0*/  LOP3.LUT P4, RZ, R33.reuse, 0x1000, RZ, 0xc0, !PT ;  /* 0x0000100021ff7812 */ /* 0x040fe4000788c0ff */
[C---:B------:R-:W-:Y:S02]  /*154de0*/  LOP3.LUT P1, RZ, R33.reuse, 0x80, RZ, 0xc0, !PT ;  /* 0x0000008021ff7812 */ /* 0x040fe4000782c0ff */
[----:B------:R-:W-:Y:S01]  /*154df0*/  LOP3.LUT P0, RZ, R33, 0x100, RZ, 0xc0, !PT ;  /* 0x0000010021ff7812 */ /* 0x000fe2000780c0ff */
[----:B------:R-:W1:Y:S04]  /*154e00*/  LDS.128 R8, [R11] ;  /* 0x000000000b087984 */ /* 0x000e680000000c00 */
[----:B0-----:R-:W3:Y:S04]  /*154e10*/  LDL.LU.64 R60, [R1+0x20c8] ;  /* 0x0020c800013c7983 */ /* 0x001ee80000300a00 */
[----:B------:R-:W3:Y:S01]  /*154e20*/  LDL.LU R32, [R1+0x1ed8] ;  /* 0x001ed80001207983 */ /* 0x000ee20000300800 */
[----:B--2---:R-:W-:-:S05]  /*154e30*/  PRMT R2, R26, 0x7770, RZ ;  /* 0x000077701a027816 */ /* 0x004fca00000000ff */
[----:B------:R0:W-:Y:S04]  /*154e40*/  @P5 STG.E.U8 desc[UR40][R30.64], R2 ;  /* 0x000000021e005986 */ /* 0x0001e8000c101128 */
[----:B0-----:R-:W2:Y:S01]  /*154e50*/  LDL.LU.64 R30, [R1+0x5750] ;  /* 0x00575000011e7983 */ /* 0x001ea20000300a00 */
[----:B------:R-:W-:-:S05]  /*154e60*/  PRMT R2, R26, 0x7771, RZ ;  /* 0x000077711a027816 */ /* 0x000fca00000000ff */
[----:B------:R0:W-:Y:S04]  /*154e70*/  @P2 STG.E.U8 desc[UR40][R56.64], R2 ;  /* 0x0000000238002986 */ /* 0x0001e8000c101128 */
[----:B0-----:R-:W4:Y:S01]  /*154e80*/  LDL.LU.64 R56, [R1+0x20c0] ;  /* 0x0020c00001387983 */ /* 0x001f220000300a00 */
[----:B------:R-:W-:-:S05]  /*154e90*/  PRMT R2, R26, 0x7772, RZ ;  /* 0x000077721a027816 */ /* 0x000fca00000000ff */
[----:B------:R0:W-:Y:S04]  /*154ea0*/  @P3 STG.E.U8 desc[UR40][R44.64], R2 ;  /* 0x000000022c003986 */ /* 0x0001e8000c101128 */
[----:B0-----:R-:W4:Y:S01]  /*154eb0*/  LDL.LU.64 R44, [R1+0x20e8] ;  /* 0x0020e800012c7983 */ /* 0x001f220000300a00 */
[----:B------:R-:W-:-:S05]  /*154ec0*/  PRMT R26, R26, 0x7773, RZ ;  /* 0x000077731a1a7816 */ /* 0x000fca00000000ff */
[----:B------:R-:W-:Y:S01]  /*154ed0*/  @P6 STG.E.U8 desc[UR40][R50.64], R26 ;  /* 0x0000001a32006986 */ /* 0x000fe2000c101128 */
[----:B------:R-:W-:Y:S01]  /*154ee0*/  ISETP.LT.AND P6, PT, R49, UR4, !P1 ;  /* 0x0000000431007c0c */ /* 0x000fe2000cfc1270 */
[----:B------:R-:W0:Y:S01]  /*154ef0*/  LDCU UR4, c[0x0][0x398] ;  /* 0x00007300ff0477ac */ /* 0x000e220008000800 */
[----:B--2---:R-:W-:-:S05]  /*154f00*/  PRMT R2, R30, 0x7770, RZ ;  /* 0x000077701e027816 */ /* 0x004fca00000000ff */
[----:B---3--:R2:W-:Y:S04]  /*154f10*/  @P4 STG.E.U8 desc[UR40][R52.64], R2 ;  /* 0x0000000234004986 */ /* 0x0085e8000c101128 */
[----:B--2---:R-:W2:Y:S01]  /*154f20*/  LDL.LU.64 R52, [R1+0x2118] ;  /* 0x0021180001347983 */ /* 0x004ea20000300a00 */
[----:B------:R-:W-:-:S03]  /*154f30*/  PRMT R2, R30, 0x7771, RZ ;  /* 0x000077711e027816 */ /* 0x000fc600000000ff */
[----:B------:R-:W3:Y:S04]  /*154f40*/  LDL.LU.64 R46, [R1+0x2110] ;  /* 0x00211000012e7983 */ /* 0x000ee80000300a00 */
[----:B------:R1:W-:Y:S01]  /*154f50*/  @P6 STG.E.U8 desc[UR40][R54.64], R2 ;  /* 0x0000000236006986 */ /* 0x0003e2000c101128 */
[----:B0-----:R-:W-:Y:S01]  /*154f60*/  ISETP.LT.AND P6, PT, R48, UR4, !P1 ;  /* 0x0000000430007c0c */ /* 0x001fe2000cfc1270 */
[----:B------:R-:W0:Y:S01]  /*154f70*/  LDCU UR4, c[0x0][0x398] ;  /* 0x00007300ff0477ac */ /* 0x000e220008000800 */
[----:B-1----:R-:W-:-:S11]  /*154f80*/  PRMT R2, R30, 0x7772, RZ ;  /* 0x000077721e027816 */ /* 0x002fd600000000ff */
[----:B----4-:R1:W-:Y:S04]  /*154f90*/  @P6 STG.E.U8 desc[UR40][R58.64], R2 ;  /* 0x000000023a006986 */ /* 0x0103e8000c101128 */
[----:B-1----:R-:W4:Y:S01]  /*154fa0*/  LDL.LU.64 R58, [R1+0x2108] ;  /* 0x00210800013a7983 */ /* 0x002f220000300a00 */
[----:B0-----:R-:W-:Y:S01]  /*154fb0*/  ISETP.LT.AND P6, PT, R40, UR4, !P1 ;  /* 0x0000000428007c0c */ /* 0x001fe2000cfc1270 */
[----:B------:R-:W0:Y:S01]  /*154fc0*/  LDCU UR4, c[0x0][0x398] ;  /* 0x00007300ff0477ac */ /* 0x000e220008000800 */
[----:B------:R-:W-:-:S11]  /*154fd0*/  PRMT R30, R30, 0x7773, RZ ;  /* 0x000077731e1e7816 */ /* 0x000fd600000000ff */
[----:B------:R1:W-:Y:S01]  /*154fe0*/  @P6 STG.E.U8 desc[UR40][R60.64], R30 ;  /* 0x0000001e3c006986 */ /* 0x0003e2000c101128 */
[----:B0-----:R-:W-:Y:S01]  /*154ff0*/  ISETP.LT.AND P6, PT, R32, UR4, !P0 ;  /* 0x0000000420007c0c */ /* 0x001fe2000c7c1270 */
[----:B------:R-:W0:Y:S02]  /*155000*/  LDCU UR4, c[0x0][0x398] ;  /* 0x00007300ff0477ac */ /* 0x000e240008000800 */
[----:B-1----:R-:W4:Y:S01]  /*155010*/  LDL.LU.64 R60, [R1+0x2128] ;  /* 0x00212800013c7983 */ /* 0x002f220000300a00 */
[----:B------:R-:W-:-:S03]  /*155020*/  PRMT R2, R27, 0x7770, RZ ;  /* 0x000077701b027816 */ /* 0x000fc600000000ff */
[----:B------:R-:W4:Y:S06]  /*155030*/  LDL.LU.64 R54, [R1+0x2158] ;  /* 0x0021580001367983 */ /* 0x000f2c0000300a00 */
[----:B------:R1:W-:Y:S01]  /*155040*/  @P6 STG.E.U8 desc[UR40][R56.64], R2 ;  /* 0x0000000238006986 */ /* 0x0003e2000c101128 */
[----:B0-----:R-:W-:Y:S01]  /*155050*/  ISETP.LT.AND P6, PT, R49, UR4, !P0 ;  /* 0x0000000431007c0c */ /* 0x001fe2000c7c1270 */
[----:B------:R-:W0:Y:S01]  /*155060*/  LDCU UR4, c[0x0][0x398] ;  /* 0x00007300ff0477ac */ /* 0x000e220008000800 */
[C---:B-1----:R-:W-:Y:S01]  /*155070*/  PRMT R2, R27.reuse, 0x7771, RZ ;  /* 0x000077711b027816 */ /* 0x042fe200000000ff */
[----:B------:R-:W4:Y:S04]  /*155080*/  LDL.LU.64 R56, [R1+0x2150] ;  /* 0x0021500001387983 */ /* 0x000f280000300a00 */
[----:B------:R-:W4:Y:S06]  /*155090*/  LDL.LU R51, [R1+0x390] ;  /* 0x0003900001337983 */ /* 0x000f2c0000300800 */
[----:B------:R1:W-:Y:S01]  /*1550a0*/  @P6 STG.E.U8 desc[UR40][R44.64], R2 ;  /* 0x000000022c006986 */ /* 0x0003e2000c101128 */
[----:B0-----:R-:W-:Y:S01]  /*1550b0*/  ISETP.LT.AND P6, PT, R48, UR4, !P0 ;  /* 0x0000000430007c0c */ /* 0x001fe2000c7c1270 */
[----:B------:R-:W0:Y:S01]  /*1550c0*/  LDCU UR4, c[0x0][0x398] ;  /* 0x00007300ff0477ac */ /* 0x000e220008000800 */
[C---:B-1----:R-:W-:Y:S01]  /*1550d0*/  PRMT R2, R27.reuse, 0x7772, RZ ;  /* 0x000077721b027816 */ /* 0x042fe200000000ff */
[----:B------:R-:W4:Y:S01]  /*1550e0*/  LDL.LU.64 R44, [R1+0x2148] ;  /* 0x00214800012c7983 */ /* 0x000f220000300a00 */
[----:B------:R-:W-:-:S02]  /*1550f0*/  PRMT R27, R27, 0x7773, RZ ;  /* 0x000077731b1b7816 */ /* 0x000fc400000000ff */
[----:B------:R-:W-:-:S07]  /*155100*/  LOP3.LUT P4, RZ, R33, 0x200, RZ, 0xc0, !PT ;  /* 0x0000020021ff7812 */ /* 0x000fce000788c0ff */
[----:B--2---:R1:W-:Y:S01]  /*155110*/  @P6 STG.E.U8 desc[UR40][R52.64], R2 ;  /* 0x0000000234006986 */ /* 0x0043e2000c101128 */
[----:B0-----:R-:W-:Y:S01]  /*155120*/  ISETP.LT.AND P6, PT, R40, UR4, !P0 ;  /* 0x0000000428007c0c */ /* 0x001fe2000c7c1270 */
[----:B------:R-:W0:Y:S02]  /*155130*/  LDCU UR4, c[0x0][0x398] ;  /* 0x00007300ff0477ac */ /* 0x000e240008000800 */
[----:B-1----:R-:W2:Y:S10]  /*155140*/  LDL.LU.64 R52, [R1+0x21a0] ;  /* 0x0021a00001347983 */ /* 0x002eb40000300a00 */
[----:B---3--:R-:W-:Y:S01]  /*155150*/  @P6 STG.E.U8 desc[UR40][R46.64], R27 ;  /* 0x0000001b2e006986 */ /* 0x008fe2000c101128 */
[----:B0-----:R-:W-:-:S02]  /*155160*/  ISETP.LT.AND P6, PT, R32, UR4, !P4 ;  /* 0x0000000420007c0c */ /* 0x001fc4000e7c1270 */
[----:B------:R-:W-:Y:S01]  /*155170*/  PRMT R2, R31, 0x7770, RZ ;  /* 0x000077701f027816 */ /* 0x000fe200000000ff */
[----:B------:R-:W0:Y:S10]  /*155180*/  LDCU UR4, c[0x0][0x398] ;  /* 0x00007300ff0477ac */ /* 0x000e340008000800 */
[----:B----4-:R1:W-:Y:S04]  /*155190*/  @P6 STG.E.U8 desc[UR40][R58.64], R2 ;  /* 0x000000023a006986 */ /* 0x0103e8000c101128 */
[----:B-1----:R-:W3:Y:S01]  /*1551a0*/  LDL.LU.64 R58, [R1+0x2208] ;  /* 0x00220800013a7983 */ /* 0x002ee20000300a00 */
[----:B0-----:R-:W-:Y:S01]  /*1551b0*/  ISETP.LT.AND P6, PT, R49, UR4, !P4 ;  /* 0x0000000431007c0c */ /* 0x001fe2000e7c1270 */
[----:B------:R-:W0:Y:S01]  /*1551c0*/  LDCU UR4, c[0x0][0x398] ;  /* 0x00007300ff0477ac */ /* 0x000e220008000800 */
[----:B------:R-:W-:-:S11]  /*1551d0*/  PRMT R2, R31, 0x7771, RZ ;  /* 0x000077711f027816 */ /* 0x000fd600000000ff */
[----:B------:R1:W-:Y:S01]  /*1551e0*/  @P6 STG.E.U8 desc[UR40][R60.64], R2 ;  /* 0x000000023c006986 */ /* 0x0003e2000c101128 */
[----:B0-----:R-:W-:Y:S01]  /*1551f0*/  ISETP.LT.AND P6, PT, R48, UR4, !P4 ;  /* 0x0000000430007c0c */ /* 0x001fe2000e7c1270 */
[----:B------:R-:W0:Y:S02]  /*155200*/  LDCU UR4, c[0x0][0x398] ;  /* 0x00007300ff0477ac */ /* 0x000e240008000800 */
[----:B-1----:R-:W4:Y:S01]  /*155210*/  LDL.LU.64 R60, [R1+0x20e0] ;  /* 0x0020e000013c7983 */ /* 0x002f220000300a00 */
[----:B------:R-:W-:-:S09]  /*155220*/  PRMT R2, R31, 0x7772, RZ ;  /* 0x000077721f027816 */ /* 0x000fd200000000ff */
[----:B------:R1:W-:Y:S01]  /*155230*/  @P6 STG.E.U8 desc[UR40][R54.64], R2 ;  /* 0x0000000236006986 */ /* 0x0003e2000c101128 */
[----:B0-----:R-:W-:Y:S01]  /*155240*/  ISETP.LT.AND P6, PT, R40, UR4, !P4 ;  /* 0x0000000428007c0c */ /* 0x001fe2000e7c1270 */
[----:B------:R-:W0:Y:S02]  /*155250*/  LDCU UR4, c[0x0][0x398] ;  /* 0x00007300ff0477ac */ /* 0x000e240008000800 */
[----:B-1----:R-:W4:Y:S01]  /*155260*/  LDL.LU.64 R54, [R1+0x2298] ;  /* 0x0022980001367983 */ /* 0x002f220000300a00 */
[----:B------:R-:W-:Y:S02]  /*155270*/  PRMT R31, R31, 0x7773, RZ ;  /* 0x000077731f1f7816 */ /* 0x000fe400000000ff */
[----:B------:R-:W-:-:S07]  /*155280*/  LOP3.LUT P1, RZ, R33, 0x400, RZ, 0xc0, !PT ;  /* 0x0000040021ff7812 */ /* 0x000fce000782c0ff */
        /* <DEDUP_REMOVED lines=9> */
[----:B------:R-:W-:-:S09]  /*155320*/  PRMT R2, R51, 0x7771, RZ ;  /* 0x0000777133027816 */ /* 0x000fd200000000ff */
[----:B--2---:R1:W-:Y:S01]  /*155330*/  @P6 STG.E.U8 desc[UR40][R52.64], R2 ;  /* 0x0000000234006986 */ /* 0x0043e2000c101128 */
[----:B0-----:R-:W-:Y:S01]  /*155340*/  ISETP.LT.AND P6, PT, R48, UR4, !P1 ;  /* 0x0000000430007c0c */ /* 0x001fe2000cfc1270 */
[----:B------:R-:W0:Y:S02]  /*155350*/  LDCU UR4, c[0x0][0x398] ;  /* 0x00007300ff0477ac */ /* 0x000e240008000800 */
[----:B-1----:R-:W2:Y:S01]  /*155360*/  LDL.LU.64 R52, [R1+0x22b8] ;  /* 0x0022b80001347983 */ /* 0x002ea20000300a00 */
[----:B------:R-:W-:-:S03]  /*155370*/  PRMT R2, R51, 0x7772, RZ ;  /* 0x0000777233027816 */ /* 0x000fc600000000ff */
[----:B------:R-:W2:Y:S06]  /*155380*/  LDL.LU R39, [R1+0x394] ;  /* 0x0003940001277983 */ /* 0x000eac0000300800 */
[----:B---3--:R1:W-:Y:S04]  /*155390*/  @P6 STG.E.U8 desc[UR40][R58.64], R2 ;  /* 0x000000023a006986 */ /* 0x0083e8000c101128 */
[----:B-1----:R-:W3:Y:S01]  /*1553a0*/  LDL.LU.64 R58, [R1+0x2038] ;  /* 0x00203800013a7983 */ /* 0x002ee20000300a00 */
[----:B0-----:R-:W-:Y:S01]  /*1553b0*/  ISETP.LT.AND P6, PT, R40, UR4, !P1 ;  /* 0x0000000428007c0c */ /* 0x001fe2000cfc1270 */
[----:B------:R-:W0:Y:S01]  /*1553c0*/  LDCU UR4, c[0x0][0x398] ;  /* 0x00007300ff0477ac */ /* 0x000e220008000800 */
[----:B------:R-:W-:-:S02]  /*1553d0*/  PRMT R2, R51, 0x7773, RZ ;  /* 0x0000777333027816 */ /* 0x000fc400000000ff */
[----:B------:R-:W-:-:S09]  /*1553e0*/  LOP3.LUT P0, RZ, R33, 0x800, RZ, 0xc0, !PT ;  /* 0x0000080021ff7812 */ /* 0x000fd2000780c0ff */
[----:B----4-:R1:W-:Y:S01]  /*1553f0*/  @P6 STG.E.U8 desc[UR40][R60.64], R2 ;  /* 0x000000023c006986 */ /* 0x0103e2000c101128 */
[----:B0-----:R-:W-:Y:S01]  /*155400*/  ISETP.LT.AND P6, PT, R32, UR4, !P0 ;  /* 0x0000000420007c0c */ /* 0x001fe2000c7c1270 */
[----:B------:R-:W0:Y:S01]  /*155410*/  LDCU UR4, c[0x0][0x398] ;  /* 0x00007300ff0477ac */ /* 0x000e220008000800 */
[C---:B-1----:R-:W-:Y:S01]  /*155420*/  PRMT R2, R8.reuse, 0x7770, RZ ;  /* 0x0000777008027816 */ /* 0x042fe200000000ff */
[----:B------:R-:W4:Y:S10]  /*155430*/  LDL.LU.64 R60, [R1+0x1a08] ;  /* 0x001a0800013c7983 */ /* 0x000f340000300a00 */
[----:B------:R1:W-:Y:S01]  /*155440*/  @P6 STG.E.U8 desc[UR40][R54.64], R2 ;  /* 0x0000000236006986 */ /* 0x0003e2000c101128 */
[----:B0-----:R-:W-:Y:S01]  /*155450*/  ISETP.LT.AND P6, PT, R49, UR4, !P0 ;  /* 0x0000000431007c0c */ /* 0x001fe2000c7c1270 */
[----:B------:R-:W0:Y:S01]  /*155460*/  LDCU UR4, c[0x0][0x398] ;  /* 0x00007300ff0477ac */ /* 0x000e220008000800 */
[----:B-1----:R-:W-:-:S11]  /*155470*/  PRMT R2, R8, 0x7771, RZ ;  /* 0x0000777108027816 */ /* 0x002fd600000000ff */
[----:B------:R1:W-:Y:S01]  /*155480*/  @P6 STG.E.U8 desc[UR40][R56.64], R2 ;  /* 0x0000000238006986 */ /* 0x0003e2000c101128 */
[----:B0-----:R-:W-:Y:S01]  /*155490*/  ISETP.LT.AND P6, PT, R48, UR4, !P0 ;  /* 0x0000000430007c0c */ /* 0x001fe2000c7c1270 */
[----:B------:R-:W0:Y:S01]  /*1554a0*/  LDCU UR4, c[0x0][0x398] ;  /* 0x00007300ff0477ac */ /* 0x000e220008000800 */
[----:B-1----:R-:W-:Y:S02]  /*1554b0*/  PRMT R2, R8, 0x7772, RZ ;  /* 0x0000777208027816 */ /* 0x002fe400000000ff */
[----:B------:R-:W-:Y:S01]  /*1554c0*/  LOP3.LUT P5, RZ, R0, 0x40000000, RZ, 0xc0, !PT ;  /* 0x4000000000ff7812 */ /* 0x000fe200078ac0ff */
[----:B------:R-:W4:Y:S08]  /*1554d0*/  LDL.LU.64 R56, [R1+0x1a00] ;  /* 0x001a000001387983 */ /* 0x000f300000300a00 */
[----:B------:R1:W-:Y:S01]  /*1554e0*/  @P6 STG.E.U8 desc[UR40][R44.64], R2 ;  /* 0x000000022c006986 */ /* 0x0003e2000c101128 */
[----:B0-----:R-:W-:-:S02]  /*1554f0*/  ISETP.LT.AND P6, PT, R40, UR4, !P0 ;  /* 0x0000000428007c0c */ /* 0x001fc4000c7c1270 */
[----:B------:R-:W-:Y:S01]  /*155500*/  PRMT R8, R8, 0x7773, RZ ;  /* 0x0000777308087816 */ /* 0x000fe200000000ff */
[----:B-1----:R-:W4:Y:S01]  /*155510*/  LDL.LU.64 R44, [R1+0x19f8] ;  /* 0x0019f800012c7983 */ /* 0x002f220000300a00 */
[C---:B------:R-:W-:Y:S02]  /*155520*/  LOP3.LUT P2, RZ, R0.reuse, 0x20000000, RZ, 0xc0, !PT ;  /* 0x2000000000ff7812 */ /* 0x040fe4000784c0ff */
[C---:B------:R-:W-:Y:S02]  /*155530*/  LOP3.LUT P3, RZ, R0.reuse, 0x10000000, RZ, 0xc0, !PT ;  /* 0x1000000000ff7812 */ /* 0x040fe4000786c0ff */
[C---:B------:R-:W-:Y:S02]  /*155540*/  LOP3.LUT P4, RZ, R0.reuse, 0x8000000, RZ, 0xc0, !PT ;  /* 0x0800000000ff7812 */ /* 0x040fe4000788c0ff */
[C---:B------:R-:W-:Y:S02]  /*155550*/  LOP3.LUT P1, RZ, R0.reuse, 0x4000000, RZ, 0xc0, !PT ;  /* 0x0400000000ff7812 */ /* 0x040fe4000782c0ff */
[----:B------:R-:W-:Y:S01]  /*155560*/  LOP3.LUT P0, RZ, R0, 0x2000000, RZ, 0xc0, !PT ;  /* 0x0200000000ff7812 */ /* 0x000fe2000780c0ff */
[----:B------:R-:W0:Y:S01]  /*155570*/  LDCU UR4, c[0x0][0x398] ;  /* 0x00007300ff0477ac */ /* 0x000e220008000800 */
[----:B--2---:R1:W-:Y:S01]  /*155580*/  @P6 STG.E.U8 desc[UR40][R52.64], R8 ;  /* 0x0000000834006986 */ /* 0x0043e2000c101128 */
[----:B------:R-:W-:-:S02]  /*155590*/  ISETP.LT.AND P6, PT, R32, UR5, !P5 ;  /* 0x0000000520007c0c */ /* 0x000fc4000efc1270 */
[----:B------:R-:W-:Y:S01]  /*1555a0*/  PRMT R0, R39, 0x7770, RZ ;  /* 0x0000777027007816 */ /* 0x000fe200000000ff */
[----:B------:R-:W2:Y:S01]  /*1555b0*/  LDCU UR5, c[0x0][0x398] ;  /* 0x00007300ff0577ac */ /* 0x000ea20008000800 */
[----:B-1----:R-:W4:Y:S09]  /*1555c0*/  LDL.LU.64 R52, [R1+0x19e8] ;  /* 0x0019e80001347983 */ /* 0x002f320000300a00 */
[----:B---3--:R1:W-:Y:S04]  /*1555d0*/  @P6 STG.E.U8 desc[UR40][R58.64], R0 ;  /* 0x000000003a006986 */ /* 0x0083e8000c101128 */
[----:B-1----:R-:W3:Y:S01]  /*1555e0*/  LDL.LU.64 R58, [R1+0x19e0] ;  /* 0x0019e000013a7983 */ /* 0x002ee20000300a00 */
[----:B0-----:R-:W-:Y:S01]  /*1555f0*/  ISETP.LT.AND P6, PT, R49, UR4, !P5 ;  /* 0x0000000431007c0c */ /* 0x001fe2000efc1270 */
[----:B------:R-:W0:Y:S01]  /*155600*/  LDCU UR4, c[0x0][0x398] ;  /* 0x00007300ff0477ac */ /* 0x000e220008000800 */
[----:B------:R-:W-:Y:S01]  /*155610*/  PRMT R2, R39, 0x7771, RZ ;  /* 0x0000777127027816 */ /* 0x000fe200000000ff */
[----:B------:R-:W3:Y:S04]  /*155620*/  LDL.LU.64 R46, [R1+0x19d8] ;  /* 0x0019d800012e7983 */ /* 0x000ee80000300a00 */
[----:B------:R-:W3:Y:S06]  /*155630*/  LDL.LU.64 R50, [R1+0x19d0] ;  /* 0x0019d00001327983 */ /* 0x000eec0000300a00 */
[----:B----4-:R1:W-:Y:S01]  /*155640*/  @P6 STG.E.U8 desc[UR40][R60.64], R2 ;  /* 0x000000023c006986 */ /* 0x0103e2000c101128 */
[----:B--2---:R-:W-:Y:S01]  /*155650*/  ISETP.LT.AND P6, PT, R48, UR5, !P5 ;  /* 0x0000000530007c0c */ /* 0x004fe2000efc1270 */
[----:B------:R-:W2:Y:S01]  /*155660*/  LDCU UR5, c[0x0][0x398] ;  /* 0x00007300ff0577ac */ /* 0x000ea20008000800 */
[----:B0-----:R-:W-:-:S02]  /*155670*/  ISETP.LT.AND P5, PT, R40, UR4, !P5 ;  /* 0x0000000428007c0c */ /* 0x001fc4000efa1270 */
[----:B------:R-:W-:Y:S02]  /*155680*/  PRMT R0, R39, 0x7772, RZ ;  /* 0x0000777227007816 */ /* 0x000fe400000000ff */
[----:B------:R-:W-:Y:S01]  /*155690*/  PRMT R3, R9, 0x7770, RZ ;  /* 0x0000777009037816 */ /* 0x000fe200000000ff */
[----:B------:R-:W0:Y:S01]  /*1556a0*/  LDCU UR4, c[0x0][0x398] ;  /* 0x00007300ff0477ac */ /* 0x000e220008000800 */
[----:B-1----:R-:W-:Y:S01]  /*1556b0*/  PRMT R2, R39, 0x7773, RZ ;  /* 0x0000777327027816 */ /* 0x002fe200000000ff */
[----:B------:R-:W4:Y:S04]  /*1556c0*/  LDL.LU R61, [R1+0x398] ;  /* 0x00039800013d7983 */ /* 0x000f280000300800 */
[----:B------:R-:W4:Y:S04]  /*1556d0*/  LDL.LU.64 R54, [R1+0x19c8] ;  /* 0x0019c80001367983 */ /* 0x000f280000300a00 */
[----:B------:R1:W-:Y:S01]  /*1556e0*/  @P6 STG.E.U8 desc[UR40][R56.64], R0 ;  /* 0x0000000038006986 */ /* 0x0003e2000c101128 */
[----:B------:R-:W-:Y:S01]  /*1556f0*/  ISETP.LT.AND P6, PT, R32, UR6, !P2 ;  /* 0x0000000620007c0c */ /* 0x000fe2000d7c1270 */
[----:B------:R-:W0:Y:S01]  /*155700*/  LDCU UR6, c[0x0][0x398] ;  /* 0x00007300ff0677ac */ /* 0x000e220008000800 */
[----:B-1----:R-:W-:Y:S01]  /*155710*/  PRMT R0, R9, 0x7771, RZ ;  /* 0x0000777109007816 */ /* 0x002fe200000000ff */
[----:B------:R-:W4:Y:S04]  /*155720*/  LDL.LU.64 R56, [R1+0x19c0] ;  /* 0x0019c00001387983 */ /* 0x000f280000300a00 */
[----:B------:R1:W-:Y:S01]  /*155730*/  @P5 STG.E.U8 desc[UR40][R44.64], R2 ;  /* 0x000000022c005986 */ /* 0x0003e2000c101128 */
[----:B--2---:R-:W-:Y:S01]  /*155740*/  ISETP.LT.AND P5, PT, R49, UR5, !P2 ;  /* 0x0000000531007c0c */ /* 0x004fe2000d7a1270 */
[----:B------:R-:W2:Y:S02]  /*155750*/  LDCU UR5, c[0x0][0x398] ;  /* 0x00007300ff0577ac */ /* 0x000ea40008000800 */
[----:B-1----:R-:W4:Y:S04]  /*155760*/  LDL.LU.64 R44, [R1+0x18a0] ;  /* 0x0018a000012c7983 */ /* 0x002f280000300a00 */
[----:B------:R1:W-:Y:S04]  /*155770*/  @P6 STG.E.U8 desc[UR40][R52.64], R3 ;  /* 0x0000000334006986 */ /* 0x0003e8000c101128 */
[----:B-1----:R-:W4:Y:S04]  /*155780*/  LDL.LU.64 R52, [R1+0x17f8] ;  /* 0x0017f80001347983 */ /* 0x002f280000300a00 */
[----:B---3--:R1:W-:Y:S04]  /*155790*/  @P5 STG.E.U8 desc[UR40][R58.64], R0 ;  /* 0x000000003a005986 */ /* 0x0083e8000c101128 */
[----:B-1----:R-:W3:Y:S01]  /*1557a0*/  LDL.LU.64 R58, [R1+0x16d0] ;  /* 0x0016d000013a7983 */ /* 0x002ee20000300a00 */
[----:B------:R-:W-:-:S02]  /*1557b0*/  ISETP.LT.AND P6, PT, R48, UR7, !P2 ;  /* 0x0000000730007c0c */ /* 0x000fc4000d7c1270 */
[----:B------:R-:W-:Y:S02]  /*1557c0*/  ISETP.LT.AND P2, PT, R40, UR8, !P2 ;  /* 0x0000000828007c0c */ /* 0x000fe4000d741270 */
[C---:B------:R-:W-:Y:S02]  /*1557d0*/  PRMT R2, R9.reuse, 0x7772, RZ ;  /* 0x0000777209027816 */ /* 0x040fe400000000ff */
[----:B------:R-:W-:Y:S02]  /*1557e0*/  PRMT R9, R9, 0x7773, RZ ;  /* 0x0000777309097816 */ /* 0x000fe400000000ff */
[----:B0-----:R-:W-:Y:S01]  /*1557f0*/  ISETP.LT.AND P5, PT, R32, UR4, !P3 ;  /* 0x0000000420007c0c */ /* 0x001fe2000dfa1270 */
[----:B------:R-:W3:Y:S04]  /*155800*/  LDL.LU.64 R12, [R1+0x1638] ;  /* 0x00163800010c7983 */ /* 0x000ee80000300a00 */
[----:B------:R-:W3:Y:S01]  /*155810*/  LDL.LU.64 R42, [R1+0x15b8] ;  /* 0x0015b800012a7983 */ /* 0x000ee20000300a00 */
[----:B------:R-:W0:Y:S01]  /*155820*/  LDCU UR7, c[0x0][0x398] ;  /* 0x00007300ff0777ac */ /* 0x000e220008000800 */
[----:B------:R-:W1:Y:S01]  /*155830*/  LDCU UR8, c[0x0][0x398] ;  /* 0x00007300ff0877ac */ /* 0x000e620008000800 */
[----:B------:R-:W0:Y:S01]  /*155840*/  LDCU UR4, c[0x0][0x398] ;  /* 0x00007300ff0477ac */ /* 0x000e220008000800 */
[----:B------:R2:W-:Y:S04]  /*155850*/  @P6 STG.E.U8 desc[UR40][R46.64], R2 ;  /* 0x000000022e006986 */ /* 0x0005e8000c101128 */
[----:B------:R1:W-:Y:S01]  /*155860*/  @P2 STG.E.U8 desc[UR40][R50.64], R9 ;  /* 0x0000000932002986 */ /* 0x0003e2000c101128 */
[----:B----4-:R-:W-:-:S02]  /*155870*/  PRMT R3, R61, 0x7770, RZ ;  /* 0x000077703d037816 */ /* 0x010fc400000000ff */
[----:B------:R-:W-:Y:S01]  /*155880*/  ISETP.LT.AND P2, PT, R49, UR9, !P3 ;  /* 0x0000000931007c0c */ /* 0x000fe2000df41270 */
[----:B--2---:R-:W2:Y:S04]  /*155890*/  LDL.LU.64 R46, [R1+0x1568] ;  /* 0x00156800012e7983 */ /* 0x004ea80000300a00 */
[----:B-1----:R-:W4:Y:S04]  /*1558a0*/  LDL.LU.64 R50, [R1+0x14c8] ;  /* 0x0014c80001327983 */ /* 0x002f280000300a00 */
[----:B------:R-:W2:Y:S01]  /*1558b0*/  LDL.LU R39, [R1+0x39c] ;  /* 0x00039c0001277983 */ /* 0x000ea20000300800 */
[----:B------:R-:W-:-:S03]  /*1558c0*/  ISETP.LT.AND P6, PT, R48, UR6, !P3 ;  /* 0x0000000630007c0c */ /* 0x000fc6000dfc1270 */
[----:B------:R1:W-:Y:S01]  /*1558d0*/  @P5 STG.E.U8 desc[UR40][R54.64], R3 ;  /* 0x0000000336005986 */ /* 0x0003e2000c101128 */
[----:B------:R-:W-:Y:S02]  /*1558e0*/  ISETP.LT.AND P3, PT, R40, UR10, !P3 ;  /* 0x0000000a28007c0c */ /* 0x000fe4000df61270 */
[----:B------:R-:W-:Y:S02]  /*1558f0*/  ISETP.LT.AND P5, PT, R32, UR5, !P4 ;  /* 0x0000000520007c0c */ /* 0x000fe4000e7a1270 */
[C---:B------:R-:W-:Y:S02]  /*155900*/  PRMT R0, R61.reuse, 0x7771, RZ ;  /* 0x000077713d007816 */ /* 0x040fe400000000ff */
[C---:B------:R-:W-:Y:S02]  /*155910*/  PRMT R2, R61.reuse, 0x7772, RZ ;  /* 0x000077723d027816 */ /* 0x040fe400000000ff */
[----:B------:R-:W-:Y:S01]  /*155920*/  PRMT R4, R61, 0x7773, RZ ;  /* 0x000077733d047816 */ /* 0x000fe200000000ff */
[----:B------:R-:W0:Y:S01]  /*155930*/  LDCU UR6, c[0x0][0x398] ;  /* 0x00007300ff0677ac */ /* 0x000e220008000800 */
[----:B------:R-:W0:Y:S01]  /*155940*/  LDCU UR9, c[0x0][0x398] ;  /* 0x00007300ff0977ac */ /* 0x000e220008000800 */
[----:B------:R-:W0:Y:S01]  /*155950*/  LDCU UR5, c[0x0][0x398] ;  /* 0x00007300ff0577ac */ /* 0x000e220008000800 */
[----:B------:R-:W0:Y:S01]  /*155960*/  LDCU UR10, c[0x0][0x398] ;  /* 0x00007300ff0a77ac */ /* 0x000e220008000800 */
[----:B-1----:R-:W-:Y:S01]  /*155970*/  PRMT R3, R10, 0x7770, RZ ;  /* 0x000077700a037816 */ /* 0x002fe200000000ff */
[----:B------:R-:W4:Y:S04]  /*155980*/  LDL.LU.64 R54, [R1+0x1428] ;  /* 0x0014280001367983 */ /* 0x000f280000300a00 */
[----:B------:R1:W-:Y:S04]  /*155990*/  @P2 STG.E.U8 desc[UR40][R56.64], R0 ;  /* 0x0000000038002986 */ /* 0x0003e8000c101128 */
[----:B-1----:R-:W4:Y:S04]  /*1559a0*/  LDL.LU.64 R56, [R1+0x13a8] ;  /* 0x0013a80001387983 */ /* 0x002f280000300a00 */
[----:B------:R-:W4:Y:S04]  /*1559b0*/  LDL.LU.64 R60, [R1+0x1348] ;  /* 0x00134800013c7983 */ /* 0x000f280000300a00 */
[----:B------:R1:W-:Y:S04]  /*1559c0*/  @P6 STG.E.U8 desc[UR40][R44.64], R2 ;  /* 0x000000022c006986 */ /* 0x0003e8000c101128 */
[----:B-1----:R-:W4:Y:S04]  /*1559d0*/  LDL.LU.64 R44, [R1+0x1300] ;  /* 0x00130000012c7983 */ /* 0x002f280000300a00 */
[----:B------:R1:W-:Y:S04]  /*1559e0*/  @P3 STG.E.U8 desc[UR40][R52.64], R4 ;  /* 0x0000000434003986 */ /* 0x0003e8000c101128 */
[----:B-1----:R-:W4:Y:S04]  /*1559f0*/  LDL.LU.64 R52, [R1+0x1290] ;  /* 0x0012900001347983 */ /* 0x002f280000300a00 */
[----:B---3--:R1:W-:Y:S04]  /*155a00*/  @P5 STG.E.U8 desc[UR40][R58.64], R3 ;  /* 0x000000033a005986 */ /* 0x0083e8000c101128 */
[----:B-1----:R-:W3:Y:S01]  /*155a10*/  LDL.LU.64 R58, [R1+0x1248] ;  /* 0x00124800013a7983 */ /* 0x002ee20000300a00 */
[----:B------:R-:W-:-:S02]  /*155a20*/  ISETP.LT.AND P6, PT, R49, UR11, !P4 ;  /* 0x0000000b31007c0c */ /* 0x000fc4000e7c1270 */
[----:B0-----:R-:W-:Y:S02]  /*155a30*/  ISETP.LT.AND P2, PT, R48, UR7, !P4 ;  /* 0x0000000730007c0c */ /* 0x001fe4000e741270 */
[----:B------:R-:W-:Y:S01]  /*155a40*/  ISETP.LT.AND P4, PT, R40, UR8, !P4 ;  /* 0x0000000828007c0c */ /* 0x000fe2000e781270 */
[----:B------:R-:W0:Y:S01]  /*155a50*/  LDCU UR7, c[0x0][0x398] ;  /* 0x00007300ff0777ac */ /* 0x000e220008000800 */
[----:B------:R-:W-:Y:S02]  /*155a60*/  ISETP.LT.AND P5, PT, R32, UR4, !P1 ;  /* 0x0000000420007c0c */ /* 0x000fe4000cfa1270 */
[C---:B------:R-:W-:Y:S02]  /*155a70*/  PRMT R0, R10.reuse, 0x7771, RZ ;  /* 0x000077710a007816 */ /* 0x040fe400000000ff */
[C---:B------:R-:W-:Y:S02]  /*155a80*/  PRMT R2, R10.reuse, 0x7772, RZ ;  /* 0x000077720a027816 */ /* 0x040fe400000000ff */
[----:B------:R-:W-:Y:S01]  /*155a90*/  PRMT R10, R10, 0x7773, RZ ;  /* 0x000077730a0a7816 */ /* 0x000fe200000000ff */
[----:B------:R1:W-:Y:S01]  /*155aa0*/  @P6 STG.E.U8 desc[UR40][R12.64], R0 ;  /* 0x000000000c006986 */ /* 0x0003e2000c101128 */
[----:B--2---:R-:W-:-:S03]  /*155ab0*/  PRMT R3, R39, 0x7770, RZ ;  /* 0x0000777027037816 */ /* 0x004fc600000000ff */
[----:B------:R2:W-:Y:S04]  /*155ac0*/  @P2 STG.E.U8 desc[UR40][R42.64], R2 ;  /* 0x000000022a002986 */ /* 0x0005e8000c101128 */
[----:B------:R0:W-:Y:S01]  /*155ad0*/  @P4 STG.E.U8 desc[UR40][R46.64], R10 ;  /* 0x0000000a2e004986 */ /* 0x0001e2000c101128 */
[----:B------:R-:W-:-:S03]  /*155ae0*/  ISETP.LT.AND P2, PT, R49, UR12, !P1 ;  /* 0x0000000c31007c0c */ /* 0x000fc6000cf41270 */
[----:B----4-:R4:W-:Y:S01]  /*155af0*/  @P5 STG.E.U8 desc[UR40][R50.64], R3 ;  /* 0x0000000332005986 */ /* 0x0109e2000c101128 */
[----:B------:R-:W-:Y:S02]  /*155b00*/  ISETP.LT.AND P5, PT, R48, UR6, !P1 ;  /* 0x0000000630007c0c */ /* 0x000fe4000cfa1270 */
[----:B------:R-:W-:Y:S02]  /*155b10*/  ISETP.LT.AND P1, PT, R40, UR9, !P1 ;  /* 0x0000000928007c0c */ /* 0x000fe4000cf21270 */
[----:B------:R-:W-:Y:S02]  /*155b20*/  ISETP.LT.AND P3, PT, R32, UR5, !P0 ;  /* 0x0000000520007c0c */ /* 0x000fe4000c761270 */
[----:B------:R-:W-:Y:S02]  /*155b30*/  ISETP.LT.AND P6, PT, R49, UR10, !P0 ;  /* 0x0000000a31007c0c */ /* 0x000fe4000c7c1270 */
[----:B0-----:R-:W-:Y:S02]  /*155b40*/  ISETP.LT.AND P4, PT, R48, UR7, !P0 ;  /* 0x0000000730007c0c */ /* 0x001fe4000c781270 */
[----:B------:R-:W-:-:S02]  /*155b50*/  ISETP.LT.AND P0, PT, R40, UR7, !P0 ;  /* 0x0000000728007c0c */ /* 0x000fc4000c701270 */
[C---:B-1----:R-:W-:Y:S02]  /*155b60*/  PRMT R0, R39.reuse, 0x7771, RZ ;  /* 0x0000777127007816 */ /* 0x042fe400000000ff */
[C---:B------:R-:W-:Y:S02]  /*155b70*/  PRMT R4, R39.reuse, 0x7773, RZ ;  /* 0x0000777327047816 */ /* 0x040fe400000000ff */
[----:B--2---:R-:W-:Y:S02]  /*155b80*/  PRMT R2, R39, 0x7772, RZ ;  /* 0x0000777227027816 */ /* 0x004fe400000000ff */
[C---:B------:R-:W-:Y:S02]  /*155b90*/  PRMT R5, R11.reuse, 0x7770, RZ ;  /* 0x000077700b057816 */ /* 0x040fe400000000ff */
[C---:B------:R-:W-:Y:S02]  /*155ba0*/  PRMT R6, R11.reuse, 0x7771, RZ ;  /* 0x000077710b067816 */ /* 0x040fe400000000ff */
[C---:B------:R-:W-:Y:S01]  /*155bb0*/  PRMT R7, R11.reuse, 0x7772, RZ ;  /* 0x000077720b077816 */ /* 0x040fe200000000ff */
[----:B------:R4:W-:Y:S01]  /*155bc0*/  @P2 STG.E.U8 desc[UR40][R54.64], R0 ;  /* 0x0000000036002986 */ /* 0x0009e2000c101128 */
[----:B------:R-:W-:-:S03]  /*155bd0*/  PRMT R11, R11, 0x7773, RZ ;  /* 0x000077730b0b7816 */ /* 0x000fc600000000ff */
[----:B------:R4:W-:Y:S04]  /*155be0*/  @P5 STG.E.U8 desc[UR40][R56.64], R2 ;  /* 0x0000000238005986 */ /* 0x0009e8000c101128 */
[----:B------:R4:W-:Y:S04]  /*155bf0*/  @P1 STG.E.U8 desc[UR40][R60.64], R4 ;  /* 0x000000043c001986 */ /* 0x0009e8000c101128 */
[----:B------:R4:W-:Y:S04]  /*155c00*/  @P3 STG.E.U8 desc[UR40][R44.64], R5 ;  /* 0x000000052c003986 */ /* 0x0009e8000c101128 */
[----:B------:R4:W-:Y:S04]  /*155c10*/  @P6 STG.E.U8 desc[UR40][R52.64], R6 ;  /* 0x0000000634006986 */ /* 0x0009e8000c101128 */
[----:B---3--:R4:W-:Y:S01]  /*155c20*/  @P4 STG.E.U8 desc[UR40][R58.64], R7 ;  /* 0x000000073a004986 */ /* 0x0089e2000c101128 */
[----:B------:R-:W-:Y:S05]  /*155c30*/  @!P0 EXIT ;  /* 0x000000000000894d */ /* 0x000fea0003800000 */
[----:B----4-:R-:W2:Y:S04]  /*155c40*/  LDL.LU.64 R58, [R1+0x11f0] ;  /* 0x0011f000013a7983 */ /* 0x010ea80000300a00 */
[----:B--2---:R-:W-:Y:S01]  /*155c50*/  STG.E.U8 desc[UR40][R58.64], R11 ;  /* 0x0000000b3a007986 */ /* 0x004fe2000c101128 */
[----:B------:R-:W-:Y:S05]  /*155c60*/  EXIT ;  /* 0x000000000000794d */ /* 0x000fea0003800000 */
.L_x_2:
[----:B------:R-:W-:-:S00]  /*155c70*/  BRA `(.L_x_2) ;  /* 0xfffffffc00fc7947 */ /* 0x000fc0000383ffff */
[----:B------:R-:W-:-:S00]  /*155c80*/  NOP ;  /* 0x0000000000007918 */ /* 0x000fc00000000000 */
[----:B------:R-:W-:-:S00]  /*155c90*/  NOP ;  /* 0x0000000000007918 */ /* 0x000fc00000000000 */
[----:B------:R-:W-:-:S00]  /*155ca0*/  NOP ;  /* 0x0000000000007918 */ /* 0x000fc00000000000 */
[----:B------:R-:W-:-:S00]  /*155cb0*/  NOP ;  /* 0x0000000000007918 */ /* 0x000fc00000000000 */
[----:B------:R-:W-:-:S00]  /*155cc0*/  NOP ;  /* 0x0000000000007918 */ /* 0x000fc00000000000 */
[----:B------:R-:W-:-:S00]  /*155cd0*/  NOP ;  /* 0x0000000000007918 */ /* 0x000fc00000000000 */
[----:B------:R-:W-:-:S00]  /*155ce0*/  NOP ;  /* 0x0000000000007918 */ /* 0x000fc00000000000 */
[----:B------:R-:W-:-:S00]  /*155cf0*/  NOP ;  /* 0x0000000000007918 */ /* 0x000fc00000000000 */
.L_x_3:


//--------------------- .nv.shared.matmul_kernel  --------------------------
	.section	.nv.shared.matmul_kernel,"aw",@nobits
	.sectionflags	@""
	.align	16
	.zero		1024


//--------------------- .nv.shared.reserved.0     --------------------------
	.section	.nv.shared.reserved.0,"aw",@nobits
	.weak		__nv_reservedSMEM_offset_0_alias
	.size		__nv_reservedSMEM_offset_0_alias, 0, 64
	.other		__nv_reservedSMEM_offset_0_alias,@"STO_CUDA_RESERVED_SHARED STV_DEFAULT"
__nv_reservedSMEM_offset_0_alias:
	.zero		0
	.zero		64


//--------------------- .nv.constant0.matmul_kernel --------------------------
	.section	.nv.constant0.matmul_kernel,"a",@progbits
	.sectionflags	@""
	.align	4
.nv.constant0.matmul_kernel:
	.zero		976


//--------------------- SYMBOLS --------------------------

	.type		.nv.reservedSmem.offset0,@object
	.size		.nv.reservedSmem.offset0,0x4
	.type		.nv.reservedSmem.cap,@object
	.size		.nv.reservedSmem.cap,0x4
